//
// Generated by NVIDIA NVVM Compiler
//
// Compiler Build ID: CL-36424714
// Cuda compilation tools, release 13.0, V13.0.88
// Based on NVVM 20.0.0
//

.version 9.0
.target sm_100
.address_size 64

	// .globl	_ZN3cub18CUB_300001_SM_10006detail11EmptyKernelIvEEvv
// _ZZN3cub18CUB_300001_SM_10006detail10radix_sort31DeviceRadixSortSingleTileKernelINS1_5radix10policy_hubIjiyE10Policy1000ELNS0_9SortOrderE0EjiyNS1_21identity_decomposer_tEEEvPKT1_PSA_PKT2_PSE_T3_iiT4_E12temp_storage has been demoted
// _ZZN3cub18CUB_300001_SM_10006detail10radix_sort30DeviceRadixSortHistogramKernelINS1_5radix10policy_hubIjiyE10Policy1000ELNS0_9SortOrderE0EjyNS1_21identity_decomposer_tEEEvPT2_PKT1_SA_iiT3_E12temp_storage has been demoted
// _ZZN3cub18CUB_300001_SM_10006detail10radix_sort33DeviceRadixSortExclusiveSumKernelINS1_5radix10policy_hubIjiyE10Policy1000EyEEvPT0_E12temp_storage has been demoted
// _ZZN3cub18CUB_300001_SM_10006detail10radix_sort29DeviceRadixSortOnesweepKernelINS1_5radix10policy_hubIjiyE10Policy1000ELNS0_9SortOrderE0EjiyiiNS1_21identity_decomposer_tEEEvPT5_SB_PT3_PKSC_PT1_PKSG_PT2_PKSK_T4_iiT6_E1s has been demoted
// _ZZN3cub18CUB_300001_SM_10006detail10radix_sort31DeviceRadixSortSingleTileKernelINS1_5radix10policy_hubIjjyE10Policy1000ELNS0_9SortOrderE0EjjyNS1_21identity_decomposer_tEEEvPKT1_PSA_PKT2_PSE_T3_iiT4_E12temp_storage has been demoted
// _ZZN3cub18CUB_300001_SM_10006detail10radix_sort30DeviceRadixSortHistogramKernelINS1_5radix10policy_hubIjjyE10Policy1000ELNS0_9SortOrderE0EjyNS1_21identity_decomposer_tEEEvPT2_PKT1_SA_iiT3_E12temp_storage has been demoted
// _ZZN3cub18CUB_300001_SM_10006detail10radix_sort33DeviceRadixSortExclusiveSumKernelINS1_5radix10policy_hubIjjyE10Policy1000EyEEvPT0_E12temp_storage has been demoted
// _ZZN3cub18CUB_300001_SM_10006detail10radix_sort29DeviceRadixSortOnesweepKernelINS1_5radix10policy_hubIjjyE10Policy1000ELNS0_9SortOrderE0EjjyiiNS1_21identity_decomposer_tEEEvPT5_SB_PT3_PKSC_PT1_PKSG_PT2_PKSK_T4_iiT6_E1s has been demoted
// _ZZN3cub18CUB_300001_SM_10006detail6reduce23DeviceReduceByKeyKernelINS1_3rle6encode10policy_hubIiiE10Policy1000EPjPiN6thrust24THRUST_300001_SM_1000_NS17constant_iteratorIiiNSC_11use_defaultEEESA_SA_NS0_24ReduceByKeyScanTileStateIiiLb1EEEN4cuda3std3__48equal_toIvEENSK_4plusIvEEiiEEvT0_T1_T2_T3_T4_T5_iT6_T7_T8_E12temp_storage has been demoted
.global .align 1 .b8 _ZN40_INTERNAL_a34a1583_4_k_cu_c255c51a_612974cuda3std3__45__cpo5beginE[1];
.global .align 1 .b8 _ZN40_INTERNAL_a34a1583_4_k_cu_c255c51a_612974cuda3std3__45__cpo3endE[1];
.global .align 1 .b8 _ZN40_INTERNAL_a34a1583_4_k_cu_c255c51a_612974cuda3std3__45__cpo6cbeginE[1];
.global .align 1 .b8 _ZN40_INTERNAL_a34a1583_4_k_cu_c255c51a_612974cuda3std3__45__cpo4cendE[1];
.global .align 1 .b8 _ZN40_INTERNAL_a34a1583_4_k_cu_c255c51a_612974cuda3std3__45__cpo6rbeginE[1];
.global .align 1 .b8 _ZN40_INTERNAL_a34a1583_4_k_cu_c255c51a_612974cuda3std3__45__cpo4rendE[1];
.global .align 1 .b8 _ZN40_INTERNAL_a34a1583_4_k_cu_c255c51a_612974cuda3std3__45__cpo7crbeginE[1];
.global .align 1 .b8 _ZN40_INTERNAL_a34a1583_4_k_cu_c255c51a_612974cuda3std3__45__cpo5crendE[1];
.global .align 1 .b8 _ZN40_INTERNAL_a34a1583_4_k_cu_c255c51a_612974cuda3std3__442_GLOBAL__N__a34a1583_4_k_cu_c255c51a_612976ignoreE[1];
.global .align 1 .b8 _ZN40_INTERNAL_a34a1583_4_k_cu_c255c51a_612974cuda3std3__419piecewise_constructE[1];
.global .align 1 .b8 _ZN40_INTERNAL_a34a1583_4_k_cu_c255c51a_612974cuda3std3__48in_placeE[1];
.global .align 1 .b8 _ZN40_INTERNAL_a34a1583_4_k_cu_c255c51a_612974cuda3std3__420unreachable_sentinelE[1];
.global .align 1 .b8 _ZN40_INTERNAL_a34a1583_4_k_cu_c255c51a_612974cuda3std3__47nulloptE[1];
.global .align 1 .b8 _ZN40_INTERNAL_a34a1583_4_k_cu_c255c51a_612974cuda3std3__48unexpectE[1];
.global .align 1 .b8 _ZN40_INTERNAL_a34a1583_4_k_cu_c255c51a_612974cuda3std6ranges3__45__cpo4swapE[1];
.global .align 1 .b8 _ZN40_INTERNAL_a34a1583_4_k_cu_c255c51a_612974cuda3std6ranges3__45__cpo9iter_moveE[1];
.global .align 1 .b8 _ZN40_INTERNAL_a34a1583_4_k_cu_c255c51a_612974cuda3std6ranges3__45__cpo5beginE[1];
.global .align 1 .b8 _ZN40_INTERNAL_a34a1583_4_k_cu_c255c51a_612974cuda3std6ranges3__45__cpo3endE[1];
.global .align 1 .b8 _ZN40_INTERNAL_a34a1583_4_k_cu_c255c51a_612974cuda3std6ranges3__45__cpo6cbeginE[1];
.global .align 1 .b8 _ZN40_INTERNAL_a34a1583_4_k_cu_c255c51a_612974cuda3std6ranges3__45__cpo4cendE[1];
.global .align 1 .b8 _ZN40_INTERNAL_a34a1583_4_k_cu_c255c51a_612974cuda3std6ranges3__45__cpo7advanceE[1];
.global .align 1 .b8 _ZN40_INTERNAL_a34a1583_4_k_cu_c255c51a_612974cuda3std6ranges3__45__cpo9iter_swapE[1];
.global .align 1 .b8 _ZN40_INTERNAL_a34a1583_4_k_cu_c255c51a_612974cuda3std6ranges3__45__cpo4nextE[1];
.global .align 1 .b8 _ZN40_INTERNAL_a34a1583_4_k_cu_c255c51a_612974cuda3std6ranges3__45__cpo4prevE[1];
.global .align 1 .b8 _ZN40_INTERNAL_a34a1583_4_k_cu_c255c51a_612974cuda3std6ranges3__45__cpo4dataE[1];
.global .align 1 .b8 _ZN40_INTERNAL_a34a1583_4_k_cu_c255c51a_612974cuda3std6ranges3__45__cpo5cdataE[1];
.global .align 1 .b8 _ZN40_INTERNAL_a34a1583_4_k_cu_c255c51a_612974cuda3std6ranges3__45__cpo4sizeE[1];
.global .align 1 .b8 _ZN40_INTERNAL_a34a1583_4_k_cu_c255c51a_612974cuda3std6ranges3__45__cpo5ssizeE[1];
.global .align 1 .b8 _ZN40_INTERNAL_a34a1583_4_k_cu_c255c51a_612974cuda3std6ranges3__45__cpo8distanceE[1];
.global .align 1 .b8 _ZN40_INTERNAL_a34a1583_4_k_cu_c255c51a_612976thrust24THRUST_300001_SM_1000_NS8cuda_cub3parE[1];
.global .align 1 .b8 _ZN40_INTERNAL_a34a1583_4_k_cu_c255c51a_612976thrust24THRUST_300001_SM_1000_NS8cuda_cub10par_nosyncE[1];
.global .align 1 .b8 _ZN40_INTERNAL_a34a1583_4_k_cu_c255c51a_612976thrust24THRUST_300001_SM_1000_NS6system6detail10sequential3seqE[1];
.global .align 1 .b8 _ZN40_INTERNAL_a34a1583_4_k_cu_c255c51a_612976thrust24THRUST_300001_SM_1000_NS6system3cpp3parE[1];
.global .align 1 .b8 _ZN40_INTERNAL_a34a1583_4_k_cu_c255c51a_612976thrust24THRUST_300001_SM_1000_NS12placeholders2_1E[1];
.global .align 1 .b8 _ZN40_INTERNAL_a34a1583_4_k_cu_c255c51a_612976thrust24THRUST_300001_SM_1000_NS12placeholders2_2E[1];
.global .align 1 .b8 _ZN40_INTERNAL_a34a1583_4_k_cu_c255c51a_612976thrust24THRUST_300001_SM_1000_NS12placeholders2_3E[1];
.global .align 1 .b8 _ZN40_INTERNAL_a34a1583_4_k_cu_c255c51a_612976thrust24THRUST_300001_SM_1000_NS12placeholders2_4E[1];
.global .align 1 .b8 _ZN40_INTERNAL_a34a1583_4_k_cu_c255c51a_612976thrust24THRUST_300001_SM_1000_NS12placeholders2_5E[1];
.global .align 1 .b8 _ZN40_INTERNAL_a34a1583_4_k_cu_c255c51a_612976thrust24THRUST_300001_SM_1000_NS12placeholders2_6E[1];
.global .align 1 .b8 _ZN40_INTERNAL_a34a1583_4_k_cu_c255c51a_612976thrust24THRUST_300001_SM_1000_NS12placeholders2_7E[1];
.global .align 1 .b8 _ZN40_INTERNAL_a34a1583_4_k_cu_c255c51a_612976thrust24THRUST_300001_SM_1000_NS12placeholders2_8E[1];
.global .align 1 .b8 _ZN40_INTERNAL_a34a1583_4_k_cu_c255c51a_612976thrust24THRUST_300001_SM_1000_NS12placeholders2_9E[1];
.global .align 1 .b8 _ZN40_INTERNAL_a34a1583_4_k_cu_c255c51a_612976thrust24THRUST_300001_SM_1000_NS12placeholders3_10E[1];
.global .align 1 .b8 _ZN40_INTERNAL_a34a1583_4_k_cu_c255c51a_612976thrust24THRUST_300001_SM_1000_NS3seqE[1];
.global .align 1 .b8 _ZN40_INTERNAL_a34a1583_4_k_cu_c255c51a_612976thrust24THRUST_300001_SM_1000_NS6deviceE[1];

.visible .entry _ZN3cub18CUB_300001_SM_10006detail11EmptyKernelIvEEvv()
{


	ret;

}
	// .globl	_ZN3cub18CUB_300001_SM_10006detail8for_each13static_kernelINS2_12policy_hub_t12policy_500_tEmN6thrust24THRUST_300001_SM_1000_NS8cuda_cub20__uninitialized_fill7functorINS7_10device_ptrIiEEiEEEEvT0_T1_
.visible .entry _ZN3cub18CUB_300001_SM_10006detail8for_each13static_kernelINS2_12policy_hub_t12policy_500_tEmN6thrust24THRUST_300001_SM_1000_NS8cuda_cub20__uninitialized_fill7functorINS7_10device_ptrIiEEiEEEEvT0_T1_(
	.param .u64 _ZN3cub18CUB_300001_SM_10006detail8for_each13static_kernelINS2_12policy_hub_t12policy_500_tEmN6thrust24THRUST_300001_SM_1000_NS8cuda_cub20__uninitialized_fill7functorINS7_10device_ptrIiEEiEEEEvT0_T1__param_0,
	.param .align 8 .b8 _ZN3cub18CUB_300001_SM_10006detail8for_each13static_kernelINS2_12policy_hub_t12policy_500_tEmN6thrust24THRUST_300001_SM_1000_NS8cuda_cub20__uninitialized_fill7functorINS7_10device_ptrIiEEiEEEEvT0_T1__param_1[16]
)
.maxntid 256
{
	.reg .pred 	%p<4>;
	.reg .b16 	%rs<5>;
	.reg .b32 	%r<12>;
	.reg .b64 	%rd<16>;

	ld.param.u32 	%r3, [_ZN3cub18CUB_300001_SM_10006detail8for_each13static_kernelINS2_12policy_hub_t12policy_500_tEmN6thrust24THRUST_300001_SM_1000_NS8cuda_cub20__uninitialized_fill7functorINS7_10device_ptrIiEEiEEEEvT0_T1__param_1+8];
	ld.param.u64 	%rd4, [_ZN3cub18CUB_300001_SM_10006detail8for_each13static_kernelINS2_12policy_hub_t12policy_500_tEmN6thrust24THRUST_300001_SM_1000_NS8cuda_cub20__uninitialized_fill7functorINS7_10device_ptrIiEEiEEEEvT0_T1__param_1];
	ld.param.u64 	%rd5, [_ZN3cub18CUB_300001_SM_10006detail8for_each13static_kernelINS2_12policy_hub_t12policy_500_tEmN6thrust24THRUST_300001_SM_1000_NS8cuda_cub20__uninitialized_fill7functorINS7_10device_ptrIiEEiEEEEvT0_T1__param_0];
	mov.u32 	%r9, %ctaid.x;
	mul.wide.u32 	%rd1, %r9, 512;
	sub.s64 	%rd2, %rd5, %rd1;
	setp.lt.u64 	%p1, %rd2, 512;
	@%p1 bra 	$L__BB1_2;
	mov.u32 	%r11, %tid.x;
	cvta.to.global.u64 	%rd11, %rd4;
	cvt.u64.u32 	%rd12, %r11;
	add.s64 	%rd13, %rd1, %rd12;
	shl.b64 	%rd14, %rd13, 2;
	add.s64 	%rd15, %rd11, %rd14;
	st.global.u32 	[%rd15], %r3;
	st.global.u32 	[%rd15+1024], %r3;
	bra.uni 	$L__BB1_6;
$L__BB1_2:
	cvta.to.global.u64 	%rd6, %rd4;
	mov.u32 	%r2, %tid.x;
	cvt.u64.u32 	%rd7, %r2;
	setp.le.u64 	%p2, %rd2, %rd7;
	add.s64 	%rd8, %rd1, %rd7;
	shl.b64 	%rd9, %rd8, 2;
	add.s64 	%rd3, %rd6, %rd9;
	@%p2 bra 	$L__BB1_4;
	st.global.u32 	[%rd3], %r3;
$L__BB1_4:
	add.s32 	%r10, %r2, 256;
	cvt.u64.u32 	%rd10, %r10;
	setp.le.u64 	%p3, %rd2, %rd10;
	@%p3 bra 	$L__BB1_6;
	st.global.u32 	[%rd3+1024], %r3;
$L__BB1_6:
	ret;

}
	// .globl	_ZN3cub18CUB_300001_SM_10006detail8for_each13static_kernelINS2_12policy_hub_t12policy_500_tEmN6thrust24THRUST_300001_SM_1000_NS8cuda_cub20__uninitialized_fill7functorINS7_10device_ptrIjEEjEEEEvT0_T1_
.visible .entry _ZN3cub18CUB_300001_SM_10006detail8for_each13static_kernelINS2_12policy_hub_t12policy_500_tEmN6thrust24THRUST_300001_SM_1000_NS8cuda_cub20__uninitialized_fill7functorINS7_10device_ptrIjEEjEEEEvT0_T1_(
	.param .u64 _ZN3cub18CUB_300001_SM_10006detail8for_each13static_kernelINS2_12policy_hub_t12policy_500_tEmN6thrust24THRUST_300001_SM_1000_NS8cuda_cub20__uninitialized_fill7functorINS7_10device_ptrIjEEjEEEEvT0_T1__param_0,
	.param .align 8 .b8 _ZN3cub18CUB_300001_SM_10006detail8for_each13static_kernelINS2_12policy_hub_t12policy_500_tEmN6thrust24THRUST_300001_SM_1000_NS8cuda_cub20__uninitialized_fill7functorINS7_10device_ptrIjEEjEEEEvT0_T1__param_1[16]
)
.maxntid 256
{
	.reg .pred 	%p<4>;
	.reg .b16 	%rs<5>;
	.reg .b32 	%r<12>;
	.reg .b64 	%rd<16>;

	ld.param.u32 	%r3, [_ZN3cub18CUB_300001_SM_10006detail8for_each13static_kernelINS2_12policy_hub_t12policy_500_tEmN6thrust24THRUST_300001_SM_1000_NS8cuda_cub20__uninitialized_fill7functorINS7_10device_ptrIjEEjEEEEvT0_T1__param_1+8];
	ld.param.u64 	%rd4, [_ZN3cub18CUB_300001_SM_10006detail8for_each13static_kernelINS2_12policy_hub_t12policy_500_tEmN6thrust24THRUST_300001_SM_1000_NS8cuda_cub20__uninitialized_fill7functorINS7_10device_ptrIjEEjEEEEvT0_T1__param_1];
	ld.param.u64 	%rd5, [_ZN3cub18CUB_300001_SM_10006detail8for_each13static_kernelINS2_12policy_hub_t12policy_500_tEmN6thrust24THRUST_300001_SM_1000_NS8cuda_cub20__uninitialized_fill7functorINS7_10device_ptrIjEEjEEEEvT0_T1__param_0];
	mov.u32 	%r9, %ctaid.x;
	mul.wide.u32 	%rd1, %r9, 512;
	sub.s64 	%rd2, %rd5, %rd1;
	setp.lt.u64 	%p1, %rd2, 512;
	@%p1 bra 	$L__BB2_2;
	mov.u32 	%r11, %tid.x;
	cvta.to.global.u64 	%rd11, %rd4;
	cvt.u64.u32 	%rd12, %r11;
	add.s64 	%rd13, %rd1, %rd12;
	shl.b64 	%rd14, %rd13, 2;
	add.s64 	%rd15, %rd11, %rd14;
	st.global.u32 	[%rd15], %r3;
	st.global.u32 	[%rd15+1024], %r3;
	bra.uni 	$L__BB2_6;
$L__BB2_2:
	cvta.to.global.u64 	%rd6, %rd4;
	mov.u32 	%r2, %tid.x;
	cvt.u64.u32 	%rd7, %r2;
	setp.le.u64 	%p2, %rd2, %rd7;
	add.s64 	%rd8, %rd1, %rd7;
	shl.b64 	%rd9, %rd8, 2;
	add.s64 	%rd3, %rd6, %rd9;
	@%p2 bra 	$L__BB2_4;
	st.global.u32 	[%rd3], %r3;
$L__BB2_4:
	add.s32 	%r10, %r2, 256;
	cvt.u64.u32 	%rd10, %r10;
	setp.le.u64 	%p3, %rd2, %rd10;
	@%p3 bra 	$L__BB2_6;
	st.global.u32 	[%rd3+1024], %r3;
$L__BB2_6:
	ret;

}
	// .globl	_ZN3cub18CUB_300001_SM_10006detail8for_each13static_kernelINS2_12policy_hub_t12policy_500_tElN6thrust24THRUST_300001_SM_1000_NS8cuda_cub10__tabulate7functorINS7_6detail15normal_iteratorINS7_10device_ptrIiEEEENS7_6system6detail7generic6detail22compute_sequence_valueIivEElEEEEvT0_T1_
.visible .entry _ZN3cub18CUB_300001_SM_10006detail8for_each13static_kernelINS2_12policy_hub_t12policy_500_tElN6thrust24THRUST_300001_SM_1000_NS8cuda_cub10__tabulate7functorINS7_6detail15normal_iteratorINS7_10device_ptrIiEEEENS7_6system6detail7generic6detail22compute_sequence_valueIivEElEEEEvT0_T1_(
	.param .u64 _ZN3cub18CUB_300001_SM_10006detail8for_each13static_kernelINS2_12policy_hub_t12policy_500_tElN6thrust24THRUST_300001_SM_1000_NS8cuda_cub10__tabulate7functorINS7_6detail15normal_iteratorINS7_10device_ptrIiEEEENS7_6system6detail7generic6detail22compute_sequence_valueIivEElEEEEvT0_T1__param_0,
	.param .align 8 .b8 _ZN3cub18CUB_300001_SM_10006detail8for_each13static_kernelINS2_12policy_hub_t12policy_500_tElN6thrust24THRUST_300001_SM_1000_NS8cuda_cub10__tabulate7functorINS7_6detail15normal_iteratorINS7_10device_ptrIiEEEENS7_6system6detail7generic6detail22compute_sequence_valueIivEElEEEEvT0_T1__param_1[16]
)
.maxntid 256
{
	.reg .pred 	%p<4>;
	.reg .b32 	%r<18>;
	.reg .b64 	%rd<20>;

	ld.param.u64 	%rd7, [_ZN3cub18CUB_300001_SM_10006detail8for_each13static_kernelINS2_12policy_hub_t12policy_500_tElN6thrust24THRUST_300001_SM_1000_NS8cuda_cub10__tabulate7functorINS7_6detail15normal_iteratorINS7_10device_ptrIiEEEENS7_6system6detail7generic6detail22compute_sequence_valueIivEElEEEEvT0_T1__param_1];
	ld.param.u64 	%rd8, [_ZN3cub18CUB_300001_SM_10006detail8for_each13static_kernelINS2_12policy_hub_t12policy_500_tElN6thrust24THRUST_300001_SM_1000_NS8cuda_cub10__tabulate7functorINS7_6detail15normal_iteratorINS7_10device_ptrIiEEEENS7_6system6detail7generic6detail22compute_sequence_valueIivEElEEEEvT0_T1__param_0];
	ld.param.v2.u32 	{%r3, %r4}, [_ZN3cub18CUB_300001_SM_10006detail8for_each13static_kernelINS2_12policy_hub_t12policy_500_tElN6thrust24THRUST_300001_SM_1000_NS8cuda_cub10__tabulate7functorINS7_6detail15normal_iteratorINS7_10device_ptrIiEEEENS7_6system6detail7generic6detail22compute_sequence_valueIivEElEEEEvT0_T1__param_1+8];
	mov.u32 	%r5, %ctaid.x;
	mul.wide.u32 	%rd1, %r5, 512;
	sub.s64 	%rd2, %rd8, %rd1;
	setp.lt.s64 	%p1, %rd2, 512;
	@%p1 bra 	$L__BB3_2;
	mov.u32 	%r13, %tid.x;
	cvta.to.global.u64 	%rd15, %rd7;
	cvt.u64.u32 	%rd16, %r13;
	add.s64 	%rd17, %rd1, %rd16;
	cvt.u32.u64 	%r14, %rd17;
	mad.lo.s32 	%r15, %r4, %r14, %r3;
	shl.b64 	%rd18, %rd17, 2;
	add.s64 	%rd19, %rd15, %rd18;
	st.global.u32 	[%rd19], %r15;
	add.s32 	%r16, %r14, 256;
	mad.lo.s32 	%r17, %r4, %r16, %r3;
	st.global.u32 	[%rd19+1024], %r17;
	bra.uni 	$L__BB3_6;
$L__BB3_2:
	cvta.to.global.u64 	%rd3, %rd7;
	mov.u32 	%r6, %tid.x;
	cvt.s64.s32 	%rd4, %rd2;
	cvt.u64.u32 	%rd5, %r6;
	setp.le.s64 	%p2, %rd4, %rd5;
	@%p2 bra 	$L__BB3_4;
	add.s64 	%rd9, %rd1, %rd5;
	cvt.u32.u64 	%r7, %rd9;
	mad.lo.s32 	%r8, %r4, %r7, %r3;
	shl.b64 	%rd10, %rd9, 2;
	add.s64 	%rd11, %rd3, %rd10;
	st.global.u32 	[%rd11], %r8;
$L__BB3_4:
	cvt.u32.u64 	%r9, %rd5;
	add.s32 	%r10, %r9, 256;
	cvt.u64.u32 	%rd6, %r10;
	setp.le.s64 	%p3, %rd4, %rd6;
	@%p3 bra 	$L__BB3_6;
	add.s64 	%rd12, %rd1, %rd6;
	shl.b64 	%rd13, %rd12, 2;
	cvt.u32.u64 	%r11, %rd12;
	mad.lo.s32 	%r12, %r4, %r11, %r3;
	add.s64 	%rd14, %rd13, %rd3;
	st.global.u32 	[%rd14], %r12;
$L__BB3_6:
	ret;

}
	// .globl	_ZN3cub18CUB_300001_SM_10006detail8for_each13static_kernelINS2_12policy_hub_t12policy_500_tEmN6thrust24THRUST_300001_SM_1000_NS8cuda_cub20__uninitialized_fill7functorINS7_10device_ptrIcEEcEEEEvT0_T1_
.visible .entry _ZN3cub18CUB_300001_SM_10006detail8for_each13static_kernelINS2_12policy_hub_t12policy_500_tEmN6thrust24THRUST_300001_SM_1000_NS8cuda_cub20__uninitialized_fill7functorINS7_10device_ptrIcEEcEEEEvT0_T1_(
	.param .u64 _ZN3cub18CUB_300001_SM_10006detail8for_each13static_kernelINS2_12policy_hub_t12policy_500_tEmN6thrust24THRUST_300001_SM_1000_NS8cuda_cub20__uninitialized_fill7functorINS7_10device_ptrIcEEcEEEEvT0_T1__param_0,
	.param .align 8 .b8 _ZN3cub18CUB_300001_SM_10006detail8for_each13static_kernelINS2_12policy_hub_t12policy_500_tEmN6thrust24THRUST_300001_SM_1000_NS8cuda_cub20__uninitialized_fill7functorINS7_10device_ptrIcEEcEEEEvT0_T1__param_1[16]
)
.maxntid 256
{
	.reg .pred 	%p<4>;
	.reg .b16 	%rs<10>;
	.reg .b32 	%r<15>;
	.reg .b64 	%rd<14>;

	ld.param.u32 	%r7, [_ZN3cub18CUB_300001_SM_10006detail8for_each13static_kernelINS2_12policy_hub_t12policy_500_tEmN6thrust24THRUST_300001_SM_1000_NS8cuda_cub20__uninitialized_fill7functorINS7_10device_ptrIcEEcEEEEvT0_T1__param_1+8];
	bfe.u32 	%r11, %r7, 0, 8;
	cvt.u16.u32 	%rs2, %r11;
	ld.param.u64 	%rd4, [_ZN3cub18CUB_300001_SM_10006detail8for_each13static_kernelINS2_12policy_hub_t12policy_500_tEmN6thrust24THRUST_300001_SM_1000_NS8cuda_cub20__uninitialized_fill7functorINS7_10device_ptrIcEEcEEEEvT0_T1__param_1];
	ld.param.u64 	%rd5, [_ZN3cub18CUB_300001_SM_10006detail8for_each13static_kernelINS2_12policy_hub_t12policy_500_tEmN6thrust24THRUST_300001_SM_1000_NS8cuda_cub20__uninitialized_fill7functorINS7_10device_ptrIcEEcEEEEvT0_T1__param_0];
	mov.u32 	%r12, %ctaid.x;
	mul.wide.u32 	%rd1, %r12, 512;
	sub.s64 	%rd2, %rd5, %rd1;
	setp.lt.u64 	%p1, %rd2, 512;
	@%p1 bra 	$L__BB4_2;
	mov.u32 	%r14, %tid.x;
	cvta.to.global.u64 	%rd10, %rd4;
	cvt.u64.u32 	%rd11, %r14;
	add.s64 	%rd12, %rd1, %rd11;
	add.s64 	%rd13, %rd10, %rd12;
	st.global.u8 	[%rd13], %rs2;
	st.global.u8 	[%rd13+256], %rs2;
	bra.uni 	$L__BB4_6;
$L__BB4_2:
	cvta.to.global.u64 	%rd6, %rd4;
	mov.u32 	%r1, %tid.x;
	cvt.u64.u32 	%rd7, %r1;
	setp.le.u64 	%p2, %rd2, %rd7;
	add.s64 	%rd8, %rd1, %rd7;
	add.s64 	%rd3, %rd6, %rd8;
	@%p2 bra 	$L__BB4_4;
	st.global.u8 	[%rd3], %rs2;
$L__BB4_4:
	add.s32 	%r13, %r1, 256;
	cvt.u64.u32 	%rd9, %r13;
	setp.le.u64 	%p3, %rd2, %rd9;
	@%p3 bra 	$L__BB4_6;
	st.global.u8 	[%rd3+256], %rs2;
$L__BB4_6:
	ret;

}
	// .globl	_ZN3cub18CUB_300001_SM_10006detail4scan23DeviceCompactInitKernelINS0_24ReduceByKeyScanTileStateIiiLb1EEEPiEEvT_iT0_
.visible .entry _ZN3cub18CUB_300001_SM_10006detail4scan23DeviceCompactInitKernelINS0_24ReduceByKeyScanTileStateIiiLb1EEEPiEEvT_iT0_(
	.param .align 8 .b8 _ZN3cub18CUB_300001_SM_10006detail4scan23DeviceCompactInitKernelINS0_24ReduceByKeyScanTileStateIiiLb1EEEPiEEvT_iT0__param_0[8],
	.param .u32 _ZN3cub18CUB_300001_SM_10006detail4scan23DeviceCompactInitKernelINS0_24ReduceByKeyScanTileStateIiiLb1EEEPiEEvT_iT0__param_1,
	.param .u64 .ptr .align 1 _ZN3cub18CUB_300001_SM_10006detail4scan23DeviceCompactInitKernelINS0_24ReduceByKeyScanTileStateIiiLb1EEEPiEEvT_iT0__param_2
)
{
	.reg .pred 	%p<6>;
	.reg .b32 	%r<9>;
	.reg .b64 	%rd<12>;

	ld.param.u64 	%rd3, [_ZN3cub18CUB_300001_SM_10006detail4scan23DeviceCompactInitKernelINS0_24ReduceByKeyScanTileStateIiiLb1EEEPiEEvT_iT0__param_0];
	ld.param.u32 	%r4, [_ZN3cub18CUB_300001_SM_10006detail4scan23DeviceCompactInitKernelINS0_24ReduceByKeyScanTileStateIiiLb1EEEPiEEvT_iT0__param_1];
	ld.param.u64 	%rd2, [_ZN3cub18CUB_300001_SM_10006detail4scan23DeviceCompactInitKernelINS0_24ReduceByKeyScanTileStateIiiLb1EEEPiEEvT_iT0__param_2];
	cvta.to.global.u64 	%rd1, %rd3;
	mov.u32 	%r1, %ctaid.x;
	mov.u32 	%r5, %ntid.x;
	mov.u32 	%r2, %tid.x;
	mad.lo.s32 	%r3, %r1, %r5, %r2;
	setp.ge.s32 	%p1, %r3, %r4;
	@%p1 bra 	$L__BB5_2;
	mul.wide.s32 	%rd4, %r3, 16;
	add.s64 	%rd5, %rd1, %rd4;
	mov.b64 	%rd6, 99;
	mov.b64 	%rd7, 0;
	st.global.v2.u64 	[%rd5+512], {%rd7, %rd6};
$L__BB5_2:
	setp.ne.s32 	%p2, %r1, 0;
	setp.gt.u32 	%p3, %r2, 31;
	or.pred  	%p4, %p2, %p3;
	@%p4 bra 	$L__BB5_4;
	mul.wide.u32 	%rd8, %r2, 16;
	add.s64 	%rd9, %rd1, %rd8;
	mov.b64 	%rd10, 0;
	st.global.v2.u64 	[%rd9], {%rd10, %rd10};
$L__BB5_4:
	or.b32  	%r7, %r1, %r2;
	setp.ne.s32 	%p5, %r7, 0;
	@%p5 bra 	$L__BB5_6;
	cvta.to.global.u64 	%rd11, %rd2;
	mov.b32 	%r8, 0;
	st.global.u32 	[%rd11], %r8;
$L__BB5_6:
	ret;

}
	// .globl	_ZN3cub18CUB_300001_SM_10006detail10radix_sort31DeviceRadixSortSingleTileKernelINS1_5radix10policy_hubIjiyE10Policy1000ELNS0_9SortOrderE0EjiyNS1_21identity_decomposer_tEEEvPKT1_PSA_PKT2_PSE_T3_iiT4_
.visible .entry _ZN3cub18CUB_300001_SM_10006detail10radix_sort31DeviceRadixSortSingleTileKernelINS1_5radix10policy_hubIjiyE10Policy1000ELNS0_9SortOrderE0EjiyNS1_21identity_decomposer_tEEEvPKT1_PSA_PKT2_PSE_T3_iiT4_(
	.param .u64 .ptr .align 1 _ZN3cub18CUB_300001_SM_10006detail10radix_sort31DeviceRadixSortSingleTileKernelINS1_5radix10policy_hubIjiyE10Policy1000ELNS0_9SortOrderE0EjiyNS1_21identity_decomposer_tEEEvPKT1_PSA_PKT2_PSE_T3_iiT4__param_0,
	.param .u64 .ptr .align 1 _ZN3cub18CUB_300001_SM_10006detail10radix_sort31DeviceRadixSortSingleTileKernelINS1_5radix10policy_hubIjiyE10Policy1000ELNS0_9SortOrderE0EjiyNS1_21identity_decomposer_tEEEvPKT1_PSA_PKT2_PSE_T3_iiT4__param_1,
	.param .u64 .ptr .align 1 _ZN3cub18CUB_300001_SM_10006detail10radix_sort31DeviceRadixSortSingleTileKernelINS1_5radix10policy_hubIjiyE10Policy1000ELNS0_9SortOrderE0EjiyNS1_21identity_decomposer_tEEEvPKT1_PSA_PKT2_PSE_T3_iiT4__param_2,
	.param .u64 .ptr .align 1 _ZN3cub18CUB_300001_SM_10006detail10radix_sort31DeviceRadixSortSingleTileKernelINS1_5radix10policy_hubIjiyE10Policy1000ELNS0_9SortOrderE0EjiyNS1_21identity_decomposer_tEEEvPKT1_PSA_PKT2_PSE_T3_iiT4__param_3,
	.param .u64 _ZN3cub18CUB_300001_SM_10006detail10radix_sort31DeviceRadixSortSingleTileKernelINS1_5radix10policy_hubIjiyE10Policy1000ELNS0_9SortOrderE0EjiyNS1_21identity_decomposer_tEEEvPKT1_PSA_PKT2_PSE_T3_iiT4__param_4,
	.param .u32 _ZN3cub18CUB_300001_SM_10006detail10radix_sort31DeviceRadixSortSingleTileKernelINS1_5radix10policy_hubIjiyE10Policy1000ELNS0_9SortOrderE0EjiyNS1_21identity_decomposer_tEEEvPKT1_PSA_PKT2_PSE_T3_iiT4__param_5,
	.param .u32 _ZN3cub18CUB_300001_SM_10006detail10radix_sort31DeviceRadixSortSingleTileKernelINS1_5radix10policy_hubIjiyE10Policy1000ELNS0_9SortOrderE0EjiyNS1_21identity_decomposer_tEEEvPKT1_PSA_PKT2_PSE_T3_iiT4__param_6,
	.param .align 1 .b8 _ZN3cub18CUB_300001_SM_10006detail10radix_sort31DeviceRadixSortSingleTileKernelINS1_5radix10policy_hubIjiyE10Policy1000ELNS0_9SortOrderE0EjiyNS1_21identity_decomposer_tEEEvPKT1_PSA_PKT2_PSE_T3_iiT4__param_7[1]
)
.maxntid 256
.minnctapersm 1
{
	.reg .pred 	%p<73>;
	.reg .b16 	%rs<39>;
	.reg .b32 	%r<862>;
	.reg .b64 	%rd<37>;
	// demoted variable
	.shared .align 16 .b8 _ZZN3cub18CUB_300001_SM_10006detail10radix_sort31DeviceRadixSortSingleTileKernelINS1_5radix10policy_hubIjiyE10Policy1000ELNS0_9SortOrderE0EjiyNS1_21identity_decomposer_tEEEvPKT1_PSA_PKT2_PSE_T3_iiT4_E12temp_storage[33856];
	ld.param.u64 	%rd10, [_ZN3cub18CUB_300001_SM_10006detail10radix_sort31DeviceRadixSortSingleTileKernelINS1_5radix10policy_hubIjiyE10Policy1000ELNS0_9SortOrderE0EjiyNS1_21identity_decomposer_tEEEvPKT1_PSA_PKT2_PSE_T3_iiT4__param_0];
	ld.param.u64 	%rd6, [_ZN3cub18CUB_300001_SM_10006detail10radix_sort31DeviceRadixSortSingleTileKernelINS1_5radix10policy_hubIjiyE10Policy1000ELNS0_9SortOrderE0EjiyNS1_21identity_decomposer_tEEEvPKT1_PSA_PKT2_PSE_T3_iiT4__param_1];
	ld.param.u64 	%rd7, [_ZN3cub18CUB_300001_SM_10006detail10radix_sort31DeviceRadixSortSingleTileKernelINS1_5radix10policy_hubIjiyE10Policy1000ELNS0_9SortOrderE0EjiyNS1_21identity_decomposer_tEEEvPKT1_PSA_PKT2_PSE_T3_iiT4__param_2];
	ld.param.u64 	%rd8, [_ZN3cub18CUB_300001_SM_10006detail10radix_sort31DeviceRadixSortSingleTileKernelINS1_5radix10policy_hubIjiyE10Policy1000ELNS0_9SortOrderE0EjiyNS1_21identity_decomposer_tEEEvPKT1_PSA_PKT2_PSE_T3_iiT4__param_3];
	ld.param.u64 	%rd9, [_ZN3cub18CUB_300001_SM_10006detail10radix_sort31DeviceRadixSortSingleTileKernelINS1_5radix10policy_hubIjiyE10Policy1000ELNS0_9SortOrderE0EjiyNS1_21identity_decomposer_tEEEvPKT1_PSA_PKT2_PSE_T3_iiT4__param_4];
	ld.param.u32 	%r303, [_ZN3cub18CUB_300001_SM_10006detail10radix_sort31DeviceRadixSortSingleTileKernelINS1_5radix10policy_hubIjiyE10Policy1000ELNS0_9SortOrderE0EjiyNS1_21identity_decomposer_tEEEvPKT1_PSA_PKT2_PSE_T3_iiT4__param_5];
	ld.param.u32 	%r304, [_ZN3cub18CUB_300001_SM_10006detail10radix_sort31DeviceRadixSortSingleTileKernelINS1_5radix10policy_hubIjiyE10Policy1000ELNS0_9SortOrderE0EjiyNS1_21identity_decomposer_tEEEvPKT1_PSA_PKT2_PSE_T3_iiT4__param_6];
	cvta.to.global.u64 	%rd11, %rd10;
	cvt.u32.u64 	%r1, %rd9;
	mov.u32 	%r2, %tid.x;
	mul.lo.s32 	%r3, %r2, 19;
	setp.ge.s32 	%p1, %r3, %r1;
	mul.wide.u32 	%rd12, %r3, 4;
	add.s64 	%rd1, %rd11, %rd12;
	mov.b32 	%r840, -1;
	@%p1 bra 	$L__BB6_2;
	ld.global.u32 	%r840, [%rd1];
$L__BB6_2:
	add.s32 	%r6, %r3, 1;
	setp.ge.s32 	%p2, %r6, %r1;
	mov.b32 	%r839, -1;
	@%p2 bra 	$L__BB6_4;
	ld.global.u32 	%r839, [%rd1+4];
$L__BB6_4:
	add.s32 	%r9, %r3, 2;
	setp.ge.s32 	%p3, %r9, %r1;
	mov.b32 	%r838, -1;
	@%p3 bra 	$L__BB6_6;
	ld.global.u32 	%r838, [%rd1+8];
$L__BB6_6:
	add.s32 	%r12, %r3, 3;
	setp.ge.s32 	%p4, %r12, %r1;
	mov.b32 	%r837, -1;
	@%p4 bra 	$L__BB6_8;
	ld.global.u32 	%r837, [%rd1+12];
$L__BB6_8:
	add.s32 	%r15, %r3, 4;
	setp.ge.s32 	%p5, %r15, %r1;
	mov.b32 	%r836, -1;
	@%p5 bra 	$L__BB6_10;
	ld.global.u32 	%r836, [%rd1+16];
$L__BB6_10:
	add.s32 	%r18, %r3, 5;
	setp.ge.s32 	%p6, %r18, %r1;
	mov.b32 	%r835, -1;
	@%p6 bra 	$L__BB6_12;
	ld.global.u32 	%r835, [%rd1+20];
$L__BB6_12:
	add.s32 	%r21, %r3, 6;
	setp.ge.s32 	%p7, %r21, %r1;
	mov.b32 	%r834, -1;
	@%p7 bra 	$L__BB6_14;
	ld.global.u32 	%r834, [%rd1+24];
$L__BB6_14:
	add.s32 	%r24, %r3, 7;
	setp.ge.s32 	%p8, %r24, %r1;
	mov.b32 	%r833, -1;
	@%p8 bra 	$L__BB6_16;
	ld.global.u32 	%r833, [%rd1+28];
$L__BB6_16:
	add.s32 	%r27, %r3, 8;
	setp.ge.s32 	%p9, %r27, %r1;
	mov.b32 	%r832, -1;
	@%p9 bra 	$L__BB6_18;
	ld.global.u32 	%r832, [%rd1+32];
$L__BB6_18:
	add.s32 	%r30, %r3, 9;
	setp.ge.s32 	%p10, %r30, %r1;
	mov.b32 	%r831, -1;
	@%p10 bra 	$L__BB6_20;
	ld.global.u32 	%r831, [%rd1+36];
$L__BB6_20:
	add.s32 	%r33, %r3, 10;
	setp.ge.s32 	%p11, %r33, %r1;
	mov.b32 	%r830, -1;
	@%p11 bra 	$L__BB6_22;
	ld.global.u32 	%r830, [%rd1+40];
$L__BB6_22:
	add.s32 	%r36, %r3, 11;
	setp.ge.s32 	%p12, %r36, %r1;
	mov.b32 	%r829, -1;
	@%p12 bra 	$L__BB6_24;
	ld.global.u32 	%r829, [%rd1+44];
$L__BB6_24:
	add.s32 	%r39, %r3, 12;
	setp.ge.s32 	%p13, %r39, %r1;
	mov.b32 	%r828, -1;
	@%p13 bra 	$L__BB6_26;
	ld.global.u32 	%r828, [%rd1+48];
$L__BB6_26:
	add.s32 	%r42, %r3, 13;
	setp.ge.s32 	%p14, %r42, %r1;
	mov.b32 	%r827, -1;
	@%p14 bra 	$L__BB6_28;
	ld.global.u32 	%r827, [%rd1+52];
$L__BB6_28:
	add.s32 	%r45, %r3, 14;
	setp.ge.s32 	%p15, %r45, %r1;
	mov.b32 	%r826, -1;
	@%p15 bra 	$L__BB6_30;
	ld.global.u32 	%r826, [%rd1+56];
$L__BB6_30:
	add.s32 	%r48, %r3, 15;
	setp.ge.s32 	%p16, %r48, %r1;
	mov.b32 	%r825, -1;
	@%p16 bra 	$L__BB6_32;
	ld.global.u32 	%r825, [%rd1+60];
$L__BB6_32:
	add.s32 	%r51, %r3, 16;
	setp.ge.s32 	%p17, %r51, %r1;
	mov.b32 	%r824, -1;
	@%p17 bra 	$L__BB6_34;
	ld.global.u32 	%r824, [%rd1+64];
$L__BB6_34:
	add.s32 	%r54, %r3, 17;
	setp.ge.s32 	%p18, %r54, %r1;
	mov.b32 	%r823, -1;
	@%p18 bra 	$L__BB6_36;
	ld.global.u32 	%r823, [%rd1+68];
$L__BB6_36:
	add.s32 	%r57, %r3, 18;
	setp.ge.s32 	%p19, %r57, %r1;
	mov.b32 	%r822, -1;
	@%p19 bra 	$L__BB6_38;
	ld.global.u32 	%r822, [%rd1+72];
$L__BB6_38:
	bar.sync 	0;
	mov.b64 	{%r325, %r326}, %rd9;
	shfl.sync.idx.b32	%r60|%p20, %r325, 0, 31, -1;
	shfl.sync.idx.b32	%r327|%p21, %r326, 0, 31, -1;
	mov.b64 	%rd2, {%r60, %r327};
	setp.ge.s32 	%p22, %r3, %r60;
	cvta.to.global.u64 	%rd13, %rd7;
	add.s64 	%rd3, %rd13, %rd12;
	@%p22 bra 	$L__BB6_40;
	ld.global.u32 	%r859, [%rd3];
$L__BB6_40:
	setp.ge.s32 	%p23, %r6, %r60;
	@%p23 bra 	$L__BB6_42;
	ld.global.u32 	%r858, [%rd3+4];
$L__BB6_42:
	setp.ge.s32 	%p24, %r9, %r60;
	@%p24 bra 	$L__BB6_44;
	ld.global.u32 	%r857, [%rd3+8];
$L__BB6_44:
	setp.ge.s32 	%p25, %r12, %r60;
	@%p25 bra 	$L__BB6_46;
	ld.global.u32 	%r856, [%rd3+12];
$L__BB6_46:
	setp.ge.s32 	%p26, %r15, %r60;
	@%p26 bra 	$L__BB6_48;
	ld.global.u32 	%r855, [%rd3+16];
$L__BB6_48:
	setp.ge.s32 	%p27, %r18, %r60;
	@%p27 bra 	$L__BB6_50;
	ld.global.u32 	%r854, [%rd3+20];
$L__BB6_50:
	setp.ge.s32 	%p28, %r21, %r60;
	@%p28 bra 	$L__BB6_52;
	ld.global.u32 	%r853, [%rd3+24];
$L__BB6_52:
	setp.ge.s32 	%p29, %r24, %r60;
	@%p29 bra 	$L__BB6_54;
	ld.global.u32 	%r852, [%rd3+28];
$L__BB6_54:
	setp.ge.s32 	%p30, %r27, %r60;
	@%p30 bra 	$L__BB6_56;
	ld.global.u32 	%r851, [%rd3+32];
$L__BB6_56:
	setp.ge.s32 	%p31, %r30, %r60;
	@%p31 bra 	$L__BB6_58;
	ld.global.u32 	%r850, [%rd3+36];
$L__BB6_58:
	setp.ge.s32 	%p32, %r33, %r60;
	@%p32 bra 	$L__BB6_60;
	ld.global.u32 	%r849, [%rd3+40];
$L__BB6_60:
	setp.ge.s32 	%p33, %r36, %r60;
	@%p33 bra 	$L__BB6_62;
	ld.global.u32 	%r848, [%rd3+44];
$L__BB6_62:
	setp.ge.s32 	%p34, %r39, %r60;
	@%p34 bra 	$L__BB6_64;
	ld.global.u32 	%r847, [%rd3+48];
$L__BB6_64:
	setp.ge.s32 	%p35, %r42, %r60;
	@%p35 bra 	$L__BB6_66;
	ld.global.u32 	%r846, [%rd3+52];
$L__BB6_66:
	setp.ge.s32 	%p36, %r45, %r60;
	@%p36 bra 	$L__BB6_68;
	ld.global.u32 	%r845, [%rd3+56];
$L__BB6_68:
	setp.ge.s32 	%p37, %r48, %r60;
	@%p37 bra 	$L__BB6_70;
	ld.global.u32 	%r844, [%rd3+60];
$L__BB6_70:
	setp.ge.s32 	%p38, %r51, %r60;
	@%p38 bra 	$L__BB6_72;
	ld.global.u32 	%r843, [%rd3+64];
$L__BB6_72:
	setp.ge.s32 	%p39, %r54, %r60;
	@%p39 bra 	$L__BB6_74;
	ld.global.u32 	%r842, [%rd3+68];
$L__BB6_74:
	setp.ge.s32 	%p40, %r57, %r60;
	@%p40 bra 	$L__BB6_76;
	ld.global.u32 	%r841, [%rd3+72];
$L__BB6_76:
	bar.sync 	0;
	shr.u32 	%r99, %r2, 5;
	shl.b32 	%r347, %r2, 2;
	mov.u32 	%r348, _ZZN3cub18CUB_300001_SM_10006detail10radix_sort31DeviceRadixSortSingleTileKernelINS1_5radix10policy_hubIjiyE10Policy1000ELNS0_9SortOrderE0EjiyNS1_21identity_decomposer_tEEEvPKT1_PSA_PKT2_PSE_T3_iiT4_E12temp_storage;
	add.s32 	%r100, %r348, %r347;
	shl.b32 	%r349, %r2, 7;
	add.s32 	%r101, %r100, %r349;
	shl.b32 	%r350, %r99, 2;
	add.s32 	%r351, %r348, %r350;
	add.s32 	%r102, %r351, 33792;
	mad.lo.s32 	%r103, %r2, -56, %r101;
	add.s32 	%r821, %r303, 6;
	sub.s32 	%r820, %r304, %r303;
$L__BB6_77:
	add.s32 	%r411, %r821, -6;
	min.s32 	%r354, %r820, 6;
	mov.b32 	%r440, 0;
	st.shared.u32 	[%r100], %r440;
	st.shared.u32 	[%r100+1024], %r440;
	st.shared.u32 	[%r100+2048], %r440;
	st.shared.u32 	[%r100+3072], %r440;
	st.shared.u32 	[%r100+4096], %r440;
	st.shared.u32 	[%r100+5120], %r440;
	st.shared.u32 	[%r100+6144], %r440;
	st.shared.u32 	[%r100+7168], %r440;
	st.shared.u32 	[%r100+8192], %r440;
	st.shared.u32 	[%r100+9216], %r440;
	st.shared.u32 	[%r100+10240], %r440;
	st.shared.u32 	[%r100+11264], %r440;
	st.shared.u32 	[%r100+12288], %r440;
	st.shared.u32 	[%r100+13312], %r440;
	st.shared.u32 	[%r100+14336], %r440;
	st.shared.u32 	[%r100+15360], %r440;
	st.shared.u32 	[%r100+16384], %r440;
	st.shared.u32 	[%r100+17408], %r440;
	st.shared.u32 	[%r100+18432], %r440;
	st.shared.u32 	[%r100+19456], %r440;
	st.shared.u32 	[%r100+20480], %r440;
	st.shared.u32 	[%r100+21504], %r440;
	st.shared.u32 	[%r100+22528], %r440;
	st.shared.u32 	[%r100+23552], %r440;
	st.shared.u32 	[%r100+24576], %r440;
	st.shared.u32 	[%r100+25600], %r440;
	st.shared.u32 	[%r100+26624], %r440;
	st.shared.u32 	[%r100+27648], %r440;
	st.shared.u32 	[%r100+28672], %r440;
	st.shared.u32 	[%r100+29696], %r440;
	st.shared.u32 	[%r100+30720], %r440;
	st.shared.u32 	[%r100+31744], %r440;
	st.shared.u32 	[%r100+32768], %r440;
	// begin inline asm
	bmsk.clamp.b32 %r352, %r440, %r354;
	// end inline asm
	// begin inline asm
	shr.b32 %r355, %r840, %r411;
	// end inline asm
	and.b32  	%r443, %r352, %r355;
	shl.b32 	%r444, %r443, 10;
	and.b32  	%r445, %r444, 31744;
	add.s32 	%r446, %r100, %r445;
	shr.u32 	%r447, %r443, 4;
	and.b32  	%r448, %r447, 268435454;
	add.s32 	%r147, %r446, %r448;
	ld.shared.u16 	%rs1, [%r147];
	add.s16 	%rs20, %rs1, 1;
	st.shared.u16 	[%r147], %rs20;
	// begin inline asm
	shr.b32 %r358, %r839, %r411;
	// end inline asm
	and.b32  	%r449, %r352, %r358;
	shl.b32 	%r450, %r449, 10;
	and.b32  	%r451, %r450, 31744;
	add.s32 	%r452, %r100, %r451;
	shr.u32 	%r453, %r449, 4;
	and.b32  	%r454, %r453, 268435454;
	add.s32 	%r148, %r452, %r454;
	ld.shared.u16 	%rs2, [%r148];
	add.s16 	%rs21, %rs2, 1;
	st.shared.u16 	[%r148], %rs21;
	// begin inline asm
	shr.b32 %r361, %r838, %r411;
	// end inline asm
	and.b32  	%r455, %r352, %r361;
	shl.b32 	%r456, %r455, 10;
	and.b32  	%r457, %r456, 31744;
	add.s32 	%r458, %r100, %r457;
	shr.u32 	%r459, %r455, 4;
	and.b32  	%r460, %r459, 268435454;
	add.s32 	%r149, %r458, %r460;
	ld.shared.u16 	%rs3, [%r149];
	add.s16 	%rs22, %rs3, 1;
	st.shared.u16 	[%r149], %rs22;
	// begin inline asm
	shr.b32 %r364, %r837, %r411;
	// end inline asm
	and.b32  	%r461, %r352, %r364;
	shl.b32 	%r462, %r461, 10;
	and.b32  	%r463, %r462, 31744;
	add.s32 	%r464, %r100, %r463;
	shr.u32 	%r465, %r461, 4;
	and.b32  	%r466, %r465, 268435454;
	add.s32 	%r150, %r464, %r466;
	ld.shared.u16 	%rs4, [%r150];
	add.s16 	%rs23, %rs4, 1;
	st.shared.u16 	[%r150], %rs23;
	// begin inline asm
	shr.b32 %r367, %r836, %r411;
	// end inline asm
	and.b32  	%r467, %r352, %r367;
	shl.b32 	%r468, %r467, 10;
	and.b32  	%r469, %r468, 31744;
	add.s32 	%r470, %r100, %r469;
	shr.u32 	%r471, %r467, 4;
	and.b32  	%r472, %r471, 268435454;
	add.s32 	%r151, %r470, %r472;
	ld.shared.u16 	%rs5, [%r151];
	add.s16 	%rs24, %rs5, 1;
	st.shared.u16 	[%r151], %rs24;
	// begin inline asm
	shr.b32 %r370, %r835, %r411;
	// end inline asm
	and.b32  	%r473, %r352, %r370;
	shl.b32 	%r474, %r473, 10;
	and.b32  	%r475, %r474, 31744;
	add.s32 	%r476, %r100, %r475;
	shr.u32 	%r477, %r473, 4;
	and.b32  	%r478, %r477, 268435454;
	add.s32 	%r152, %r476, %r478;
	ld.shared.u16 	%rs6, [%r152];
	add.s16 	%rs25, %rs6, 1;
	st.shared.u16 	[%r152], %rs25;
	// begin inline asm
	shr.b32 %r373, %r834, %r411;
	// end inline asm
	and.b32  	%r479, %r352, %r373;
	shl.b32 	%r480, %r479, 10;
	and.b32  	%r481, %r480, 31744;
	add.s32 	%r482, %r100, %r481;
	shr.u32 	%r483, %r479, 4;
	and.b32  	%r484, %r483, 268435454;
	add.s32 	%r153, %r482, %r484;
	ld.shared.u16 	%rs7, [%r153];
	add.s16 	%rs26, %rs7, 1;
	st.shared.u16 	[%r153], %rs26;
	// begin inline asm
	shr.b32 %r376, %r833, %r411;
	// end inline asm
	and.b32  	%r485, %r352, %r376;
	shl.b32 	%r486, %r485, 10;
	and.b32  	%r487, %r486, 31744;
	add.s32 	%r488, %r100, %r487;
	shr.u32 	%r489, %r485, 4;
	and.b32  	%r490, %r489, 268435454;
	add.s32 	%r154, %r488, %r490;
	ld.shared.u16 	%rs8, [%r154];
	add.s16 	%rs27, %rs8, 1;
	st.shared.u16 	[%r154], %rs27;
	// begin inline asm
	shr.b32 %r379, %r832, %r411;
	// end inline asm
	and.b32  	%r491, %r352, %r379;
	shl.b32 	%r492, %r491, 10;
	and.b32  	%r493, %r492, 31744;
	add.s32 	%r494, %r100, %r493;
	shr.u32 	%r495, %r491, 4;
	and.b32  	%r496, %r495, 268435454;
	add.s32 	%r155, %r494, %r496;
	ld.shared.u16 	%rs9, [%r155];
	add.s16 	%rs28, %rs9, 1;
	st.shared.u16 	[%r155], %rs28;
	// begin inline asm
	shr.b32 %r382, %r831, %r411;
	// end inline asm
	and.b32  	%r497, %r352, %r382;
	shl.b32 	%r498, %r497, 10;
	and.b32  	%r499, %r498, 31744;
	add.s32 	%r500, %r100, %r499;
	shr.u32 	%r501, %r497, 4;
	and.b32  	%r502, %r501, 268435454;
	add.s32 	%r156, %r500, %r502;
	ld.shared.u16 	%rs10, [%r156];
	add.s16 	%rs29, %rs10, 1;
	st.shared.u16 	[%r156], %rs29;
	// begin inline asm
	shr.b32 %r385, %r830, %r411;
	// end inline asm
	and.b32  	%r503, %r352, %r385;
	shl.b32 	%r504, %r503, 10;
	and.b32  	%r505, %r504, 31744;
	add.s32 	%r506, %r100, %r505;
	shr.u32 	%r507, %r503, 4;
	and.b32  	%r508, %r507, 268435454;
	add.s32 	%r157, %r506, %r508;
	ld.shared.u16 	%rs11, [%r157];
	add.s16 	%rs30, %rs11, 1;
	st.shared.u16 	[%r157], %rs30;
	// begin inline asm
	shr.b32 %r388, %r829, %r411;
	// end inline asm
	and.b32  	%r509, %r352, %r388;
	shl.b32 	%r510, %r509, 10;
	and.b32  	%r511, %r510, 31744;
	add.s32 	%r512, %r100, %r511;
	shr.u32 	%r513, %r509, 4;
	and.b32  	%r514, %r513, 268435454;
	add.s32 	%r158, %r512, %r514;
	ld.shared.u16 	%rs12, [%r158];
	add.s16 	%rs31, %rs12, 1;
	st.shared.u16 	[%r158], %rs31;
	// begin inline asm
	shr.b32 %r391, %r828, %r411;
	// end inline asm
	and.b32  	%r515, %r352, %r391;
	shl.b32 	%r516, %r515, 10;
	and.b32  	%r517, %r516, 31744;
	add.s32 	%r518, %r100, %r517;
	shr.u32 	%r519, %r515, 4;
	and.b32  	%r520, %r519, 268435454;
	add.s32 	%r159, %r518, %r520;
	ld.shared.u16 	%rs13, [%r159];
	add.s16 	%rs32, %rs13, 1;
	st.shared.u16 	[%r159], %rs32;
	// begin inline asm
	shr.b32 %r394, %r827, %r411;
	// end inline asm
	and.b32  	%r521, %r352, %r394;
	shl.b32 	%r522, %r521, 10;
	and.b32  	%r523, %r522, 31744;
	add.s32 	%r524, %r100, %r523;
	shr.u32 	%r525, %r521, 4;
	and.b32  	%r526, %r525, 268435454;
	add.s32 	%r160, %r524, %r526;
	ld.shared.u16 	%rs14, [%r160];
	add.s16 	%rs33, %rs14, 1;
	st.shared.u16 	[%r160], %rs33;
	// begin inline asm
	shr.b32 %r397, %r826, %r411;
	// end inline asm
	and.b32  	%r527, %r352, %r397;
	shl.b32 	%r528, %r527, 10;
	and.b32  	%r529, %r528, 31744;
	add.s32 	%r530, %r100, %r529;
	shr.u32 	%r531, %r527, 4;
	and.b32  	%r532, %r531, 268435454;
	add.s32 	%r161, %r530, %r532;
	ld.shared.u16 	%rs15, [%r161];
	add.s16 	%rs34, %rs15, 1;
	st.shared.u16 	[%r161], %rs34;
	// begin inline asm
	shr.b32 %r400, %r825, %r411;
	// end inline asm
	and.b32  	%r533, %r352, %r400;
	shl.b32 	%r534, %r533, 10;
	and.b32  	%r535, %r534, 31744;
	add.s32 	%r536, %r100, %r535;
	shr.u32 	%r537, %r533, 4;
	and.b32  	%r538, %r537, 268435454;
	add.s32 	%r162, %r536, %r538;
	ld.shared.u16 	%rs16, [%r162];
	add.s16 	%rs35, %rs16, 1;
	st.shared.u16 	[%r162], %rs35;
	// begin inline asm
	shr.b32 %r403, %r824, %r411;
	// end inline asm
	and.b32  	%r539, %r352, %r403;
	shl.b32 	%r540, %r539, 10;
	and.b32  	%r541, %r540, 31744;
	add.s32 	%r542, %r100, %r541;
	shr.u32 	%r543, %r539, 4;
	and.b32  	%r544, %r543, 268435454;
	add.s32 	%r163, %r542, %r544;
	ld.shared.u16 	%rs17, [%r163];
	add.s16 	%rs36, %rs17, 1;
	st.shared.u16 	[%r163], %rs36;
	// begin inline asm
	shr.b32 %r406, %r823, %r411;
	// end inline asm
	and.b32  	%r545, %r352, %r406;
	shl.b32 	%r546, %r545, 10;
	and.b32  	%r547, %r546, 31744;
	add.s32 	%r548, %r100, %r547;
	shr.u32 	%r549, %r545, 4;
	and.b32  	%r550, %r549, 268435454;
	add.s32 	%r164, %r548, %r550;
	ld.shared.u16 	%rs18, [%r164];
	add.s16 	%rs37, %rs18, 1;
	st.shared.u16 	[%r164], %rs37;
	// begin inline asm
	shr.b32 %r409, %r822, %r411;
	// end inline asm
	and.b32  	%r551, %r352, %r409;
	shl.b32 	%r552, %r551, 10;
	and.b32  	%r553, %r552, 31744;
	add.s32 	%r554, %r100, %r553;
	shr.u32 	%r555, %r551, 4;
	and.b32  	%r556, %r555, 268435454;
	add.s32 	%r165, %r554, %r556;
	ld.shared.u16 	%rs19, [%r165];
	add.s16 	%rs38, %rs19, 1;
	st.shared.u16 	[%r165], %rs38;
	bar.sync 	0;
	ld.shared.u32 	%r166, [%r101];
	ld.shared.u32 	%r557, [%r101+4];
	ld.shared.u32 	%r558, [%r101+8];
	ld.shared.u32 	%r559, [%r101+12];
	ld.shared.u32 	%r560, [%r101+16];
	ld.shared.u32 	%r561, [%r101+20];
	ld.shared.u32 	%r562, [%r101+24];
	ld.shared.u32 	%r563, [%r101+28];
	ld.shared.u32 	%r564, [%r101+32];
	ld.shared.u32 	%r565, [%r101+36];
	ld.shared.u32 	%r566, [%r101+40];
	ld.shared.u32 	%r567, [%r101+44];
	ld.shared.u32 	%r568, [%r101+48];
	ld.shared.u32 	%r569, [%r101+52];
	ld.shared.u32 	%r570, [%r101+56];
	ld.shared.u32 	%r571, [%r101+60];
	ld.shared.u32 	%r572, [%r101+64];
	ld.shared.u32 	%r573, [%r101+68];
	ld.shared.u32 	%r574, [%r101+72];
	ld.shared.u32 	%r575, [%r101+76];
	ld.shared.u32 	%r576, [%r101+80];
	ld.shared.u32 	%r577, [%r101+84];
	ld.shared.u32 	%r578, [%r101+88];
	ld.shared.u32 	%r579, [%r101+92];
	ld.shared.u32 	%r580, [%r101+96];
	ld.shared.u32 	%r581, [%r101+100];
	ld.shared.u32 	%r582, [%r101+104];
	ld.shared.u32 	%r583, [%r101+108];
	ld.shared.u32 	%r584, [%r101+112];
	ld.shared.u32 	%r585, [%r101+116];
	ld.shared.u32 	%r586, [%r101+120];
	ld.shared.u32 	%r587, [%r101+124];
	ld.shared.u32 	%r588, [%r101+128];
	add.s32 	%r167, %r557, %r166;
	add.s32 	%r168, %r558, %r167;
	add.s32 	%r169, %r559, %r168;
	add.s32 	%r170, %r560, %r169;
	add.s32 	%r171, %r561, %r170;
	add.s32 	%r172, %r562, %r171;
	add.s32 	%r173, %r563, %r172;
	add.s32 	%r174, %r564, %r173;
	add.s32 	%r175, %r565, %r174;
	add.s32 	%r176, %r566, %r175;
	add.s32 	%r177, %r567, %r176;
	add.s32 	%r178, %r568, %r177;
	add.s32 	%r179, %r569, %r178;
	add.s32 	%r180, %r570, %r179;
	add.s32 	%r181, %r571, %r180;
	add.s32 	%r182, %r572, %r181;
	add.s32 	%r183, %r573, %r182;
	add.s32 	%r184, %r574, %r183;
	add.s32 	%r185, %r575, %r184;
	add.s32 	%r186, %r576, %r185;
	add.s32 	%r187, %r577, %r186;
	add.s32 	%r188, %r578, %r187;
	add.s32 	%r189, %r579, %r188;
	add.s32 	%r190, %r580, %r189;
	add.s32 	%r191, %r581, %r190;
	add.s32 	%r192, %r582, %r191;
	add.s32 	%r193, %r583, %r192;
	add.s32 	%r194, %r584, %r193;
	add.s32 	%r195, %r585, %r194;
	add.s32 	%r196, %r586, %r195;
	add.s32 	%r197, %r587, %r196;
	add.s32 	%r417, %r588, %r197;
	// begin inline asm
	mov.u32 %r412, %laneid;
	// end inline asm
	mov.b32 	%r415, 1;
	mov.b32 	%r442, -1;
	// begin inline asm
	{  .reg .u32 r0;  .reg .pred p;  shfl.sync.up.b32 r0|p, %r417, %r415, %r440, %r442;  @p add.u32 r0, r0, %r417;  mov.u32 %r413, r0;}
	// end inline asm
	mov.b32 	%r421, 2;
	// begin inline asm
	{  .reg .u32 r0;  .reg .pred p;  shfl.sync.up.b32 r0|p, %r413, %r421, %r440, %r442;  @p add.u32 r0, r0, %r413;  mov.u32 %r419, r0;}
	// end inline asm
	mov.b32 	%r427, 4;
	// begin inline asm
	{  .reg .u32 r0;  .reg .pred p;  shfl.sync.up.b32 r0|p, %r419, %r427, %r440, %r442;  @p add.u32 r0, r0, %r419;  mov.u32 %r425, r0;}
	// end inline asm
	mov.b32 	%r433, 8;
	// begin inline asm
	{  .reg .u32 r0;  .reg .pred p;  shfl.sync.up.b32 r0|p, %r425, %r433, %r440, %r442;  @p add.u32 r0, r0, %r425;  mov.u32 %r431, r0;}
	// end inline asm
	mov.b32 	%r439, 16;
	// begin inline asm
	{  .reg .u32 r0;  .reg .pred p;  shfl.sync.up.b32 r0|p, %r431, %r439, %r440, %r442;  @p add.u32 r0, r0, %r431;  mov.u32 %r437, r0;}
	// end inline asm
	setp.ne.s32 	%p41, %r412, 31;
	@%p41 bra 	$L__BB6_79;
	st.shared.u32 	[%r102], %r437;
$L__BB6_79:
	sub.s32 	%r589, %r437, %r417;
	setp.gt.u32 	%p42, %r2, 31;
	setp.eq.s32 	%p43, %r99, 7;
	setp.eq.s32 	%p44, %r99, 6;
	setp.eq.s32 	%p45, %r99, 5;
	setp.eq.s32 	%p46, %r99, 4;
	setp.eq.s32 	%p47, %r99, 3;
	setp.eq.s32 	%p48, %r99, 2;
	setp.eq.s32 	%p49, %r99, 1;
	bar.sync 	0;
	ld.shared.v4.u32 	{%r590, %r591, %r592, %r593}, [_ZZN3cub18CUB_300001_SM_10006detail10radix_sort31DeviceRadixSortSingleTileKernelINS1_5radix10policy_hubIjiyE10Policy1000ELNS0_9SortOrderE0EjiyNS1_21identity_decomposer_tEEEvPKT1_PSA_PKT2_PSE_T3_iiT4_E12temp_storage+33792];
	selp.b32 	%r594, %r590, %r860, %p49;
	add.s32 	%r595, %r591, %r590;
	selp.b32 	%r596, %r595, %r594, %p48;
	add.s32 	%r597, %r595, %r592;
	selp.b32 	%r598, %r597, %r596, %p47;
	add.s32 	%r599, %r597, %r593;
	selp.b32 	%r600, %r599, %r598, %p46;
	ld.shared.v4.u32 	{%r601, %r602, %r603, %r604}, [_ZZN3cub18CUB_300001_SM_10006detail10radix_sort31DeviceRadixSortSingleTileKernelINS1_5radix10policy_hubIjiyE10Policy1000ELNS0_9SortOrderE0EjiyNS1_21identity_decomposer_tEEEvPKT1_PSA_PKT2_PSE_T3_iiT4_E12temp_storage+33808];
	add.s32 	%r605, %r599, %r601;
	selp.b32 	%r606, %r605, %r600, %p45;
	add.s32 	%r607, %r605, %r602;
	selp.b32 	%r608, %r607, %r606, %p44;
	add.s32 	%r609, %r607, %r603;
	selp.b32 	%r860, %r609, %r608, %p43;
	add.s32 	%r202, %r609, %r604;
	setp.ne.s32 	%p50, %r412, 0;
	selp.b32 	%r610, %r589, 0, %p50;
	add.s32 	%r611, %r860, %r610;
	or.pred  	%p51, %p42, %p50;
	selp.b32 	%r861, %r611, %r589, %p42;
	@%p51 bra 	$L__BB6_81;
	shl.b32 	%r861, %r202, 16;
	st.shared.u32 	[_ZZN3cub18CUB_300001_SM_10006detail10radix_sort31DeviceRadixSortSingleTileKernelINS1_5radix10policy_hubIjiyE10Policy1000ELNS0_9SortOrderE0EjiyNS1_21identity_decomposer_tEEEvPKT1_PSA_PKT2_PSE_T3_iiT4_E12temp_storage+33832], %r861;
$L__BB6_81:
	setp.eq.s32 	%p52, %r2, 0;
	bar.sync 	0;
	ld.shared.u32 	%r612, [_ZZN3cub18CUB_300001_SM_10006detail10radix_sort31DeviceRadixSortSingleTileKernelINS1_5radix10policy_hubIjiyE10Policy1000ELNS0_9SortOrderE0EjiyNS1_21identity_decomposer_tEEEvPKT1_PSA_PKT2_PSE_T3_iiT4_E12temp_storage+33832];
	selp.b32 	%r613, 0, %r612, %p52;
	add.s32 	%r614, %r861, %r613;
	add.s32 	%r615, %r166, %r614;
	add.s32 	%r616, %r167, %r614;
	add.s32 	%r617, %r168, %r614;
	add.s32 	%r618, %r169, %r614;
	add.s32 	%r619, %r170, %r614;
	add.s32 	%r620, %r171, %r614;
	add.s32 	%r621, %r172, %r614;
	add.s32 	%r622, %r173, %r614;
	add.s32 	%r623, %r174, %r614;
	add.s32 	%r624, %r175, %r614;
	add.s32 	%r625, %r176, %r614;
	add.s32 	%r626, %r177, %r614;
	add.s32 	%r627, %r178, %r614;
	add.s32 	%r628, %r179, %r614;
	add.s32 	%r629, %r180, %r614;
	add.s32 	%r630, %r181, %r614;
	add.s32 	%r631, %r182, %r614;
	add.s32 	%r632, %r183, %r614;
	add.s32 	%r633, %r184, %r614;
	add.s32 	%r634, %r185, %r614;
	add.s32 	%r635, %r186, %r614;
	add.s32 	%r636, %r187, %r614;
	add.s32 	%r637, %r188, %r614;
	add.s32 	%r638, %r189, %r614;
	add.s32 	%r639, %r190, %r614;
	add.s32 	%r640, %r191, %r614;
	add.s32 	%r641, %r192, %r614;
	add.s32 	%r642, %r193, %r614;
	add.s32 	%r643, %r194, %r614;
	add.s32 	%r644, %r195, %r614;
	add.s32 	%r645, %r196, %r614;
	add.s32 	%r646, %r197, %r614;
	st.shared.u32 	[%r101], %r614;
	st.shared.u32 	[%r101+4], %r615;
	st.shared.u32 	[%r101+8], %r616;
	st.shared.u32 	[%r101+12], %r617;
	st.shared.u32 	[%r101+16], %r618;
	st.shared.u32 	[%r101+20], %r619;
	st.shared.u32 	[%r101+24], %r620;
	st.shared.u32 	[%r101+28], %r621;
	st.shared.u32 	[%r101+32], %r622;
	st.shared.u32 	[%r101+36], %r623;
	st.shared.u32 	[%r101+40], %r624;
	st.shared.u32 	[%r101+44], %r625;
	st.shared.u32 	[%r101+48], %r626;
	st.shared.u32 	[%r101+52], %r627;
	st.shared.u32 	[%r101+56], %r628;
	st.shared.u32 	[%r101+60], %r629;
	st.shared.u32 	[%r101+64], %r630;
	st.shared.u32 	[%r101+68], %r631;
	st.shared.u32 	[%r101+72], %r632;
	st.shared.u32 	[%r101+76], %r633;
	st.shared.u32 	[%r101+80], %r634;
	st.shared.u32 	[%r101+84], %r635;
	st.shared.u32 	[%r101+88], %r636;
	st.shared.u32 	[%r101+92], %r637;
	st.shared.u32 	[%r101+96], %r638;
	st.shared.u32 	[%r101+100], %r639;
	st.shared.u32 	[%r101+104], %r640;
	st.shared.u32 	[%r101+108], %r641;
	st.shared.u32 	[%r101+112], %r642;
	st.shared.u32 	[%r101+116], %r643;
	st.shared.u32 	[%r101+120], %r644;
	st.shared.u32 	[%r101+124], %r645;
	st.shared.u32 	[%r101+128], %r646;
	bar.sync 	0;
	cvt.u32.u16 	%r647, %rs1;
	ld.shared.u16 	%r648, [%r147];
	add.s32 	%r206, %r648, %r647;
	cvt.u32.u16 	%r649, %rs2;
	ld.shared.u16 	%r650, [%r148];
	add.s32 	%r207, %r650, %r649;
	cvt.u32.u16 	%r651, %rs3;
	ld.shared.u16 	%r652, [%r149];
	add.s32 	%r208, %r652, %r651;
	cvt.u32.u16 	%r653, %rs4;
	ld.shared.u16 	%r654, [%r150];
	add.s32 	%r209, %r654, %r653;
	cvt.u32.u16 	%r655, %rs5;
	ld.shared.u16 	%r656, [%r151];
	add.s32 	%r210, %r656, %r655;
	cvt.u32.u16 	%r657, %rs6;
	ld.shared.u16 	%r658, [%r152];
	add.s32 	%r211, %r658, %r657;
	cvt.u32.u16 	%r659, %rs7;
	ld.shared.u16 	%r660, [%r153];
	add.s32 	%r212, %r660, %r659;
	cvt.u32.u16 	%r661, %rs8;
	ld.shared.u16 	%r662, [%r154];
	add.s32 	%r213, %r662, %r661;
	cvt.u32.u16 	%r663, %rs9;
	ld.shared.u16 	%r664, [%r155];
	add.s32 	%r214, %r664, %r663;
	cvt.u32.u16 	%r665, %rs10;
	ld.shared.u16 	%r666, [%r156];
	add.s32 	%r215, %r666, %r665;
	cvt.u32.u16 	%r667, %rs11;
	ld.shared.u16 	%r668, [%r157];
	add.s32 	%r216, %r668, %r667;
	cvt.u32.u16 	%r669, %rs12;
	ld.shared.u16 	%r670, [%r158];
	add.s32 	%r217, %r670, %r669;
	cvt.u32.u16 	%r671, %rs13;
	ld.shared.u16 	%r672, [%r159];
	add.s32 	%r218, %r672, %r671;
	cvt.u32.u16 	%r673, %rs14;
	ld.shared.u16 	%r674, [%r160];
	add.s32 	%r219, %r674, %r673;
	cvt.u32.u16 	%r675, %rs15;
	ld.shared.u16 	%r676, [%r161];
	add.s32 	%r220, %r676, %r675;
	cvt.u32.u16 	%r677, %rs16;
	ld.shared.u16 	%r678, [%r162];
	add.s32 	%r221, %r678, %r677;
	cvt.u32.u16 	%r679, %rs17;
	ld.shared.u16 	%r680, [%r163];
	add.s32 	%r222, %r680, %r679;
	cvt.u32.u16 	%r681, %rs18;
	ld.shared.u16 	%r682, [%r164];
	add.s32 	%r223, %r682, %r681;
	cvt.u32.u16 	%r683, %rs19;
	ld.shared.u16 	%r684, [%r165];
	add.s32 	%r224, %r684, %r683;
	bar.sync 	0;
	setp.lt.s32 	%p53, %r821, %r304;
	@%p53 bra 	$L__BB6_121;
	cvt.u64.u32 	%rd15, %r2;
	shl.b32 	%r685, %r206, 2;
	mov.u32 	%r686, _ZZN3cub18CUB_300001_SM_10006detail10radix_sort31DeviceRadixSortSingleTileKernelINS1_5radix10policy_hubIjiyE10Policy1000ELNS0_9SortOrderE0EjiyNS1_21identity_decomposer_tEEEvPKT1_PSA_PKT2_PSE_T3_iiT4_E12temp_storage;
	add.s32 	%r687, %r686, %r685;
	st.shared.u32 	[%r687], %r840;
	shl.b32 	%r688, %r207, 2;
	add.s32 	%r689, %r686, %r688;
	st.shared.u32 	[%r689], %r839;
	shl.b32 	%r690, %r208, 2;
	add.s32 	%r691, %r686, %r690;
	st.shared.u32 	[%r691], %r838;
	shl.b32 	%r692, %r209, 2;
	add.s32 	%r693, %r686, %r692;
	st.shared.u32 	[%r693], %r837;
	shl.b32 	%r694, %r210, 2;
	add.s32 	%r695, %r686, %r694;
	st.shared.u32 	[%r695], %r836;
	shl.b32 	%r696, %r211, 2;
	add.s32 	%r697, %r686, %r696;
	st.shared.u32 	[%r697], %r835;
	shl.b32 	%r698, %r212, 2;
	add.s32 	%r699, %r686, %r698;
	st.shared.u32 	[%r699], %r834;
	shl.b32 	%r700, %r213, 2;
	add.s32 	%r701, %r686, %r700;
	st.shared.u32 	[%r701], %r833;
	shl.b32 	%r702, %r214, 2;
	add.s32 	%r703, %r686, %r702;
	st.shared.u32 	[%r703], %r832;
	shl.b32 	%r704, %r215, 2;
	add.s32 	%r705, %r686, %r704;
	st.shared.u32 	[%r705], %r831;
	shl.b32 	%r706, %r216, 2;
	add.s32 	%r707, %r686, %r706;
	st.shared.u32 	[%r707], %r830;
	shl.b32 	%r708, %r217, 2;
	add.s32 	%r709, %r686, %r708;
	st.shared.u32 	[%r709], %r829;
	shl.b32 	%r710, %r218, 2;
	add.s32 	%r711, %r686, %r710;
	st.shared.u32 	[%r711], %r828;
	shl.b32 	%r712, %r219, 2;
	add.s32 	%r713, %r686, %r712;
	st.shared.u32 	[%r713], %r827;
	shl.b32 	%r714, %r220, 2;
	add.s32 	%r715, %r686, %r714;
	st.shared.u32 	[%r715], %r826;
	shl.b32 	%r716, %r221, 2;
	add.s32 	%r717, %r686, %r716;
	st.shared.u32 	[%r717], %r825;
	shl.b32 	%r718, %r222, 2;
	add.s32 	%r719, %r686, %r718;
	st.shared.u32 	[%r719], %r824;
	shl.b32 	%r720, %r223, 2;
	add.s32 	%r721, %r686, %r720;
	st.shared.u32 	[%r721], %r823;
	shl.b32 	%r722, %r224, 2;
	add.s32 	%r723, %r686, %r722;
	st.shared.u32 	[%r723], %r822;
	bar.sync 	0;
	mad.lo.s32 	%r225, %r2, -72, %r103;
	ld.shared.u32 	%r226, [%r225];
	ld.shared.u32 	%r227, [%r225+1024];
	ld.shared.u32 	%r228, [%r225+2048];
	ld.shared.u32 	%r229, [%r225+3072];
	ld.shared.u32 	%r230, [%r225+4096];
	ld.shared.u32 	%r231, [%r225+5120];
	ld.shared.u32 	%r232, [%r225+6144];
	ld.shared.u32 	%r233, [%r225+7168];
	ld.shared.u32 	%r234, [%r225+8192];
	ld.shared.u32 	%r235, [%r225+9216];
	ld.shared.u32 	%r236, [%r225+10240];
	ld.shared.u32 	%r237, [%r225+11264];
	ld.shared.u32 	%r238, [%r225+12288];
	ld.shared.u32 	%r239, [%r225+13312];
	ld.shared.u32 	%r240, [%r225+14336];
	ld.shared.u32 	%r241, [%r225+15360];
	ld.shared.u32 	%r242, [%r225+16384];
	ld.shared.u32 	%r243, [%r225+17408];
	ld.shared.u32 	%r244, [%r225+18432];
	bar.sync 	0;
	st.shared.u32 	[%r687], %r859;
	st.shared.u32 	[%r689], %r858;
	st.shared.u32 	[%r691], %r857;
	st.shared.u32 	[%r693], %r856;
	st.shared.u32 	[%r695], %r855;
	st.shared.u32 	[%r697], %r854;
	st.shared.u32 	[%r699], %r853;
	st.shared.u32 	[%r701], %r852;
	st.shared.u32 	[%r703], %r851;
	st.shared.u32 	[%r705], %r850;
	st.shared.u32 	[%r707], %r849;
	st.shared.u32 	[%r709], %r848;
	st.shared.u32 	[%r711], %r847;
	st.shared.u32 	[%r713], %r846;
	st.shared.u32 	[%r715], %r845;
	st.shared.u32 	[%r717], %r844;
	st.shared.u32 	[%r719], %r843;
	st.shared.u32 	[%r721], %r842;
	st.shared.u32 	[%r723], %r841;
	bar.sync 	0;
	ld.shared.u32 	%r245, [%r225+1024];
	ld.shared.u32 	%r246, [%r225+2048];
	ld.shared.u32 	%r247, [%r225+3072];
	ld.shared.u32 	%r248, [%r225+4096];
	ld.shared.u32 	%r249, [%r225+5120];
	ld.shared.u32 	%r250, [%r225+6144];
	ld.shared.u32 	%r251, [%r225+7168];
	ld.shared.u32 	%r252, [%r225+8192];
	ld.shared.u32 	%r253, [%r225+9216];
	ld.shared.u32 	%r254, [%r225+10240];
	ld.shared.u32 	%r255, [%r225+11264];
	ld.shared.u32 	%r256, [%r225+12288];
	ld.shared.u32 	%r257, [%r225+13312];
	ld.shared.u32 	%r258, [%r225+14336];
	ld.shared.u32 	%r259, [%r225+15360];
	ld.shared.u32 	%r260, [%r225+16384];
	ld.shared.u32 	%r261, [%r225+17408];
	ld.shared.u32 	%r262, [%r225+18432];
	setp.gt.u64 	%p54, %rd2, %rd15;
	cvta.to.global.u64 	%rd16, %rd6;
	mul.wide.u32 	%rd17, %r2, 4;
	add.s64 	%rd4, %rd16, %rd17;
	cvta.to.global.u64 	%rd18, %rd8;
	add.s64 	%rd5, %rd18, %rd17;
	@%p54 bra 	$L__BB6_83;
	bra.uni 	$L__BB6_84;
$L__BB6_83:
	ld.shared.u32 	%r724, [%r225];
	st.global.u32 	[%rd4], %r226;
	st.global.u32 	[%rd5], %r724;
$L__BB6_84:
	add.s32 	%r725, %r2, 256;
	cvt.u64.u32 	%rd19, %r725;
	setp.le.u64 	%p55, %rd2, %rd19;
	@%p55 bra 	$L__BB6_86;
	st.global.u32 	[%rd4+1024], %r227;
	st.global.u32 	[%rd5+1024], %r245;
$L__BB6_86:
	add.s32 	%r726, %r2, 512;
	cvt.u64.u32 	%rd20, %r726;
	setp.le.u64 	%p56, %rd2, %rd20;
	@%p56 bra 	$L__BB6_88;
	st.global.u32 	[%rd4+2048], %r228;
	st.global.u32 	[%rd5+2048], %r246;
$L__BB6_88:
	add.s32 	%r727, %r2, 768;
	cvt.u64.u32 	%rd21, %r727;
	setp.le.u64 	%p57, %rd2, %rd21;
	@%p57 bra 	$L__BB6_90;
	st.global.u32 	[%rd4+3072], %r229;
	st.global.u32 	[%rd5+3072], %r247;
$L__BB6_90:
	or.b32  	%r728, %r2, 1024;
	cvt.u64.u32 	%rd22, %r728;
	setp.le.u64 	%p58, %rd2, %rd22;
	@%p58 bra 	$L__BB6_92;
	st.global.u32 	[%rd4+4096], %r230;
	st.global.u32 	[%rd5+4096], %r248;
$L__BB6_92:
	add.s32 	%r729, %r2, 1280;
	cvt.u64.u32 	%rd23, %r729;
	setp.le.u64 	%p59, %rd2, %rd23;
	@%p59 bra 	$L__BB6_94;
	st.global.u32 	[%rd4+5120], %r231;
	st.global.u32 	[%rd5+5120], %r249;
$L__BB6_94:
	add.s32 	%r730, %r2, 1536;
	cvt.u64.u32 	%rd24, %r730;
	setp.le.u64 	%p60, %rd2, %rd24;
	@%p60 bra 	$L__BB6_96;
	st.global.u32 	[%rd4+6144], %r232;
	st.global.u32 	[%rd5+6144], %r250;
$L__BB6_96:
	add.s32 	%r731, %r2, 1792;
	cvt.u64.u32 	%rd25, %r731;
	setp.le.u64 	%p61, %rd2, %rd25;
	@%p61 bra 	$L__BB6_98;
	st.global.u32 	[%rd4+7168], %r233;
	st.global.u32 	[%rd5+7168], %r251;
$L__BB6_98:
	or.b32  	%r732, %r2, 2048;
	cvt.u64.u32 	%rd26, %r732;
	setp.le.u64 	%p62, %rd2, %rd26;
	@%p62 bra 	$L__BB6_100;
	st.global.u32 	[%rd4+8192], %r234;
	st.global.u32 	[%rd5+8192], %r252;
$L__BB6_100:
	add.s32 	%r733, %r2, 2304;
	cvt.u64.u32 	%rd27, %r733;
	setp.le.u64 	%p63, %rd2, %rd27;
	@%p63 bra 	$L__BB6_102;
	st.global.u32 	[%rd4+9216], %r235;
	st.global.u32 	[%rd5+9216], %r253;
$L__BB6_102:
	add.s32 	%r734, %r2, 2560;
	cvt.u64.u32 	%rd28, %r734;
	setp.le.u64 	%p64, %rd2, %rd28;
	@%p64 bra 	$L__BB6_104;
	st.global.u32 	[%rd4+10240], %r236;
	st.global.u32 	[%rd5+10240], %r254;
$L__BB6_104:
	add.s32 	%r735, %r2, 2816;
	cvt.u64.u32 	%rd29, %r735;
	setp.le.u64 	%p65, %rd2, %rd29;
	@%p65 bra 	$L__BB6_106;
	st.global.u32 	[%rd4+11264], %r237;
	st.global.u32 	[%rd5+11264], %r255;
$L__BB6_106:
	or.b32  	%r736, %r2, 3072;
	cvt.u64.u32 	%rd30, %r736;
	setp.le.u64 	%p66, %rd2, %rd30;
	@%p66 bra 	$L__BB6_108;
	st.global.u32 	[%rd4+12288], %r238;
	st.global.u32 	[%rd5+12288], %r256;
$L__BB6_108:
	add.s32 	%r737, %r2, 3328;
	cvt.u64.u32 	%rd31, %r737;
	setp.le.u64 	%p67, %rd2, %rd31;
	@%p67 bra 	$L__BB6_110;
	st.global.u32 	[%rd4+13312], %r239;
	st.global.u32 	[%rd5+13312], %r257;
$L__BB6_110:
	add.s32 	%r738, %r2, 3584;
	cvt.u64.u32 	%rd32, %r738;
	setp.le.u64 	%p68, %rd2, %rd32;
	@%p68 bra 	$L__BB6_112;
	st.global.u32 	[%rd4+14336], %r240;
	st.global.u32 	[%rd5+14336], %r258;
$L__BB6_112:
	add.s32 	%r739, %r2, 3840;
	cvt.u64.u32 	%rd33, %r739;
	setp.le.u64 	%p69, %rd2, %rd33;
	@%p69 bra 	$L__BB6_114;
	st.global.u32 	[%rd4+15360], %r241;
	st.global.u32 	[%rd5+15360], %r259;
$L__BB6_114:
	or.b32  	%r740, %r2, 4096;
	cvt.u64.u32 	%rd34, %r740;
	setp.le.u64 	%p70, %rd2, %rd34;
	@%p70 bra 	$L__BB6_116;
	st.global.u32 	[%rd4+16384], %r242;
	st.global.u32 	[%rd5+16384], %r260;
$L__BB6_116:
	add.s32 	%r741, %r2, 4352;
	cvt.u64.u32 	%rd35, %r741;
	setp.le.u64 	%p71, %rd2, %rd35;
	@%p71 bra 	$L__BB6_118;
	st.global.u32 	[%rd4+17408], %r243;
	st.global.u32 	[%rd5+17408], %r261;
$L__BB6_118:
	add.s32 	%r742, %r2, 4608;
	cvt.u64.u32 	%rd36, %r742;
	setp.le.u64 	%p72, %rd2, %rd36;
	@%p72 bra 	$L__BB6_120;
	st.global.u32 	[%rd4+18432], %r244;
	st.global.u32 	[%rd5+18432], %r262;
$L__BB6_120:
	ret;
$L__BB6_121:
	shl.b32 	%r743, %r206, 2;
	mov.u32 	%r744, _ZZN3cub18CUB_300001_SM_10006detail10radix_sort31DeviceRadixSortSingleTileKernelINS1_5radix10policy_hubIjiyE10Policy1000ELNS0_9SortOrderE0EjiyNS1_21identity_decomposer_tEEEvPKT1_PSA_PKT2_PSE_T3_iiT4_E12temp_storage;
	add.s32 	%r745, %r744, %r743;
	st.shared.u32 	[%r745], %r840;
	shl.b32 	%r746, %r207, 2;
	add.s32 	%r747, %r744, %r746;
	st.shared.u32 	[%r747], %r839;
	shl.b32 	%r748, %r208, 2;
	add.s32 	%r749, %r744, %r748;
	st.shared.u32 	[%r749], %r838;
	shl.b32 	%r750, %r209, 2;
	add.s32 	%r751, %r744, %r750;
	st.shared.u32 	[%r751], %r837;
	shl.b32 	%r752, %r210, 2;
	add.s32 	%r753, %r744, %r752;
	st.shared.u32 	[%r753], %r836;
	shl.b32 	%r754, %r211, 2;
	add.s32 	%r755, %r744, %r754;
	st.shared.u32 	[%r755], %r835;
	shl.b32 	%r756, %r212, 2;
	add.s32 	%r757, %r744, %r756;
	st.shared.u32 	[%r757], %r834;
	shl.b32 	%r758, %r213, 2;
	add.s32 	%r759, %r744, %r758;
	st.shared.u32 	[%r759], %r833;
	shl.b32 	%r760, %r214, 2;
	add.s32 	%r761, %r744, %r760;
	st.shared.u32 	[%r761], %r832;
	shl.b32 	%r762, %r215, 2;
	add.s32 	%r763, %r744, %r762;
	st.shared.u32 	[%r763], %r831;
	shl.b32 	%r764, %r216, 2;
	add.s32 	%r765, %r744, %r764;
	st.shared.u32 	[%r765], %r830;
	shl.b32 	%r766, %r217, 2;
	add.s32 	%r767, %r744, %r766;
	st.shared.u32 	[%r767], %r829;
	shl.b32 	%r768, %r218, 2;
	add.s32 	%r769, %r744, %r768;
	st.shared.u32 	[%r769], %r828;
	shl.b32 	%r770, %r219, 2;
	add.s32 	%r771, %r744, %r770;
	st.shared.u32 	[%r771], %r827;
	shl.b32 	%r772, %r220, 2;
	add.s32 	%r773, %r744, %r772;
	st.shared.u32 	[%r773], %r826;
	shl.b32 	%r774, %r221, 2;
	add.s32 	%r775, %r744, %r774;
	st.shared.u32 	[%r775], %r825;
	shl.b32 	%r776, %r222, 2;
	add.s32 	%r777, %r744, %r776;
	st.shared.u32 	[%r777], %r824;
	shl.b32 	%r778, %r223, 2;
	add.s32 	%r779, %r744, %r778;
	st.shared.u32 	[%r779], %r823;
	shl.b32 	%r780, %r224, 2;
	add.s32 	%r781, %r744, %r780;
	st.shared.u32 	[%r781], %r822;
	bar.sync 	0;
	ld.shared.u32 	%r840, [%r103];
	ld.shared.u32 	%r839, [%r103+4];
	ld.shared.u32 	%r838, [%r103+8];
	ld.shared.u32 	%r837, [%r103+12];
	ld.shared.u32 	%r836, [%r103+16];
	ld.shared.u32 	%r835, [%r103+20];
	ld.shared.u32 	%r834, [%r103+24];
	ld.shared.u32 	%r833, [%r103+28];
	ld.shared.u32 	%r832, [%r103+32];
	ld.shared.u32 	%r831, [%r103+36];
	ld.shared.u32 	%r830, [%r103+40];
	ld.shared.u32 	%r829, [%r103+44];
	ld.shared.u32 	%r828, [%r103+48];
	ld.shared.u32 	%r827, [%r103+52];
	ld.shared.u32 	%r826, [%r103+56];
	ld.shared.u32 	%r825, [%r103+60];
	ld.shared.u32 	%r824, [%r103+64];
	ld.shared.u32 	%r823, [%r103+68];
	ld.shared.u32 	%r822, [%r103+72];
	bar.sync 	0;
	st.shared.u32 	[%r745], %r859;
	st.shared.u32 	[%r747], %r858;
	st.shared.u32 	[%r749], %r857;
	st.shared.u32 	[%r751], %r856;
	st.shared.u32 	[%r753], %r855;
	st.shared.u32 	[%r755], %r854;
	st.shared.u32 	[%r757], %r853;
	st.shared.u32 	[%r759], %r852;
	st.shared.u32 	[%r761], %r851;
	st.shared.u32 	[%r763], %r850;
	st.shared.u32 	[%r765], %r849;
	st.shared.u32 	[%r767], %r848;
	st.shared.u32 	[%r769], %r847;
	st.shared.u32 	[%r771], %r846;
	st.shared.u32 	[%r773], %r845;
	st.shared.u32 	[%r775], %r844;
	st.shared.u32 	[%r777], %r843;
	st.shared.u32 	[%r779], %r842;
	st.shared.u32 	[%r781], %r841;
	bar.sync 	0;
	ld.shared.u32 	%r859, [%r103];
	ld.shared.u32 	%r858, [%r103+4];
	ld.shared.u32 	%r857, [%r103+8];
	ld.shared.u32 	%r856, [%r103+12];
	ld.shared.u32 	%r855, [%r103+16];
	ld.shared.u32 	%r854, [%r103+20];
	ld.shared.u32 	%r853, [%r103+24];
	ld.shared.u32 	%r852, [%r103+28];
	ld.shared.u32 	%r851, [%r103+32];
	ld.shared.u32 	%r850, [%r103+36];
	ld.shared.u32 	%r849, [%r103+40];
	ld.shared.u32 	%r848, [%r103+44];
	ld.shared.u32 	%r847, [%r103+48];
	ld.shared.u32 	%r846, [%r103+52];
	ld.shared.u32 	%r845, [%r103+56];
	ld.shared.u32 	%r844, [%r103+60];
	ld.shared.u32 	%r843, [%r103+64];
	ld.shared.u32 	%r842, [%r103+68];
	ld.shared.u32 	%r841, [%r103+72];
	bar.sync 	0;
	add.s32 	%r821, %r821, 6;
	add.s32 	%r820, %r820, -6;
	bra.uni 	$L__BB6_77;

}
	// .globl	_ZN3cub18CUB_300001_SM_10006detail10radix_sort30DeviceRadixSortHistogramKernelINS1_5radix10policy_hubIjiyE10Policy1000ELNS0_9SortOrderE0EjyNS1_21identity_decomposer_tEEEvPT2_PKT1_SA_iiT3_
.visible .entry _ZN3cub18CUB_300001_SM_10006detail10radix_sort30DeviceRadixSortHistogramKernelINS1_5radix10policy_hubIjiyE10Policy1000ELNS0_9SortOrderE0EjyNS1_21identity_decomposer_tEEEvPT2_PKT1_SA_iiT3_(
	.param .u64 .ptr .align 1 _ZN3cub18CUB_300001_SM_10006detail10radix_sort30DeviceRadixSortHistogramKernelINS1_5radix10policy_hubIjiyE10Policy1000ELNS0_9SortOrderE0EjyNS1_21identity_decomposer_tEEEvPT2_PKT1_SA_iiT3__param_0,
	.param .u64 .ptr .align 1 _ZN3cub18CUB_300001_SM_10006detail10radix_sort30DeviceRadixSortHistogramKernelINS1_5radix10policy_hubIjiyE10Policy1000ELNS0_9SortOrderE0EjyNS1_21identity_decomposer_tEEEvPT2_PKT1_SA_iiT3__param_1,
	.param .u64 _ZN3cub18CUB_300001_SM_10006detail10radix_sort30DeviceRadixSortHistogramKernelINS1_5radix10policy_hubIjiyE10Policy1000ELNS0_9SortOrderE0EjyNS1_21identity_decomposer_tEEEvPT2_PKT1_SA_iiT3__param_2,
	.param .u32 _ZN3cub18CUB_300001_SM_10006detail10radix_sort30DeviceRadixSortHistogramKernelINS1_5radix10policy_hubIjiyE10Policy1000ELNS0_9SortOrderE0EjyNS1_21identity_decomposer_tEEEvPT2_PKT1_SA_iiT3__param_3,
	.param .u32 _ZN3cub18CUB_300001_SM_10006detail10radix_sort30DeviceRadixSortHistogramKernelINS1_5radix10policy_hubIjiyE10Policy1000ELNS0_9SortOrderE0EjyNS1_21identity_decomposer_tEEEvPT2_PKT1_SA_iiT3__param_4,
	.param .align 1 .b8 _ZN3cub18CUB_300001_SM_10006detail10radix_sort30DeviceRadixSortHistogramKernelINS1_5radix10policy_hubIjiyE10Policy1000ELNS0_9SortOrderE0EjyNS1_21identity_decomposer_tEEEvPT2_PKT1_SA_iiT3__param_5[1]
)
.maxntid 128
{
	.reg .pred 	%p<91>;
	.reg .b32 	%r<470>;
	.reg .b64 	%rd<137>;
	// demoted variable
	.shared .align 4 .b8 _ZZN3cub18CUB_300001_SM_10006detail10radix_sort30DeviceRadixSortHistogramKernelINS1_5radix10policy_hubIjiyE10Policy1000ELNS0_9SortOrderE0EjyNS1_21identity_decomposer_tEEEvPT2_PKT1_SA_iiT3_E12temp_storage[4096];
	ld.param.u64 	%rd18, [_ZN3cub18CUB_300001_SM_10006detail10radix_sort30DeviceRadixSortHistogramKernelINS1_5radix10policy_hubIjiyE10Policy1000ELNS0_9SortOrderE0EjyNS1_21identity_decomposer_tEEEvPT2_PKT1_SA_iiT3__param_0];
	ld.param.u64 	%rd19, [_ZN3cub18CUB_300001_SM_10006detail10radix_sort30DeviceRadixSortHistogramKernelINS1_5radix10policy_hubIjiyE10Policy1000ELNS0_9SortOrderE0EjyNS1_21identity_decomposer_tEEEvPT2_PKT1_SA_iiT3__param_1];
	ld.param.u64 	%rd17, [_ZN3cub18CUB_300001_SM_10006detail10radix_sort30DeviceRadixSortHistogramKernelINS1_5radix10policy_hubIjiyE10Policy1000ELNS0_9SortOrderE0EjyNS1_21identity_decomposer_tEEEvPT2_PKT1_SA_iiT3__param_2];
	ld.param.u32 	%r158, [_ZN3cub18CUB_300001_SM_10006detail10radix_sort30DeviceRadixSortHistogramKernelINS1_5radix10policy_hubIjiyE10Policy1000ELNS0_9SortOrderE0EjyNS1_21identity_decomposer_tEEEvPT2_PKT1_SA_iiT3__param_3];
	ld.param.u32 	%r159, [_ZN3cub18CUB_300001_SM_10006detail10radix_sort30DeviceRadixSortHistogramKernelINS1_5radix10policy_hubIjiyE10Policy1000ELNS0_9SortOrderE0EjyNS1_21identity_decomposer_tEEEvPT2_PKT1_SA_iiT3__param_4];
	cvta.to.global.u64 	%rd1, %rd19;
	cvta.to.global.u64 	%rd2, %rd18;
	setp.eq.s64 	%p2, %rd17, 0;
	@%p2 bra 	$L__BB7_153;
	sub.s32 	%r160, %r159, %r158;
	add.s32 	%r161, %r160, 7;
	shr.s32 	%r162, %r161, 31;
	shr.u32 	%r163, %r162, 29;
	add.s32 	%r164, %r161, %r163;
	shr.s32 	%r165, %r164, 3;
	mov.u32 	%r166, %tid.x;
	setp.gt.u32 	%p3, %r166, 255;
	setp.lt.s32 	%p4, %r161, 8;
	mov.u32 	%r167, %ctaid.x;
	shl.b32 	%r168, %r167, 11;
	cvt.u64.u32 	%rd3, %r168;
	mov.u32 	%r169, %nctaid.x;
	shl.b32 	%r170, %r169, 11;
	cvt.u64.u32 	%rd4, %r170;
	add.s32 	%r1, %r165, -1;
	and.b32  	%r2, %r165, 15;
	and.b32  	%r3, %r165, 7;
	add.s32 	%r4, %r3, -1;
	and.b32  	%r5, %r165, 3;
	or.pred  	%p1, %p3, %p4;
	shl.b32 	%r171, %r166, 2;
	mov.u32 	%r172, _ZZN3cub18CUB_300001_SM_10006detail10radix_sort30DeviceRadixSortHistogramKernelINS1_5radix10policy_hubIjiyE10Policy1000ELNS0_9SortOrderE0EjyNS1_21identity_decomposer_tEEEvPT2_PKT1_SA_iiT3_E12temp_storage;
	add.s32 	%r6, %r172, %r171;
	and.b32  	%r7, %r165, 268435440;
	cvt.u64.u32 	%rd5, %r166;
	add.s32 	%r8, %r166, 128;
	add.s32 	%r9, %r166, 256;
	add.s32 	%r10, %r166, 384;
	add.s32 	%r11, %r166, 512;
	add.s32 	%r12, %r166, 640;
	add.s32 	%r13, %r166, 768;
	add.s32 	%r14, %r166, 1280;
	add.s32 	%r15, %r166, 1920;
	and.b32  	%r16, %r165, 268435448;
	and.b32  	%r17, %r165, 1;
	neg.s32 	%r18, %r7;
	add.s32 	%r19, %r6, 8192;
	add.s64 	%rd21, %rd17, -1;
	shr.u64 	%rd22, %rd21, 30;
	add.s64 	%rd23, %rd22, 1;
	min.u64 	%rd6, %rd23, %rd17;
	mov.b64 	%rd135, 0;
$L__BB7_2:
	@%p1 bra 	$L__BB7_30;
	setp.lt.u32 	%p5, %r1, 15;
	mov.b32 	%r423, 0;
	@%p5 bra 	$L__BB7_6;
	mov.u32 	%r420, %r19;
	mov.u32 	%r421, %r18;
$L__BB7_5:
	.pragma "nounroll";
	mov.b32 	%r174, 0;
	st.shared.u32 	[%r420+-8192], %r174;
	st.shared.u32 	[%r420+-7168], %r174;
	st.shared.u32 	[%r420+-6144], %r174;
	st.shared.u32 	[%r420+-5120], %r174;
	st.shared.u32 	[%r420+-4096], %r174;
	st.shared.u32 	[%r420+-3072], %r174;
	st.shared.u32 	[%r420+-2048], %r174;
	st.shared.u32 	[%r420+-1024], %r174;
	st.shared.u32 	[%r420], %r174;
	st.shared.u32 	[%r420+1024], %r174;
	st.shared.u32 	[%r420+2048], %r174;
	st.shared.u32 	[%r420+3072], %r174;
	st.shared.u32 	[%r420+4096], %r174;
	st.shared.u32 	[%r420+5120], %r174;
	st.shared.u32 	[%r420+6144], %r174;
	st.shared.u32 	[%r420+7168], %r174;
	add.s32 	%r421, %r421, 16;
	add.s32 	%r420, %r420, 16384;
	setp.ne.s32 	%p6, %r421, 0;
	mov.u32 	%r423, %r7;
	@%p6 bra 	$L__BB7_5;
$L__BB7_6:
	add.s32 	%r25, %r2, -1;
	setp.eq.s32 	%p7, %r2, 0;
	@%p7 bra 	$L__BB7_16;
	setp.lt.u32 	%p8, %r25, 7;
	@%p8 bra 	$L__BB7_9;
	shl.b32 	%r175, %r423, 10;
	add.s32 	%r176, %r6, %r175;
	mov.b32 	%r177, 0;
	st.shared.u32 	[%r176], %r177;
	st.shared.u32 	[%r176+1024], %r177;
	st.shared.u32 	[%r176+2048], %r177;
	st.shared.u32 	[%r176+3072], %r177;
	st.shared.u32 	[%r176+4096], %r177;
	st.shared.u32 	[%r176+5120], %r177;
	st.shared.u32 	[%r176+6144], %r177;
	st.shared.u32 	[%r176+7168], %r177;
	add.s32 	%r423, %r423, 8;
$L__BB7_9:
	setp.eq.s32 	%p9, %r3, 0;
	@%p9 bra 	$L__BB7_16;
	setp.lt.u32 	%p10, %r4, 3;
	@%p10 bra 	$L__BB7_12;
	shl.b32 	%r178, %r423, 10;
	add.s32 	%r179, %r6, %r178;
	mov.b32 	%r180, 0;
	st.shared.u32 	[%r179], %r180;
	st.shared.u32 	[%r179+1024], %r180;
	st.shared.u32 	[%r179+2048], %r180;
	st.shared.u32 	[%r179+3072], %r180;
	add.s32 	%r423, %r423, 4;
$L__BB7_12:
	setp.eq.s32 	%p11, %r5, 0;
	@%p11 bra 	$L__BB7_16;
	setp.eq.s32 	%p12, %r5, 1;
	shl.b32 	%r181, %r423, 10;
	add.s32 	%r30, %r6, %r181;
	mov.b32 	%r182, 0;
	st.shared.u32 	[%r30], %r182;
	@%p12 bra 	$L__BB7_16;
	setp.eq.s32 	%p13, %r5, 2;
	mov.b32 	%r183, 0;
	st.shared.u32 	[%r30+1024], %r183;
	@%p13 bra 	$L__BB7_16;
	mov.b32 	%r184, 0;
	st.shared.u32 	[%r30+2048], %r184;
$L__BB7_16:
	cvt.u32.u64 	%r185, %rd5;
	setp.gt.u32 	%p14, %r185, 127;
	@%p14 bra 	$L__BB7_30;
	setp.lt.u32 	%p15, %r1, 15;
	mov.b32 	%r427, 0;
	@%p15 bra 	$L__BB7_20;
	mov.b32 	%r425, 0;
$L__BB7_19:
	.pragma "nounroll";
	shl.b32 	%r188, %r425, 10;
	add.s32 	%r189, %r6, %r188;
	mov.b32 	%r190, 0;
	st.shared.u32 	[%r189+512], %r190;
	st.shared.u32 	[%r189+1536], %r190;
	st.shared.u32 	[%r189+2560], %r190;
	st.shared.u32 	[%r189+3584], %r190;
	st.shared.u32 	[%r189+4608], %r190;
	st.shared.u32 	[%r189+5632], %r190;
	st.shared.u32 	[%r189+6656], %r190;
	st.shared.u32 	[%r189+7680], %r190;
	st.shared.u32 	[%r189+8704], %r190;
	st.shared.u32 	[%r189+9728], %r190;
	st.shared.u32 	[%r189+10752], %r190;
	st.shared.u32 	[%r189+11776], %r190;
	st.shared.u32 	[%r189+12800], %r190;
	st.shared.u32 	[%r189+13824], %r190;
	st.shared.u32 	[%r189+14848], %r190;
	st.shared.u32 	[%r189+15872], %r190;
	add.s32 	%r425, %r425, 16;
	setp.ne.s32 	%p16, %r425, %r7;
	mov.u32 	%r427, %r7;
	@%p16 bra 	$L__BB7_19;
$L__BB7_20:
	setp.eq.s32 	%p17, %r2, 0;
	@%p17 bra 	$L__BB7_30;
	setp.lt.u32 	%p18, %r25, 7;
	@%p18 bra 	$L__BB7_23;
	shl.b32 	%r191, %r427, 10;
	add.s32 	%r192, %r6, %r191;
	mov.b32 	%r193, 0;
	st.shared.u32 	[%r192+512], %r193;
	st.shared.u32 	[%r192+1536], %r193;
	st.shared.u32 	[%r192+2560], %r193;
	st.shared.u32 	[%r192+3584], %r193;
	st.shared.u32 	[%r192+4608], %r193;
	st.shared.u32 	[%r192+5632], %r193;
	st.shared.u32 	[%r192+6656], %r193;
	st.shared.u32 	[%r192+7680], %r193;
	add.s32 	%r427, %r427, 8;
$L__BB7_23:
	setp.eq.s32 	%p19, %r3, 0;
	@%p19 bra 	$L__BB7_30;
	setp.lt.u32 	%p20, %r4, 3;
	@%p20 bra 	$L__BB7_26;
	shl.b32 	%r194, %r427, 10;
	add.s32 	%r195, %r6, %r194;
	mov.b32 	%r196, 0;
	st.shared.u32 	[%r195+512], %r196;
	st.shared.u32 	[%r195+1536], %r196;
	st.shared.u32 	[%r195+2560], %r196;
	st.shared.u32 	[%r195+3584], %r196;
	add.s32 	%r427, %r427, 4;
$L__BB7_26:
	setp.eq.s32 	%p21, %r5, 0;
	@%p21 bra 	$L__BB7_30;
	setp.eq.s32 	%p22, %r5, 1;
	shl.b32 	%r197, %r427, 10;
	add.s32 	%r38, %r6, %r197;
	mov.b32 	%r198, 0;
	st.shared.u32 	[%r38+512], %r198;
	@%p22 bra 	$L__BB7_30;
	setp.eq.s32 	%p23, %r5, 2;
	mov.b32 	%r199, 0;
	st.shared.u32 	[%r38+1536], %r199;
	@%p23 bra 	$L__BB7_30;
	mov.b32 	%r200, 0;
	st.shared.u32 	[%r38+2560], %r200;
$L__BB7_30:
	bar.sync 	0;
	bar.sync 	0;
	shl.b64 	%rd8, %rd135, 30;
	sub.s64 	%rd24, %rd17, %rd8;
	min.u64 	%rd9, %rd24, 1073741824;
	setp.le.u64 	%p24, %rd9, %rd3;
	@%p24 bra 	$L__BB7_70;
	mov.u64 	%rd136, %rd3;
$L__BB7_32:
	add.s64 	%rd11, %rd136, %rd8;
	sub.s64 	%rd12, %rd17, %rd11;
	setp.lt.u64 	%p25, %rd12, 2048;
	@%p25 bra 	$L__BB7_34;
	add.s64 	%rd27, %rd11, %rd5;
	shl.b64 	%rd28, %rd27, 2;
	add.s64 	%rd29, %rd1, %rd28;
	ld.global.u32 	%r459, [%rd29];
	ld.global.u32 	%r458, [%rd29+512];
	ld.global.u32 	%r457, [%rd29+1024];
	ld.global.u32 	%r456, [%rd29+1536];
	ld.global.u32 	%r455, [%rd29+2048];
	ld.global.u32 	%r454, [%rd29+2560];
	ld.global.u32 	%r453, [%rd29+3072];
	ld.global.u32 	%r452, [%rd29+3584];
	ld.global.u32 	%r451, [%rd29+4096];
	ld.global.u32 	%r450, [%rd29+4608];
	ld.global.u32 	%r449, [%rd29+5120];
	ld.global.u32 	%r448, [%rd29+5632];
	ld.global.u32 	%r447, [%rd29+6144];
	ld.global.u32 	%r446, [%rd29+6656];
	ld.global.u32 	%r445, [%rd29+7168];
	ld.global.u32 	%r444, [%rd29+7680];
	bra.uni 	$L__BB7_66;
$L__BB7_34:
	cvt.u32.u64 	%r202, %rd5;
	cvt.u32.u64 	%r55, %rd12;
	setp.ge.s32 	%p26, %r202, %r55;
	add.s64 	%rd25, %rd11, %rd5;
	shl.b64 	%rd26, %rd25, 2;
	add.s64 	%rd13, %rd1, %rd26;
	mov.b32 	%r459, -1;
	@%p26 bra 	$L__BB7_36;
	ld.global.u32 	%r459, [%rd13];
$L__BB7_36:
	setp.ge.s32 	%p27, %r8, %r55;
	mov.b32 	%r458, -1;
	@%p27 bra 	$L__BB7_38;
	ld.global.u32 	%r458, [%rd13+512];
$L__BB7_38:
	setp.ge.s32 	%p28, %r9, %r55;
	mov.b32 	%r457, -1;
	@%p28 bra 	$L__BB7_40;
	ld.global.u32 	%r457, [%rd13+1024];
$L__BB7_40:
	setp.ge.s32 	%p29, %r10, %r55;
	mov.b32 	%r456, -1;
	@%p29 bra 	$L__BB7_42;
	ld.global.u32 	%r456, [%rd13+1536];
$L__BB7_42:
	setp.ge.s32 	%p30, %r11, %r55;
	mov.b32 	%r455, -1;
	@%p30 bra 	$L__BB7_44;
	ld.global.u32 	%r455, [%rd13+2048];
$L__BB7_44:
	setp.ge.s32 	%p31, %r12, %r55;
	mov.b32 	%r454, -1;
	@%p31 bra 	$L__BB7_46;
	ld.global.u32 	%r454, [%rd13+2560];
$L__BB7_46:
	setp.ge.s32 	%p32, %r13, %r55;
	mov.b32 	%r453, -1;
	@%p32 bra 	$L__BB7_48;
	ld.global.u32 	%r453, [%rd13+3072];
$L__BB7_48:
	mov.u32 	%r210, %tid.x;
	add.s32 	%r211, %r210, 896;
	setp.ge.s32 	%p33, %r211, %r55;
	mov.b32 	%r452, -1;
	@%p33 bra 	$L__BB7_50;
	ld.global.u32 	%r452, [%rd13+3584];
$L__BB7_50:
	or.b32  	%r214, %r210, 1024;
	setp.ge.s32 	%p34, %r214, %r55;
	mov.b32 	%r451, -1;
	@%p34 bra 	$L__BB7_52;
	ld.global.u32 	%r451, [%rd13+4096];
$L__BB7_52:
	add.s32 	%r217, %r210, 1152;
	setp.ge.s32 	%p35, %r217, %r55;
	mov.b32 	%r450, -1;
	@%p35 bra 	$L__BB7_54;
	ld.global.u32 	%r450, [%rd13+4608];
$L__BB7_54:
	setp.ge.s32 	%p36, %r14, %r55;
	mov.b32 	%r449, -1;
	@%p36 bra 	$L__BB7_56;
	ld.global.u32 	%r449, [%rd13+5120];
$L__BB7_56:
	add.s32 	%r221, %r210, 1408;
	setp.ge.s32 	%p37, %r221, %r55;
	mov.b32 	%r448, -1;
	@%p37 bra 	$L__BB7_58;
	ld.global.u32 	%r448, [%rd13+5632];
$L__BB7_58:
	add.s32 	%r224, %r210, 1536;
	setp.ge.s32 	%p38, %r224, %r55;
	mov.b32 	%r447, -1;
	@%p38 bra 	$L__BB7_60;
	ld.global.u32 	%r447, [%rd13+6144];
$L__BB7_60:
	add.s32 	%r227, %r210, 1664;
	setp.ge.s32 	%p39, %r227, %r55;
	mov.b32 	%r446, -1;
	@%p39 bra 	$L__BB7_62;
	ld.global.u32 	%r446, [%rd13+6656];
$L__BB7_62:
	add.s32 	%r230, %r210, 1792;
	setp.ge.s32 	%p40, %r230, %r55;
	mov.b32 	%r445, -1;
	@%p40 bra 	$L__BB7_64;
	ld.global.u32 	%r445, [%rd13+7168];
$L__BB7_64:
	setp.ge.s32 	%p41, %r15, %r55;
	mov.b32 	%r444, -1;
	@%p41 bra 	$L__BB7_66;
	ld.global.u32 	%r444, [%rd13+7680];
$L__BB7_66:
	setp.le.s32 	%p42, %r159, %r158;
	@%p42 bra 	$L__BB7_69;
	mov.b32 	%r460, 0;
	mov.u32 	%r461, %r158;
$L__BB7_68:
	sub.s32 	%r233, %r159, %r461;
	shl.b32 	%r234, %r460, 10;
	mov.u32 	%r235, _ZZN3cub18CUB_300001_SM_10006detail10radix_sort30DeviceRadixSortHistogramKernelINS1_5radix10policy_hubIjiyE10Policy1000ELNS0_9SortOrderE0EjyNS1_21identity_decomposer_tEEEvPT2_PKT1_SA_iiT3_E12temp_storage;
	add.s32 	%r236, %r235, %r234;
	min.s32 	%r237, %r233, 8;
	mov.b32 	%r238, -1;
	shl.b32 	%r239, %r238, %r237;
	not.b32 	%r240, %r239;
	shr.u32 	%r241, %r459, %r461;
	and.b32  	%r242, %r241, %r240;
	shl.b32 	%r243, %r242, 2;
	add.s32 	%r244, %r236, %r243;
	atom.shared.add.u32 	%r245, [%r244], 1;
	shr.u32 	%r246, %r458, %r461;
	and.b32  	%r247, %r246, %r240;
	shl.b32 	%r248, %r247, 2;
	add.s32 	%r249, %r236, %r248;
	atom.shared.add.u32 	%r250, [%r249], 1;
	shr.u32 	%r251, %r457, %r461;
	and.b32  	%r252, %r251, %r240;
	shl.b32 	%r253, %r252, 2;
	add.s32 	%r254, %r236, %r253;
	atom.shared.add.u32 	%r255, [%r254], 1;
	shr.u32 	%r256, %r456, %r461;
	and.b32  	%r257, %r256, %r240;
	shl.b32 	%r258, %r257, 2;
	add.s32 	%r259, %r236, %r258;
	atom.shared.add.u32 	%r260, [%r259], 1;
	shr.u32 	%r261, %r455, %r461;
	and.b32  	%r262, %r261, %r240;
	shl.b32 	%r263, %r262, 2;
	add.s32 	%r264, %r236, %r263;
	atom.shared.add.u32 	%r265, [%r264], 1;
	shr.u32 	%r266, %r454, %r461;
	and.b32  	%r267, %r266, %r240;
	shl.b32 	%r268, %r267, 2;
	add.s32 	%r269, %r236, %r268;
	atom.shared.add.u32 	%r270, [%r269], 1;
	shr.u32 	%r271, %r453, %r461;
	and.b32  	%r272, %r271, %r240;
	shl.b32 	%r273, %r272, 2;
	add.s32 	%r274, %r236, %r273;
	atom.shared.add.u32 	%r275, [%r274], 1;
	shr.u32 	%r276, %r452, %r461;
	and.b32  	%r277, %r276, %r240;
	shl.b32 	%r278, %r277, 2;
	add.s32 	%r279, %r236, %r278;
	atom.shared.add.u32 	%r280, [%r279], 1;
	shr.u32 	%r281, %r451, %r461;
	and.b32  	%r282, %r281, %r240;
	shl.b32 	%r283, %r282, 2;
	add.s32 	%r284, %r236, %r283;
	atom.shared.add.u32 	%r285, [%r284], 1;
	shr.u32 	%r286, %r450, %r461;
	and.b32  	%r287, %r286, %r240;
	shl.b32 	%r288, %r287, 2;
	add.s32 	%r289, %r236, %r288;
	atom.shared.add.u32 	%r290, [%r289], 1;
	shr.u32 	%r291, %r449, %r461;
	and.b32  	%r292, %r291, %r240;
	shl.b32 	%r293, %r292, 2;
	add.s32 	%r294, %r236, %r293;
	atom.shared.add.u32 	%r295, [%r294], 1;
	shr.u32 	%r296, %r448, %r461;
	and.b32  	%r297, %r296, %r240;
	shl.b32 	%r298, %r297, 2;
	add.s32 	%r299, %r236, %r298;
	atom.shared.add.u32 	%r300, [%r299], 1;
	shr.u32 	%r301, %r447, %r461;
	and.b32  	%r302, %r301, %r240;
	shl.b32 	%r303, %r302, 2;
	add.s32 	%r304, %r236, %r303;
	atom.shared.add.u32 	%r305, [%r304], 1;
	shr.u32 	%r306, %r446, %r461;
	and.b32  	%r307, %r306, %r240;
	shl.b32 	%r308, %r307, 2;
	add.s32 	%r309, %r236, %r308;
	atom.shared.add.u32 	%r310, [%r309], 1;
	shr.u32 	%r311, %r445, %r461;
	and.b32  	%r312, %r311, %r240;
	shl.b32 	%r313, %r312, 2;
	add.s32 	%r314, %r236, %r313;
	atom.shared.add.u32 	%r315, [%r314], 1;
	shr.u32 	%r316, %r444, %r461;
	and.b32  	%r317, %r316, %r240;
	shl.b32 	%r318, %r317, 2;
	add.s32 	%r319, %r236, %r318;
	atom.shared.add.u32 	%r320, [%r319], 1;
	add.s32 	%r461, %r461, 8;
	add.s32 	%r460, %r460, 1;
	setp.lt.s32 	%p43, %r461, %r159;
	@%p43 bra 	$L__BB7_68;
$L__BB7_69:
	add.s64 	%rd136, %rd136, %rd4;
	setp.lt.u64 	%p44, %rd136, %rd9;
	@%p44 bra 	$L__BB7_32;
$L__BB7_70:
	bar.sync 	0;
	@%p1 bra 	$L__BB7_152;
	setp.lt.u32 	%p45, %r1, 7;
	mov.b32 	%r464, 0;
	@%p45 bra 	$L__BB7_90;
	mov.b32 	%r462, 0;
$L__BB7_73:
	.pragma "nounroll";
	shl.b32 	%r323, %r462, 10;
	add.s32 	%r108, %r6, %r323;
	ld.shared.u32 	%r109, [%r108];
	setp.eq.s32 	%p46, %r109, 0;
	@%p46 bra 	$L__BB7_75;
	cvt.u32.u64 	%r324, %rd5;
	shl.b32 	%r325, %r462, 8;
	add.s32 	%r326, %r325, %r324;
	mul.wide.u32 	%rd30, %r326, 8;
	add.s64 	%rd31, %rd2, %rd30;
	cvt.u64.u32 	%rd32, %r109;
	atom.global.add.u64 	%rd33, [%rd31], %rd32;
$L__BB7_75:
	ld.shared.u32 	%r110, [%r108+1024];
	setp.eq.s32 	%p47, %r110, 0;
	@%p47 bra 	$L__BB7_77;
	cvt.u32.u64 	%r327, %rd5;
	shl.b32 	%r328, %r462, 8;
	add.s32 	%r329, %r328, %r327;
	add.s32 	%r330, %r329, 256;
	mul.wide.u32 	%rd34, %r330, 8;
	add.s64 	%rd35, %rd2, %rd34;
	cvt.u64.u32 	%rd36, %r110;
	atom.global.add.u64 	%rd37, [%rd35], %rd36;
$L__BB7_77:
	ld.shared.u32 	%r111, [%r108+2048];
	setp.eq.s32 	%p48, %r111, 0;
	@%p48 bra 	$L__BB7_79;
	cvt.u32.u64 	%r331, %rd5;
	shl.b32 	%r332, %r462, 8;
	add.s32 	%r333, %r332, %r331;
	add.s32 	%r334, %r333, 512;
	mul.wide.u32 	%rd38, %r334, 8;
	add.s64 	%rd39, %rd2, %rd38;
	cvt.u64.u32 	%rd40, %r111;
	atom.global.add.u64 	%rd41, [%rd39], %rd40;
$L__BB7_79:
	ld.shared.u32 	%r112, [%r108+3072];
	setp.eq.s32 	%p49, %r112, 0;
	@%p49 bra 	$L__BB7_81;
	cvt.u32.u64 	%r335, %rd5;
	shl.b32 	%r336, %r462, 8;
	add.s32 	%r337, %r336, %r335;
	add.s32 	%r338, %r337, 768;
	mul.wide.u32 	%rd42, %r338, 8;
	add.s64 	%rd43, %rd2, %rd42;
	cvt.u64.u32 	%rd44, %r112;
	atom.global.add.u64 	%rd45, [%rd43], %rd44;
$L__BB7_81:
	ld.shared.u32 	%r113, [%r108+4096];
	setp.eq.s32 	%p50, %r113, 0;
	@%p50 bra 	$L__BB7_83;
	cvt.u32.u64 	%r339, %rd5;
	shl.b32 	%r340, %r462, 8;
	add.s32 	%r341, %r340, %r339;
	add.s32 	%r342, %r341, 1024;
	mul.wide.u32 	%rd46, %r342, 8;
	add.s64 	%rd47, %rd2, %rd46;
	cvt.u64.u32 	%rd48, %r113;
	atom.global.add.u64 	%rd49, [%rd47], %rd48;
$L__BB7_83:
	ld.shared.u32 	%r114, [%r108+5120];
	setp.eq.s32 	%p51, %r114, 0;
	@%p51 bra 	$L__BB7_85;
	cvt.u32.u64 	%r343, %rd5;
	shl.b32 	%r344, %r462, 8;
	add.s32 	%r345, %r344, %r343;
	add.s32 	%r346, %r345, 1280;
	mul.wide.u32 	%rd50, %r346, 8;
	add.s64 	%rd51, %rd2, %rd50;
	cvt.u64.u32 	%rd52, %r114;
	atom.global.add.u64 	%rd53, [%rd51], %rd52;
$L__BB7_85:
	ld.shared.u32 	%r115, [%r108+6144];
	setp.eq.s32 	%p52, %r115, 0;
	@%p52 bra 	$L__BB7_87;
	cvt.u32.u64 	%r347, %rd5;
	shl.b32 	%r348, %r462, 8;
	add.s32 	%r349, %r348, %r347;
	add.s32 	%r350, %r349, 1536;
	mul.wide.u32 	%rd54, %r350, 8;
	add.s64 	%rd55, %rd2, %rd54;
	cvt.u64.u32 	%rd56, %r115;
	atom.global.add.u64 	%rd57, [%rd55], %rd56;
$L__BB7_87:
	ld.shared.u32 	%r116, [%r108+7168];
	setp.eq.s32 	%p53, %r116, 0;
	@%p53 bra 	$L__BB7_89;
	cvt.u32.u64 	%r351, %rd5;
	shl.b32 	%r352, %r462, 8;
	add.s32 	%r353, %r352, %r351;
	add.s32 	%r354, %r353, 1792;
	mul.wide.u32 	%rd58, %r354, 8;
	add.s64 	%rd59, %rd2, %rd58;
	cvt.u64.u32 	%rd60, %r116;
	atom.global.add.u64 	%rd61, [%rd59], %rd60;
$L__BB7_89:
	add.s32 	%r462, %r462, 8;
	setp.ne.s32 	%p54, %r462, %r16;
	mov.u32 	%r464, %r16;
	@%p54 bra 	$L__BB7_73;
$L__BB7_90:
	add.s32 	%r119, %r5, -1;
	setp.eq.s32 	%p55, %r3, 0;
	@%p55 bra 	$L__BB7_111;
	setp.lt.u32 	%p56, %r4, 3;
	@%p56 bra 	$L__BB7_101;
	shl.b32 	%r355, %r464, 10;
	add.s32 	%r120, %r6, %r355;
	ld.shared.u32 	%r121, [%r120];
	setp.eq.s32 	%p57, %r121, 0;
	@%p57 bra 	$L__BB7_94;
	cvt.u32.u64 	%r356, %rd5;
	shl.b32 	%r357, %r464, 8;
	add.s32 	%r358, %r357, %r356;
	mul.wide.u32 	%rd62, %r358, 8;
	add.s64 	%rd63, %rd2, %rd62;
	cvt.u64.u32 	%rd64, %r121;
	atom.global.add.u64 	%rd65, [%rd63], %rd64;
$L__BB7_94:
	ld.shared.u32 	%r122, [%r120+1024];
	setp.eq.s32 	%p58, %r122, 0;
	@%p58 bra 	$L__BB7_96;
	cvt.u32.u64 	%r359, %rd5;
	shl.b32 	%r360, %r464, 8;
	add.s32 	%r361, %r360, %r359;
	add.s32 	%r362, %r361, 256;
	mul.wide.u32 	%rd66, %r362, 8;
	add.s64 	%rd67, %rd2, %rd66;
	cvt.u64.u32 	%rd68, %r122;
	atom.global.add.u64 	%rd69, [%rd67], %rd68;
$L__BB7_96:
	ld.shared.u32 	%r123, [%r120+2048];
	setp.eq.s32 	%p59, %r123, 0;
	@%p59 bra 	$L__BB7_98;
	cvt.u32.u64 	%r363, %rd5;
	shl.b32 	%r364, %r464, 8;
	add.s32 	%r365, %r364, %r363;
	add.s32 	%r366, %r365, 512;
	mul.wide.u32 	%rd70, %r366, 8;
	add.s64 	%rd71, %rd2, %rd70;
	cvt.u64.u32 	%rd72, %r123;
	atom.global.add.u64 	%rd73, [%rd71], %rd72;
$L__BB7_98:
	ld.shared.u32 	%r124, [%r120+3072];
	setp.eq.s32 	%p60, %r124, 0;
	@%p60 bra 	$L__BB7_100;
	cvt.u32.u64 	%r367, %rd5;
	shl.b32 	%r368, %r464, 8;
	add.s32 	%r369, %r368, %r367;
	add.s32 	%r370, %r369, 768;
	mul.wide.u32 	%rd74, %r370, 8;
	add.s64 	%rd75, %rd2, %rd74;
	cvt.u64.u32 	%rd76, %r124;
	atom.global.add.u64 	%rd77, [%rd75], %rd76;
$L__BB7_100:
	add.s32 	%r464, %r464, 4;
$L__BB7_101:
	setp.eq.s32 	%p61, %r5, 0;
	@%p61 bra 	$L__BB7_111;
	setp.eq.s32 	%p62, %r119, 0;
	@%p62 bra 	$L__BB7_108;
	shl.b32 	%r371, %r464, 10;
	add.s32 	%r127, %r6, %r371;
	ld.shared.u32 	%r128, [%r127];
	setp.eq.s32 	%p63, %r128, 0;
	@%p63 bra 	$L__BB7_105;
	cvt.u32.u64 	%r372, %rd5;
	shl.b32 	%r373, %r464, 8;
	add.s32 	%r374, %r373, %r372;
	mul.wide.u32 	%rd78, %r374, 8;
	add.s64 	%rd79, %rd2, %rd78;
	cvt.u64.u32 	%rd80, %r128;
	atom.global.add.u64 	%rd81, [%rd79], %rd80;
$L__BB7_105:
	ld.shared.u32 	%r129, [%r127+1024];
	setp.eq.s32 	%p64, %r129, 0;
	@%p64 bra 	$L__BB7_107;
	cvt.u32.u64 	%r375, %rd5;
	shl.b32 	%r376, %r464, 8;
	add.s32 	%r377, %r376, %r375;
	add.s32 	%r378, %r377, 256;
	mul.wide.u32 	%rd82, %r378, 8;
	add.s64 	%rd83, %rd2, %rd82;
	cvt.u64.u32 	%rd84, %r129;
	atom.global.add.u64 	%rd85, [%rd83], %rd84;
$L__BB7_107:
	add.s32 	%r464, %r464, 2;
$L__BB7_108:
	setp.eq.s32 	%p65, %r17, 0;
	@%p65 bra 	$L__BB7_111;
	shl.b32 	%r379, %r464, 10;
	add.s32 	%r380, %r6, %r379;
	ld.shared.u32 	%r132, [%r380];
	setp.eq.s32 	%p66, %r132, 0;
	@%p66 bra 	$L__BB7_111;
	cvt.u32.u64 	%r381, %rd5;
	shl.b32 	%r382, %r464, 8;
	add.s32 	%r383, %r382, %r381;
	mul.wide.u32 	%rd86, %r383, 8;
	add.s64 	%rd87, %rd2, %rd86;
	cvt.u64.u32 	%rd88, %r132;
	atom.global.add.u64 	%rd89, [%rd87], %rd88;
$L__BB7_111:
	cvt.u32.u64 	%r384, %rd5;
	setp.gt.u32 	%p67, %r384, 127;
	@%p67 bra 	$L__BB7_152;
	setp.lt.u32 	%p68, %r1, 7;
	mov.b32 	%r468, 0;
	@%p68 bra 	$L__BB7_131;
	mov.b32 	%r466, 0;
$L__BB7_114:
	.pragma "nounroll";
	shl.b32 	%r388, %r466, 10;
	add.s32 	%r134, %r6, %r388;
	ld.shared.u32 	%r135, [%r134+512];
	setp.eq.s32 	%p69, %r135, 0;
	shl.b32 	%r389, %r466, 8;
	add.s32 	%r390, %r389, %r384;
	mul.wide.u32 	%rd90, %r390, 8;
	add.s64 	%rd15, %rd2, %rd90;
	@%p69 bra 	$L__BB7_116;
	cvt.u64.u32 	%rd91, %r135;
	atom.global.add.u64 	%rd92, [%rd15+1024], %rd91;
$L__BB7_116:
	ld.shared.u32 	%r136, [%r134+1536];
	setp.eq.s32 	%p70, %r136, 0;
	@%p70 bra 	$L__BB7_118;
	cvt.u64.u32 	%rd93, %r136;
	atom.global.add.u64 	%rd94, [%rd15+3072], %rd93;
$L__BB7_118:
	ld.shared.u32 	%r137, [%r134+2560];
	setp.eq.s32 	%p71, %r137, 0;
	@%p71 bra 	$L__BB7_120;
	cvt.u64.u32 	%rd95, %r137;
	atom.global.add.u64 	%rd96, [%rd15+5120], %rd95;
$L__BB7_120:
	ld.shared.u32 	%r138, [%r134+3584];
	setp.eq.s32 	%p72, %r138, 0;
	@%p72 bra 	$L__BB7_122;
	cvt.u64.u32 	%rd97, %r138;
	atom.global.add.u64 	%rd98, [%rd15+7168], %rd97;
$L__BB7_122:
	ld.shared.u32 	%r139, [%r134+4608];
	setp.eq.s32 	%p73, %r139, 0;
	@%p73 bra 	$L__BB7_124;
	cvt.u64.u32 	%rd99, %r139;
	atom.global.add.u64 	%rd100, [%rd15+9216], %rd99;
$L__BB7_124:
	ld.shared.u32 	%r140, [%r134+5632];
	setp.eq.s32 	%p74, %r140, 0;
	@%p74 bra 	$L__BB7_126;
	cvt.u64.u32 	%rd101, %r140;
	atom.global.add.u64 	%rd102, [%rd15+11264], %rd101;
$L__BB7_126:
	ld.shared.u32 	%r141, [%r134+6656];
	setp.eq.s32 	%p75, %r141, 0;
	@%p75 bra 	$L__BB7_128;
	cvt.u64.u32 	%rd103, %r141;
	atom.global.add.u64 	%rd104, [%rd15+13312], %rd103;
$L__BB7_128:
	ld.shared.u32 	%r142, [%r134+7680];
	setp.eq.s32 	%p76, %r142, 0;
	@%p76 bra 	$L__BB7_130;
	cvt.u64.u32 	%rd105, %r142;
	atom.global.add.u64 	%rd106, [%rd15+15360], %rd105;
$L__BB7_130:
	add.s32 	%r466, %r466, 8;
	setp.ne.s32 	%p77, %r466, %r16;
	mov.u32 	%r468, %r16;
	@%p77 bra 	$L__BB7_114;
$L__BB7_131:
	setp.eq.s32 	%p78, %r3, 0;
	@%p78 bra 	$L__BB7_152;
	setp.lt.u32 	%p79, %r4, 3;
	@%p79 bra 	$L__BB7_142;
	shl.b32 	%r391, %r468, 10;
	add.s32 	%r145, %r6, %r391;
	ld.shared.u32 	%r146, [%r145+512];
	setp.eq.s32 	%p80, %r146, 0;
	@%p80 bra 	$L__BB7_135;
	shl.b32 	%r393, %r468, 8;
	add.s32 	%r394, %r393, %r384;
	mul.wide.u32 	%rd107, %r394, 8;
	add.s64 	%rd108, %rd2, %rd107;
	cvt.u64.u32 	%rd109, %r146;
	atom.global.add.u64 	%rd110, [%rd108+1024], %rd109;
$L__BB7_135:
	ld.shared.u32 	%r147, [%r145+1536];
	setp.eq.s32 	%p81, %r147, 0;
	@%p81 bra 	$L__BB7_137;
	shl.b32 	%r396, %r468, 8;
	add.s32 	%r397, %r396, %r384;
	add.s32 	%r398, %r397, 256;
	mul.wide.u32 	%rd111, %r398, 8;
	add.s64 	%rd112, %rd2, %rd111;
	cvt.u64.u32 	%rd113, %r147;
	atom.global.add.u64 	%rd114, [%rd112+1024], %rd113;
$L__BB7_137:
	ld.shared.u32 	%r148, [%r145+2560];
	setp.eq.s32 	%p82, %r148, 0;
	@%p82 bra 	$L__BB7_139;
	shl.b32 	%r400, %r468, 8;
	add.s32 	%r401, %r400, %r384;
	add.s32 	%r402, %r401, 512;
	mul.wide.u32 	%rd115, %r402, 8;
	add.s64 	%rd116, %rd2, %rd115;
	cvt.u64.u32 	%rd117, %r148;
	atom.global.add.u64 	%rd118, [%rd116+1024], %rd117;
$L__BB7_139:
	ld.shared.u32 	%r149, [%r145+3584];
	setp.eq.s32 	%p83, %r149, 0;
	@%p83 bra 	$L__BB7_141;
	shl.b32 	%r404, %r468, 8;
	add.s32 	%r405, %r404, %r384;
	add.s32 	%r406, %r405, 768;
	mul.wide.u32 	%rd119, %r406, 8;
	add.s64 	%rd120, %rd2, %rd119;
	cvt.u64.u32 	%rd121, %r149;
	atom.global.add.u64 	%rd122, [%rd120+1024], %rd121;
$L__BB7_141:
	add.s32 	%r468, %r468, 4;
$L__BB7_142:
	setp.eq.s32 	%p84, %r5, 0;
	@%p84 bra 	$L__BB7_152;
	setp.eq.s32 	%p85, %r119, 0;
	@%p85 bra 	$L__BB7_149;
	shl.b32 	%r407, %r468, 10;
	add.s32 	%r152, %r6, %r407;
	ld.shared.u32 	%r153, [%r152+512];
	setp.eq.s32 	%p86, %r153, 0;
	@%p86 bra 	$L__BB7_146;
	shl.b32 	%r409, %r468, 8;
	add.s32 	%r410, %r409, %r384;
	mul.wide.u32 	%rd123, %r410, 8;
	add.s64 	%rd124, %rd2, %rd123;
	cvt.u64.u32 	%rd125, %r153;
	atom.global.add.u64 	%rd126, [%rd124+1024], %rd125;
$L__BB7_146:
	ld.shared.u32 	%r154, [%r152+1536];
	setp.eq.s32 	%p87, %r154, 0;
	@%p87 bra 	$L__BB7_148;
	shl.b32 	%r412, %r468, 8;
	add.s32 	%r413, %r412, %r384;
	add.s32 	%r414, %r413, 256;
	mul.wide.u32 	%rd127, %r414, 8;
	add.s64 	%rd128, %rd2, %rd127;
	cvt.u64.u32 	%rd129, %r154;
	atom.global.add.u64 	%rd130, [%rd128+1024], %rd129;
$L__BB7_148:
	add.s32 	%r468, %r468, 2;
$L__BB7_149:
	setp.eq.s32 	%p88, %r17, 0;
	@%p88 bra 	$L__BB7_152;
	shl.b32 	%r415, %r468, 10;
	add.s32 	%r416, %r6, %r415;
	ld.shared.u32 	%r157, [%r416+512];
	setp.eq.s32 	%p89, %r157, 0;
	@%p89 bra 	$L__BB7_152;
	shl.b32 	%r418, %r468, 8;
	add.s32 	%r419, %r418, %r384;
	mul.wide.u32 	%rd131, %r419, 8;
	add.s64 	%rd132, %rd2, %rd131;
	cvt.u64.u32 	%rd133, %r157;
	atom.global.add.u64 	%rd134, [%rd132+1024], %rd133;
$L__BB7_152:
	bar.sync 	0;
	add.s64 	%rd135, %rd135, 1;
	setp.ne.s64 	%p90, %rd135, %rd6;
	@%p90 bra 	$L__BB7_2;
$L__BB7_153:
	ret;

}
	// .globl	_ZN3cub18CUB_300001_SM_10006detail10radix_sort33DeviceRadixSortExclusiveSumKernelINS1_5radix10policy_hubIjiyE10Policy1000EyEEvPT0_
.visible .entry _ZN3cub18CUB_300001_SM_10006detail10radix_sort33DeviceRadixSortExclusiveSumKernelINS1_5radix10policy_hubIjiyE10Policy1000EyEEvPT0_(
	.param .u64 .ptr .align 1 _ZN3cub18CUB_300001_SM_10006detail10radix_sort33DeviceRadixSortExclusiveSumKernelINS1_5radix10policy_hubIjiyE10Policy1000EyEEvPT0__param_0
)
{
	.reg .pred 	%p<4>;
	.reg .b32 	%r<28>;
	.reg .b64 	%rd<54>;
	// demoted variable
	.shared .align 16 .b8 _ZZN3cub18CUB_300001_SM_10006detail10radix_sort33DeviceRadixSortExclusiveSumKernelINS1_5radix10policy_hubIjiyE10Policy1000EyEEvPT0_E12temp_storage[2336];
	ld.param.u64 	%rd5, [_ZN3cub18CUB_300001_SM_10006detail10radix_sort33DeviceRadixSortExclusiveSumKernelINS1_5radix10policy_hubIjiyE10Policy1000EyEEvPT0__param_0];
	cvta.to.global.u64 	%rd6, %rd5;
	mov.u32 	%r3, %ctaid.x;
	shl.b32 	%r4, %r3, 8;
	mov.u32 	%r1, %tid.x;
	setp.gt.u32 	%p1, %r1, 255;
	add.s32 	%r5, %r4, %r1;
	mul.wide.s32 	%rd7, %r5, 8;
	add.s64 	%rd1, %rd6, %rd7;
	@%p1 bra 	$L__BB8_2;
	ld.global.u64 	%rd53, [%rd1];
$L__BB8_2:
	shr.u32 	%r6, %r1, 3;
	add.s32 	%r7, %r6, %r1;
	shl.b32 	%r8, %r7, 3;
	mov.u32 	%r9, _ZZN3cub18CUB_300001_SM_10006detail10radix_sort33DeviceRadixSortExclusiveSumKernelINS1_5radix10policy_hubIjiyE10Policy1000EyEEvPT0_E12temp_storage;
	add.s32 	%r10, %r9, %r8;
	add.s32 	%r2, %r10, 16;
	st.shared.u64 	[%r10+16], %rd53;
	bar.sync 	0;
	setp.gt.u32 	%p2, %r1, 31;
	@%p2 bra 	$L__BB8_4;
	mad.lo.s32 	%r27, %r1, 72, %r9;
	ld.shared.u64 	%rd23, [%r27+16];
	ld.shared.u64 	%rd24, [%r27+24];
	ld.shared.u64 	%rd25, [%r27+32];
	ld.shared.u64 	%rd26, [%r27+40];
	ld.shared.u64 	%rd27, [%r27+48];
	ld.shared.u64 	%rd28, [%r27+56];
	ld.shared.u64 	%rd29, [%r27+64];
	ld.shared.u64 	%rd30, [%r27+72];
	add.s64 	%rd31, %rd24, %rd23;
	add.s64 	%rd32, %rd31, %rd25;
	add.s64 	%rd33, %rd32, %rd26;
	add.s64 	%rd34, %rd33, %rd27;
	add.s64 	%rd35, %rd34, %rd28;
	add.s64 	%rd36, %rd35, %rd29;
	add.s64 	%rd10, %rd36, %rd30;
	mov.b32 	%r11, 1;
	mov.b32 	%r24, 0;
	mov.b32 	%r25, -1;
	// begin inline asm
	{  .reg .u64 r0;  .reg .u32 lo;  .reg .u32 hi;  .reg .pred p;  mov.b64 {lo, hi}, %rd10;  shfl.sync.up.b32 lo|p, lo, %r11, %r24, %r25;  shfl.sync.up.b32 hi|p, hi, %r11, %r24, %r25;  mov.b64 r0, {lo, hi};  @p add.u64 r0, r0, %rd10;  mov.u64 %rd8, r0;}
	// end inline asm
	mov.b32 	%r14, 2;
	// begin inline asm
	{  .reg .u64 r0;  .reg .u32 lo;  .reg .u32 hi;  .reg .pred p;  mov.b64 {lo, hi}, %rd8;  shfl.sync.up.b32 lo|p, lo, %r14, %r24, %r25;  shfl.sync.up.b32 hi|p, hi, %r14, %r24, %r25;  mov.b64 r0, {lo, hi};  @p add.u64 r0, r0, %rd8;  mov.u64 %rd11, r0;}
	// end inline asm
	mov.b32 	%r17, 4;
	// begin inline asm
	{  .reg .u64 r0;  .reg .u32 lo;  .reg .u32 hi;  .reg .pred p;  mov.b64 {lo, hi}, %rd11;  shfl.sync.up.b32 lo|p, lo, %r17, %r24, %r25;  shfl.sync.up.b32 hi|p, hi, %r17, %r24, %r25;  mov.b64 r0, {lo, hi};  @p add.u64 r0, r0, %rd11;  mov.u64 %rd14, r0;}
	// end inline asm
	mov.b32 	%r20, 8;
	// begin inline asm
	{  .reg .u64 r0;  .reg .u32 lo;  .reg .u32 hi;  .reg .pred p;  mov.b64 {lo, hi}, %rd14;  shfl.sync.up.b32 lo|p, lo, %r20, %r24, %r25;  shfl.sync.up.b32 hi|p, hi, %r20, %r24, %r25;  mov.b64 r0, {lo, hi};  @p add.u64 r0, r0, %rd14;  mov.u64 %rd17, r0;}
	// end inline asm
	mov.b32 	%r23, 16;
	// begin inline asm
	{  .reg .u64 r0;  .reg .u32 lo;  .reg .u32 hi;  .reg .pred p;  mov.b64 {lo, hi}, %rd17;  shfl.sync.up.b32 lo|p, lo, %r23, %r24, %r25;  shfl.sync.up.b32 hi|p, hi, %r23, %r24, %r25;  mov.b64 r0, {lo, hi};  @p add.u64 r0, r0, %rd17;  mov.u64 %rd20, r0;}
	// end inline asm
	sub.s64 	%rd37, %rd20, %rd10;
	ld.shared.u64 	%rd38, [%r27+16];
	ld.shared.u64 	%rd39, [%r27+24];
	ld.shared.u64 	%rd40, [%r27+32];
	ld.shared.u64 	%rd41, [%r27+40];
	ld.shared.u64 	%rd42, [%r27+48];
	ld.shared.u64 	%rd43, [%r27+56];
	ld.shared.u64 	%rd44, [%r27+64];
	add.s64 	%rd45, %rd38, %rd37;
	add.s64 	%rd46, %rd39, %rd45;
	add.s64 	%rd47, %rd40, %rd46;
	add.s64 	%rd48, %rd41, %rd47;
	add.s64 	%rd49, %rd42, %rd48;
	add.s64 	%rd50, %rd43, %rd49;
	add.s64 	%rd51, %rd44, %rd50;
	st.shared.u64 	[%r27+16], %rd37;
	st.shared.u64 	[%r27+24], %rd45;
	st.shared.u64 	[%r27+32], %rd46;
	st.shared.u64 	[%r27+40], %rd47;
	st.shared.u64 	[%r27+48], %rd48;
	st.shared.u64 	[%r27+56], %rd49;
	st.shared.u64 	[%r27+64], %rd50;
	st.shared.u64 	[%r27+72], %rd51;
$L__BB8_4:
	setp.gt.u32 	%p3, %r1, 255;
	bar.sync 	0;
	@%p3 bra 	$L__BB8_6;
	ld.shared.u64 	%rd52, [%r2];
	st.global.u64 	[%rd1], %rd52;
$L__BB8_6:
	ret;

}
	// .globl	_ZN3cub18CUB_300001_SM_10006detail10radix_sort29DeviceRadixSortOnesweepKernelINS1_5radix10policy_hubIjiyE10Policy1000ELNS0_9SortOrderE0EjiyiiNS1_21identity_decomposer_tEEEvPT5_SB_PT3_PKSC_PT1_PKSG_PT2_PKSK_T4_iiT6_
.visible .entry _ZN3cub18CUB_300001_SM_10006detail10radix_sort29DeviceRadixSortOnesweepKernelINS1_5radix10policy_hubIjiyE10Policy1000ELNS0_9SortOrderE0EjiyiiNS1_21identity_decomposer_tEEEvPT5_SB_PT3_PKSC_PT1_PKSG_PT2_PKSK_T4_iiT6_(
	.param .u64 .ptr .align 1 _ZN3cub18CUB_300001_SM_10006detail10radix_sort29DeviceRadixSortOnesweepKernelINS1_5radix10policy_hubIjiyE10Policy1000ELNS0_9SortOrderE0EjiyiiNS1_21identity_decomposer_tEEEvPT5_SB_PT3_PKSC_PT1_PKSG_PT2_PKSK_T4_iiT6__param_0,
	.param .u64 .ptr .align 1 _ZN3cub18CUB_300001_SM_10006detail10radix_sort29DeviceRadixSortOnesweepKernelINS1_5radix10policy_hubIjiyE10Policy1000ELNS0_9SortOrderE0EjiyiiNS1_21identity_decomposer_tEEEvPT5_SB_PT3_PKSC_PT1_PKSG_PT2_PKSK_T4_iiT6__param_1,
	.param .u64 .ptr .align 1 _ZN3cub18CUB_300001_SM_10006detail10radix_sort29DeviceRadixSortOnesweepKernelINS1_5radix10policy_hubIjiyE10Policy1000ELNS0_9SortOrderE0EjiyiiNS1_21identity_decomposer_tEEEvPT5_SB_PT3_PKSC_PT1_PKSG_PT2_PKSK_T4_iiT6__param_2,
	.param .u64 .ptr .align 1 _ZN3cub18CUB_300001_SM_10006detail10radix_sort29DeviceRadixSortOnesweepKernelINS1_5radix10policy_hubIjiyE10Policy1000ELNS0_9SortOrderE0EjiyiiNS1_21identity_decomposer_tEEEvPT5_SB_PT3_PKSC_PT1_PKSG_PT2_PKSK_T4_iiT6__param_3,
	.param .u64 .ptr .align 1 _ZN3cub18CUB_300001_SM_10006detail10radix_sort29DeviceRadixSortOnesweepKernelINS1_5radix10policy_hubIjiyE10Policy1000ELNS0_9SortOrderE0EjiyiiNS1_21identity_decomposer_tEEEvPT5_SB_PT3_PKSC_PT1_PKSG_PT2_PKSK_T4_iiT6__param_4,
	.param .u64 .ptr .align 1 _ZN3cub18CUB_300001_SM_10006detail10radix_sort29DeviceRadixSortOnesweepKernelINS1_5radix10policy_hubIjiyE10Policy1000ELNS0_9SortOrderE0EjiyiiNS1_21identity_decomposer_tEEEvPT5_SB_PT3_PKSC_PT1_PKSG_PT2_PKSK_T4_iiT6__param_5,
	.param .u64 .ptr .align 1 _ZN3cub18CUB_300001_SM_10006detail10radix_sort29DeviceRadixSortOnesweepKernelINS1_5radix10policy_hubIjiyE10Policy1000ELNS0_9SortOrderE0EjiyiiNS1_21identity_decomposer_tEEEvPT5_SB_PT3_PKSC_PT1_PKSG_PT2_PKSK_T4_iiT6__param_6,
	.param .u64 .ptr .align 1 _ZN3cub18CUB_300001_SM_10006detail10radix_sort29DeviceRadixSortOnesweepKernelINS1_5radix10policy_hubIjiyE10Policy1000ELNS0_9SortOrderE0EjiyiiNS1_21identity_decomposer_tEEEvPT5_SB_PT3_PKSC_PT1_PKSG_PT2_PKSK_T4_iiT6__param_7,
	.param .u32 _ZN3cub18CUB_300001_SM_10006detail10radix_sort29DeviceRadixSortOnesweepKernelINS1_5radix10policy_hubIjiyE10Policy1000ELNS0_9SortOrderE0EjiyiiNS1_21identity_decomposer_tEEEvPT5_SB_PT3_PKSC_PT1_PKSG_PT2_PKSK_T4_iiT6__param_8,
	.param .u32 _ZN3cub18CUB_300001_SM_10006detail10radix_sort29DeviceRadixSortOnesweepKernelINS1_5radix10policy_hubIjiyE10Policy1000ELNS0_9SortOrderE0EjiyiiNS1_21identity_decomposer_tEEEvPT5_SB_PT3_PKSC_PT1_PKSG_PT2_PKSK_T4_iiT6__param_9,
	.param .u32 _ZN3cub18CUB_300001_SM_10006detail10radix_sort29DeviceRadixSortOnesweepKernelINS1_5radix10policy_hubIjiyE10Policy1000ELNS0_9SortOrderE0EjiyiiNS1_21identity_decomposer_tEEEvPT5_SB_PT3_PKSC_PT1_PKSG_PT2_PKSK_T4_iiT6__param_10,
	.param .align 1 .b8 _ZN3cub18CUB_300001_SM_10006detail10radix_sort29DeviceRadixSortOnesweepKernelINS1_5radix10policy_hubIjiyE10Policy1000ELNS0_9SortOrderE0EjiyiiNS1_21identity_decomposer_tEEEvPT5_SB_PT3_PKSC_PT1_PKSG_PT2_PKSK_T4_iiT6__param_11[1]
)
.maxntid 384
{
	.reg .pred 	%p<205>;
	.reg .b32 	%r<2012>;
	.reg .b64 	%rd<372>;
	// demoted variable
	.shared .align 16 .b8 _ZZN3cub18CUB_300001_SM_10006detail10radix_sort29DeviceRadixSortOnesweepKernelINS1_5radix10policy_hubIjiyE10Policy1000ELNS0_9SortOrderE0EjiyiiNS1_21identity_decomposer_tEEEvPT5_SB_PT3_PKSC_PT1_PKSG_PT2_PKSK_T4_iiT6_E1s[28160];
	ld.param.u64 	%rd42, [_ZN3cub18CUB_300001_SM_10006detail10radix_sort29DeviceRadixSortOnesweepKernelINS1_5radix10policy_hubIjiyE10Policy1000ELNS0_9SortOrderE0EjiyiiNS1_21identity_decomposer_tEEEvPT5_SB_PT3_PKSC_PT1_PKSG_PT2_PKSK_T4_iiT6__param_1];
	ld.param.u64 	%rd46, [_ZN3cub18CUB_300001_SM_10006detail10radix_sort29DeviceRadixSortOnesweepKernelINS1_5radix10policy_hubIjiyE10Policy1000ELNS0_9SortOrderE0EjiyiiNS1_21identity_decomposer_tEEEvPT5_SB_PT3_PKSC_PT1_PKSG_PT2_PKSK_T4_iiT6__param_4];
	ld.param.u64 	%rd47, [_ZN3cub18CUB_300001_SM_10006detail10radix_sort29DeviceRadixSortOnesweepKernelINS1_5radix10policy_hubIjiyE10Policy1000ELNS0_9SortOrderE0EjiyiiNS1_21identity_decomposer_tEEEvPT5_SB_PT3_PKSC_PT1_PKSG_PT2_PKSK_T4_iiT6__param_5];
	ld.param.u64 	%rd48, [_ZN3cub18CUB_300001_SM_10006detail10radix_sort29DeviceRadixSortOnesweepKernelINS1_5radix10policy_hubIjiyE10Policy1000ELNS0_9SortOrderE0EjiyiiNS1_21identity_decomposer_tEEEvPT5_SB_PT3_PKSC_PT1_PKSG_PT2_PKSK_T4_iiT6__param_6];
	ld.param.u32 	%r399, [_ZN3cub18CUB_300001_SM_10006detail10radix_sort29DeviceRadixSortOnesweepKernelINS1_5radix10policy_hubIjiyE10Policy1000ELNS0_9SortOrderE0EjiyiiNS1_21identity_decomposer_tEEEvPT5_SB_PT3_PKSC_PT1_PKSG_PT2_PKSK_T4_iiT6__param_8];
	ld.param.u32 	%r400, [_ZN3cub18CUB_300001_SM_10006detail10radix_sort29DeviceRadixSortOnesweepKernelINS1_5radix10policy_hubIjiyE10Policy1000ELNS0_9SortOrderE0EjiyiiNS1_21identity_decomposer_tEEEvPT5_SB_PT3_PKSC_PT1_PKSG_PT2_PKSK_T4_iiT6__param_9];
	ld.param.u32 	%r401, [_ZN3cub18CUB_300001_SM_10006detail10radix_sort29DeviceRadixSortOnesweepKernelINS1_5radix10policy_hubIjiyE10Policy1000ELNS0_9SortOrderE0EjiyiiNS1_21identity_decomposer_tEEEvPT5_SB_PT3_PKSC_PT1_PKSG_PT2_PKSK_T4_iiT6__param_10];
	cvta.to.global.u64 	%rd1, %rd48;
	cvta.to.global.u64 	%rd2, %rd46;
	cvta.to.global.u64 	%rd3, %rd47;
	mov.u32 	%r1, %tid.x;
	shr.u32 	%r2, %r1, 5;
	// begin inline asm
	mov.u32 %r402, %laneid;
	// end inline asm
	setp.ne.s32 	%p1, %r1, 0;
	@%p1 bra 	$L__BB9_2;
	cvta.to.global.u64 	%rd49, %rd42;
	atom.global.add.u32 	%r403, [%rd49], 1;
	st.shared.u32 	[_ZZN3cub18CUB_300001_SM_10006detail10radix_sort29DeviceRadixSortOnesweepKernelINS1_5radix10policy_hubIjiyE10Policy1000ELNS0_9SortOrderE0EjiyiiNS1_21identity_decomposer_tEEEvPT5_SB_PT3_PKSC_PT1_PKSG_PT2_PKSK_T4_iiT6_E1s+26112], %r403;
$L__BB9_2:
	bar.sync 	0;
	ld.shared.u32 	%r4, [_ZZN3cub18CUB_300001_SM_10006detail10radix_sort29DeviceRadixSortOnesweepKernelINS1_5radix10policy_hubIjiyE10Policy1000ELNS0_9SortOrderE0EjiyiiNS1_21identity_decomposer_tEEEvPT5_SB_PT3_PKSC_PT1_PKSG_PT2_PKSK_T4_iiT6_E1s+26112];
	mul.lo.s32 	%r404, %r4, 6528;
	add.s32 	%r5, %r404, 6528;
	setp.gt.s32 	%p2, %r5, %r399;
	cvt.s64.s32 	%rd4, %r404;
	@%p2 bra 	$L__BB9_4;
	and.b32  	%r405, %r1, 31;
	and.b32  	%r406, %r1, 992;
	mul.lo.s32 	%r407, %r406, 17;
	or.b32  	%r408, %r407, %r405;
	cvt.u64.u32 	%rd50, %r408;
	add.s64 	%rd51, %rd50, %rd4;
	shl.b64 	%rd52, %rd51, 2;
	add.s64 	%rd53, %rd3, %rd52;
	ld.global.u32 	%r1911, [%rd53];
	ld.global.u32 	%r1910, [%rd53+128];
	ld.global.u32 	%r1909, [%rd53+256];
	ld.global.u32 	%r1908, [%rd53+384];
	ld.global.u32 	%r1907, [%rd53+512];
	ld.global.u32 	%r1906, [%rd53+640];
	ld.global.u32 	%r1905, [%rd53+768];
	ld.global.u32 	%r1904, [%rd53+896];
	ld.global.u32 	%r1903, [%rd53+1024];
	ld.global.u32 	%r1902, [%rd53+1152];
	ld.global.u32 	%r1901, [%rd53+1280];
	ld.global.u32 	%r1900, [%rd53+1408];
	ld.global.u32 	%r1899, [%rd53+1536];
	ld.global.u32 	%r1898, [%rd53+1664];
	ld.global.u32 	%r1897, [%rd53+1792];
	ld.global.u32 	%r1896, [%rd53+1920];
	ld.global.u32 	%r1895, [%rd53+2048];
	bra.uni 	$L__BB9_38;
$L__BB9_4:
	cvt.u32.u64 	%r410, %rd4;
	sub.s32 	%r23, %r399, %r410;
	and.b32  	%r411, %r1, 31;
	and.b32  	%r412, %r1, 992;
	mul.lo.s32 	%r413, %r412, 17;
	or.b32  	%r24, %r413, %r411;
	setp.ge.s32 	%p3, %r24, %r23;
	cvt.u64.u32 	%rd54, %r24;
	add.s64 	%rd55, %rd54, %rd4;
	shl.b64 	%rd56, %rd55, 2;
	add.s64 	%rd5, %rd3, %rd56;
	mov.b32 	%r1911, -1;
	@%p3 bra 	$L__BB9_6;
	ld.global.u32 	%r1911, [%rd5];
$L__BB9_6:
	add.s32 	%r415, %r24, 32;
	setp.ge.s32 	%p4, %r415, %r23;
	mov.b32 	%r1910, -1;
	@%p4 bra 	$L__BB9_8;
	ld.global.u32 	%r1910, [%rd5+128];
$L__BB9_8:
	add.s32 	%r417, %r24, 64;
	setp.ge.s32 	%p5, %r417, %r23;
	mov.b32 	%r1909, -1;
	@%p5 bra 	$L__BB9_10;
	ld.global.u32 	%r1909, [%rd5+256];
$L__BB9_10:
	add.s32 	%r419, %r24, 96;
	setp.ge.s32 	%p6, %r419, %r23;
	mov.b32 	%r1908, -1;
	@%p6 bra 	$L__BB9_12;
	ld.global.u32 	%r1908, [%rd5+384];
$L__BB9_12:
	add.s32 	%r421, %r24, 128;
	setp.ge.s32 	%p7, %r421, %r23;
	mov.b32 	%r1907, -1;
	@%p7 bra 	$L__BB9_14;
	ld.global.u32 	%r1907, [%rd5+512];
$L__BB9_14:
	add.s32 	%r423, %r24, 160;
	setp.ge.s32 	%p8, %r423, %r23;
	mov.b32 	%r1906, -1;
	@%p8 bra 	$L__BB9_16;
	ld.global.u32 	%r1906, [%rd5+640];
$L__BB9_16:
	add.s32 	%r425, %r24, 192;
	setp.ge.s32 	%p9, %r425, %r23;
	mov.b32 	%r1905, -1;
	@%p9 bra 	$L__BB9_18;
	ld.global.u32 	%r1905, [%rd5+768];
$L__BB9_18:
	add.s32 	%r427, %r24, 224;
	setp.ge.s32 	%p10, %r427, %r23;
	mov.b32 	%r1904, -1;
	@%p10 bra 	$L__BB9_20;
	ld.global.u32 	%r1904, [%rd5+896];
$L__BB9_20:
	add.s32 	%r429, %r24, 256;
	setp.ge.s32 	%p11, %r429, %r23;
	mov.b32 	%r1903, -1;
	@%p11 bra 	$L__BB9_22;
	ld.global.u32 	%r1903, [%rd5+1024];
$L__BB9_22:
	add.s32 	%r431, %r24, 288;
	setp.ge.s32 	%p12, %r431, %r23;
	mov.b32 	%r1902, -1;
	@%p12 bra 	$L__BB9_24;
	ld.global.u32 	%r1902, [%rd5+1152];
$L__BB9_24:
	add.s32 	%r433, %r24, 320;
	setp.ge.s32 	%p13, %r433, %r23;
	mov.b32 	%r1901, -1;
	@%p13 bra 	$L__BB9_26;
	ld.global.u32 	%r1901, [%rd5+1280];
$L__BB9_26:
	add.s32 	%r435, %r24, 352;
	setp.ge.s32 	%p14, %r435, %r23;
	mov.b32 	%r1900, -1;
	@%p14 bra 	$L__BB9_28;
	ld.global.u32 	%r1900, [%rd5+1408];
$L__BB9_28:
	add.s32 	%r437, %r24, 384;
	setp.ge.s32 	%p15, %r437, %r23;
	mov.b32 	%r1899, -1;
	@%p15 bra 	$L__BB9_30;
	ld.global.u32 	%r1899, [%rd5+1536];
$L__BB9_30:
	add.s32 	%r439, %r24, 416;
	setp.ge.s32 	%p16, %r439, %r23;
	mov.b32 	%r1898, -1;
	@%p16 bra 	$L__BB9_32;
	ld.global.u32 	%r1898, [%rd5+1664];
$L__BB9_32:
	add.s32 	%r441, %r24, 448;
	setp.ge.s32 	%p17, %r441, %r23;
	mov.b32 	%r1897, -1;
	@%p17 bra 	$L__BB9_34;
	ld.global.u32 	%r1897, [%rd5+1792];
$L__BB9_34:
	add.s32 	%r443, %r24, 480;
	setp.ge.s32 	%p18, %r443, %r23;
	mov.b32 	%r1896, -1;
	@%p18 bra 	$L__BB9_36;
	ld.global.u32 	%r1896, [%rd5+1920];
$L__BB9_36:
	add.s32 	%r445, %r24, 512;
	setp.ge.s32 	%p19, %r445, %r23;
	mov.b32 	%r1895, -1;
	@%p19 bra 	$L__BB9_38;
	ld.global.u32 	%r1895, [%rd5+2048];
$L__BB9_38:
	mov.b32 	%r446, -1;
	shl.b32 	%r447, %r446, %r401;
	not.b32 	%r75, %r447;
	shl.b32 	%r448, %r2, 10;
	mov.u32 	%r449, _ZZN3cub18CUB_300001_SM_10006detail10radix_sort29DeviceRadixSortOnesweepKernelINS1_5radix10policy_hubIjiyE10Policy1000ELNS0_9SortOrderE0EjiyiiNS1_21identity_decomposer_tEEEvPT5_SB_PT3_PKSC_PT1_PKSG_PT2_PKSK_T4_iiT6_E1s;
	add.s32 	%r76, %r449, %r448;
	setp.gt.s32 	%p20, %r402, 255;
	@%p20 bra 	$L__BB9_51;
	max.s32 	%r450, %r402, 224;
	sub.s32 	%r451, %r450, %r402;
	add.s32 	%r452, %r451, 31;
	shr.u32 	%r453, %r452, 5;
	add.s32 	%r77, %r453, 1;
	and.b32  	%r78, %r77, 15;
	setp.lt.u32 	%p21, %r452, 480;
	mov.u32 	%r1915, %r402;
	@%p21 bra 	$L__BB9_42;
	and.b32  	%r454, %r77, 268435440;
	neg.s32 	%r1913, %r454;
	shl.b32 	%r456, %r402, 2;
	add.s32 	%r457, %r448, %r456;
	add.s32 	%r459, %r457, %r449;
	add.s32 	%r1912, %r459, 1024;
	mov.u32 	%r1915, %r402;
$L__BB9_41:
	.pragma "nounroll";
	mov.b32 	%r460, 0;
	st.shared.u32 	[%r1912+-1024], %r460;
	st.shared.u32 	[%r1912+-896], %r460;
	st.shared.u32 	[%r1912+-768], %r460;
	st.shared.u32 	[%r1912+-640], %r460;
	st.shared.u32 	[%r1912+-512], %r460;
	st.shared.u32 	[%r1912+-384], %r460;
	st.shared.u32 	[%r1912+-256], %r460;
	st.shared.u32 	[%r1912+-128], %r460;
	st.shared.u32 	[%r1912], %r460;
	st.shared.u32 	[%r1912+128], %r460;
	st.shared.u32 	[%r1912+256], %r460;
	st.shared.u32 	[%r1912+384], %r460;
	st.shared.u32 	[%r1912+512], %r460;
	st.shared.u32 	[%r1912+640], %r460;
	st.shared.u32 	[%r1912+768], %r460;
	st.shared.u32 	[%r1912+896], %r460;
	add.s32 	%r1915, %r1915, 512;
	add.s32 	%r1913, %r1913, 16;
	add.s32 	%r1912, %r1912, 2048;
	setp.ne.s32 	%p22, %r1913, 0;
	@%p22 bra 	$L__BB9_41;
$L__BB9_42:
	setp.eq.s32 	%p23, %r78, 0;
	@%p23 bra 	$L__BB9_51;
	and.b32  	%r88, %r77, 7;
	setp.lt.u32 	%p24, %r78, 8;
	@%p24 bra 	$L__BB9_45;
	shl.b32 	%r461, %r1915, 2;
	add.s32 	%r462, %r76, %r461;
	mov.b32 	%r463, 0;
	st.shared.u32 	[%r462], %r463;
	st.shared.u32 	[%r462+128], %r463;
	st.shared.u32 	[%r462+256], %r463;
	st.shared.u32 	[%r462+384], %r463;
	st.shared.u32 	[%r462+512], %r463;
	st.shared.u32 	[%r462+640], %r463;
	st.shared.u32 	[%r462+768], %r463;
	st.shared.u32 	[%r462+896], %r463;
	add.s32 	%r1915, %r1915, 256;
$L__BB9_45:
	setp.eq.s32 	%p25, %r88, 0;
	@%p25 bra 	$L__BB9_51;
	and.b32  	%r91, %r77, 3;
	setp.lt.u32 	%p26, %r88, 4;
	@%p26 bra 	$L__BB9_48;
	shl.b32 	%r464, %r1915, 2;
	add.s32 	%r465, %r76, %r464;
	mov.b32 	%r466, 0;
	st.shared.u32 	[%r465], %r466;
	st.shared.u32 	[%r465+128], %r466;
	st.shared.u32 	[%r465+256], %r466;
	st.shared.u32 	[%r465+384], %r466;
	add.s32 	%r1915, %r1915, 128;
$L__BB9_48:
	setp.eq.s32 	%p27, %r91, 0;
	@%p27 bra 	$L__BB9_51;
	shl.b32 	%r468, %r1915, 2;
	add.s32 	%r469, %r448, %r468;
	add.s32 	%r1919, %r449, %r469;
	neg.s32 	%r1918, %r91;
$L__BB9_50:
	.pragma "nounroll";
	mov.b32 	%r471, 0;
	st.shared.u32 	[%r1919], %r471;
	add.s32 	%r1919, %r1919, 128;
	add.s32 	%r1918, %r1918, 1;
	setp.ne.s32 	%p28, %r1918, 0;
	@%p28 bra 	$L__BB9_50;
$L__BB9_51:
	bar.warp.sync 	-1;
	shr.u32 	%r473, %r1911, %r400;
	and.b32  	%r100, %r473, %r75;
	shl.b32 	%r474, %r1, 5;
	and.b32  	%r475, %r474, 31744;
	mov.u32 	%r476, _ZZN3cub18CUB_300001_SM_10006detail10radix_sort29DeviceRadixSortOnesweepKernelINS1_5radix10policy_hubIjiyE10Policy1000ELNS0_9SortOrderE0EjiyiiNS1_21identity_decomposer_tEEEvPT5_SB_PT3_PKSC_PT1_PKSG_PT2_PKSK_T4_iiT6_E1s;
	add.s32 	%r477, %r476, %r475;
	shl.b32 	%r478, %r100, 2;
	add.s32 	%r101, %r477, %r478;
	atom.shared.add.u32 	%r479, [%r101], 1;
	shr.u32 	%r480, %r1910, %r400;
	and.b32  	%r481, %r480, %r75;
	shl.b32 	%r482, %r481, 2;
	add.s32 	%r102, %r477, %r482;
	atom.shared.add.u32 	%r483, [%r102], 1;
	shr.u32 	%r484, %r1909, %r400;
	and.b32  	%r485, %r484, %r75;
	shl.b32 	%r486, %r485, 2;
	add.s32 	%r103, %r477, %r486;
	atom.shared.add.u32 	%r487, [%r103], 1;
	shr.u32 	%r488, %r1908, %r400;
	and.b32  	%r489, %r488, %r75;
	shl.b32 	%r490, %r489, 2;
	add.s32 	%r104, %r477, %r490;
	atom.shared.add.u32 	%r491, [%r104], 1;
	shr.u32 	%r492, %r1907, %r400;
	and.b32  	%r493, %r492, %r75;
	shl.b32 	%r494, %r493, 2;
	add.s32 	%r105, %r477, %r494;
	atom.shared.add.u32 	%r495, [%r105], 1;
	shr.u32 	%r496, %r1906, %r400;
	and.b32  	%r497, %r496, %r75;
	shl.b32 	%r498, %r497, 2;
	add.s32 	%r106, %r477, %r498;
	atom.shared.add.u32 	%r499, [%r106], 1;
	shr.u32 	%r500, %r1905, %r400;
	and.b32  	%r501, %r500, %r75;
	shl.b32 	%r502, %r501, 2;
	add.s32 	%r107, %r477, %r502;
	atom.shared.add.u32 	%r503, [%r107], 1;
	shr.u32 	%r504, %r1904, %r400;
	and.b32  	%r505, %r504, %r75;
	shl.b32 	%r506, %r505, 2;
	add.s32 	%r108, %r477, %r506;
	atom.shared.add.u32 	%r507, [%r108], 1;
	shr.u32 	%r508, %r1903, %r400;
	and.b32  	%r509, %r508, %r75;
	shl.b32 	%r510, %r509, 2;
	add.s32 	%r109, %r477, %r510;
	atom.shared.add.u32 	%r511, [%r109], 1;
	shr.u32 	%r512, %r1902, %r400;
	and.b32  	%r513, %r512, %r75;
	shl.b32 	%r514, %r513, 2;
	add.s32 	%r110, %r477, %r514;
	atom.shared.add.u32 	%r515, [%r110], 1;
	shr.u32 	%r516, %r1901, %r400;
	and.b32  	%r517, %r516, %r75;
	shl.b32 	%r518, %r517, 2;
	add.s32 	%r111, %r477, %r518;
	atom.shared.add.u32 	%r519, [%r111], 1;
	shr.u32 	%r520, %r1900, %r400;
	and.b32  	%r521, %r520, %r75;
	shl.b32 	%r522, %r521, 2;
	add.s32 	%r112, %r477, %r522;
	atom.shared.add.u32 	%r523, [%r112], 1;
	shr.u32 	%r524, %r1899, %r400;
	and.b32  	%r525, %r524, %r75;
	shl.b32 	%r526, %r525, 2;
	add.s32 	%r527, %r477, %r526;
	atom.shared.add.u32 	%r528, [%r527], 1;
	shr.u32 	%r529, %r1898, %r400;
	and.b32  	%r530, %r529, %r75;
	shl.b32 	%r531, %r530, 2;
	add.s32 	%r113, %r477, %r531;
	atom.shared.add.u32 	%r532, [%r113], 1;
	shr.u32 	%r533, %r1897, %r400;
	and.b32  	%r534, %r533, %r75;
	shl.b32 	%r535, %r534, 2;
	add.s32 	%r114, %r477, %r535;
	atom.shared.add.u32 	%r536, [%r114], 1;
	shr.u32 	%r537, %r1896, %r400;
	and.b32  	%r538, %r537, %r75;
	shl.b32 	%r539, %r538, 2;
	add.s32 	%r115, %r477, %r539;
	atom.shared.add.u32 	%r540, [%r115], 1;
	shr.u32 	%r541, %r1895, %r400;
	and.b32  	%r542, %r541, %r75;
	shl.b32 	%r543, %r542, 2;
	add.s32 	%r116, %r477, %r543;
	atom.shared.add.u32 	%r544, [%r116], 1;
	bar.sync 	0;
	setp.gt.u32 	%p29, %r1, 255;
	shl.b32 	%r545, %r1, 2;
	add.s32 	%r117, %r476, %r545;
	mov.b32 	%r1920, 0;
	@%p29 bra 	$L__BB9_53;
	ld.shared.u32 	%r546, [%r117];
	mov.b32 	%r547, 0;
	st.shared.u32 	[%r117], %r547;
	ld.shared.u32 	%r548, [%r117+1024];
	st.shared.u32 	[%r117+1024], %r546;
	add.s32 	%r549, %r548, %r546;
	ld.shared.u32 	%r550, [%r117+2048];
	st.shared.u32 	[%r117+2048], %r549;
	add.s32 	%r551, %r550, %r549;
	ld.shared.u32 	%r552, [%r117+3072];
	st.shared.u32 	[%r117+3072], %r551;
	add.s32 	%r553, %r552, %r551;
	ld.shared.u32 	%r554, [%r117+4096];
	st.shared.u32 	[%r117+4096], %r553;
	add.s32 	%r555, %r554, %r553;
	ld.shared.u32 	%r556, [%r117+5120];
	st.shared.u32 	[%r117+5120], %r555;
	add.s32 	%r557, %r556, %r555;
	ld.shared.u32 	%r558, [%r117+6144];
	st.shared.u32 	[%r117+6144], %r557;
	add.s32 	%r559, %r558, %r557;
	ld.shared.u32 	%r560, [%r117+7168];
	st.shared.u32 	[%r117+7168], %r559;
	add.s32 	%r561, %r560, %r559;
	ld.shared.u32 	%r562, [%r117+8192];
	st.shared.u32 	[%r117+8192], %r561;
	add.s32 	%r563, %r562, %r561;
	ld.shared.u32 	%r564, [%r117+9216];
	st.shared.u32 	[%r117+9216], %r563;
	add.s32 	%r565, %r564, %r563;
	ld.shared.u32 	%r566, [%r117+10240];
	st.shared.u32 	[%r117+10240], %r565;
	add.s32 	%r567, %r566, %r565;
	ld.shared.u32 	%r568, [%r117+11264];
	st.shared.u32 	[%r117+11264], %r567;
	add.s32 	%r1920, %r568, %r567;
$L__BB9_53:
	ld.param.u64 	%rd360, [_ZN3cub18CUB_300001_SM_10006detail10radix_sort29DeviceRadixSortOnesweepKernelINS1_5radix10policy_hubIjiyE10Policy1000ELNS0_9SortOrderE0EjiyiiNS1_21identity_decomposer_tEEEvPT5_SB_PT3_PKSC_PT1_PKSG_PT2_PKSK_T4_iiT6__param_0];
	shl.b32 	%r569, %r4, 8;
	add.s32 	%r570, %r569, %r1;
	cvta.to.global.u64 	%rd6, %rd360;
	mul.wide.s32 	%rd57, %r570, 4;
	add.s64 	%rd7, %rd6, %rd57;
	@%p29 bra 	$L__BB9_55;
	or.b32  	%r571, %r1920, 1073741824;
	st.volatile.global.u32 	[%rd7], %r571;
$L__BB9_55:
	ld.param.u64 	%rd369, [_ZN3cub18CUB_300001_SM_10006detail10radix_sort29DeviceRadixSortOnesweepKernelINS1_5radix10policy_hubIjiyE10Policy1000ELNS0_9SortOrderE0EjiyiiNS1_21identity_decomposer_tEEEvPT5_SB_PT3_PKSC_PT1_PKSG_PT2_PKSK_T4_iiT6__param_7];
	ld.param.u64 	%rd367, [_ZN3cub18CUB_300001_SM_10006detail10radix_sort29DeviceRadixSortOnesweepKernelINS1_5radix10policy_hubIjiyE10Policy1000ELNS0_9SortOrderE0EjiyiiNS1_21identity_decomposer_tEEEvPT5_SB_PT3_PKSC_PT1_PKSG_PT2_PKSK_T4_iiT6__param_3];
	ld.param.u64 	%rd363, [_ZN3cub18CUB_300001_SM_10006detail10radix_sort29DeviceRadixSortOnesweepKernelINS1_5radix10policy_hubIjiyE10Policy1000ELNS0_9SortOrderE0EjiyiiNS1_21identity_decomposer_tEEEvPT5_SB_PT3_PKSC_PT1_PKSG_PT2_PKSK_T4_iiT6__param_2];
	setp.lt.u32 	%p31, %r1, 256;
	setp.eq.s32 	%p32, %r1920, 6528;
	and.pred  	%p33, %p31, %p32;
	selp.u32 	%r572, 1, 0, %p33;
	{ 
	.reg .pred 	%p1; 
	.reg .pred 	%p2; 
	setp.ne.u32 	%p1, %r572, 0; 
	bar.red.or.pred 	%p2, 0, %p1; 
	selp.u32 	%r573, 1, 0, %p2; 
	}
	setp.eq.s32 	%p34, %r573, 0;
	and.b32  	%r574, %r1, 992;
	and.b32  	%r575, %r1, 31;
	mul.lo.s32 	%r576, %r574, 17;
	or.b32  	%r577, %r576, %r575;
	cvt.u64.u32 	%rd8, %r577;
	mul.lo.s32 	%r578, %r4, 6528;
	cvt.s64.s32 	%rd58, %r578;
	add.s64 	%rd59, %rd8, %rd58;
	cvta.to.global.u64 	%rd60, %rd369;
	shl.b64 	%rd61, %rd59, 2;
	add.s64 	%rd9, %rd60, %rd61;
	cvt.u64.u32 	%rd10, %r1;
	cvta.to.global.u64 	%rd62, %rd363;
	mul.wide.u32 	%rd63, %r1, 8;
	add.s64 	%rd11, %rd62, %rd63;
	cvta.to.global.u64 	%rd64, %rd367;
	add.s64 	%rd12, %rd64, %rd63;
	@%p34 bra 	$L__BB9_175;
	shl.b32 	%r579, %r1, 3;
	mov.u32 	%r580, _ZZN3cub18CUB_300001_SM_10006detail10radix_sort29DeviceRadixSortOnesweepKernelINS1_5radix10policy_hubIjiyE10Policy1000ELNS0_9SortOrderE0EjiyiiNS1_21identity_decomposer_tEEEvPT5_SB_PT3_PKSC_PT1_PKSG_PT2_PKSK_T4_iiT6_E1s;
	add.s32 	%r581, %r580, %r579;
	add.s32 	%r120, %r581, 26112;
	@%p29 bra 	$L__BB9_64;
	ld.global.u64 	%rd65, [%rd12];
	setp.gt.u32 	%p36, %r1, %r100;
	selp.b64 	%rd66, 6528, 0, %p36;
	sub.s64 	%rd370, %rd65, %rd66;
	st.shared.u64 	[%r120], %rd370;
	setp.lt.s32 	%p37, %r4, 1;
	mov.u32 	%r1924, %r1920;
	@%p37 bra 	$L__BB9_63;
	mov.b32 	%r1922, -1;
	mov.u32 	%r1921, %r4;
	mov.u32 	%r1924, %r1920;
$L__BB9_59:
	add.s32 	%r124, %r1921, -1;
	shl.b32 	%r583, %r124, 8;
	add.s32 	%r584, %r583, %r1;
	mul.wide.s32 	%rd67, %r584, 4;
	add.s64 	%rd14, %rd6, %rd67;
$L__BB9_60:
	membar.cta;
	ld.volatile.global.u32 	%r125, [%rd14];
	setp.eq.s32 	%p38, %r125, 0;
	@%p38 bra 	$L__BB9_60;
	and.b32  	%r585, %r125, 1073741823;
	add.s32 	%r1924, %r585, %r1924;
	setp.gt.s32 	%p39, %r125, -1;
	vote.sync.ballot.b32 	%r1922, %p39, %r1922;
	setp.gt.u32 	%p41, %r1921, 1;
	and.pred  	%p42, %p39, %p41;
	mov.u32 	%r1921, %r124;
	@%p42 bra 	$L__BB9_59;
	ld.shared.u64 	%rd370, [%r120];
$L__BB9_63:
	or.b32  	%r586, %r1924, -2147483648;
	st.volatile.global.u32 	[%rd7], %r586;
	sub.s32 	%r587, %r1924, %r1920;
	cvt.s64.s32 	%rd68, %r587;
	add.s64 	%rd69, %rd370, %rd68;
	st.shared.u64 	[%r120], %rd69;
$L__BB9_64:
	ld.param.u64 	%rd364, [_ZN3cub18CUB_300001_SM_10006detail10radix_sort29DeviceRadixSortOnesweepKernelINS1_5radix10policy_hubIjiyE10Policy1000ELNS0_9SortOrderE0EjiyiiNS1_21identity_decomposer_tEEEvPT5_SB_PT3_PKSC_PT1_PKSG_PT2_PKSK_T4_iiT6__param_2];
	setp.lt.s32 	%p44, %r5, %r399;
	setp.eq.s64 	%p45, %rd364, 0;
	or.pred  	%p46, %p45, %p44;
	or.pred  	%p47, %p29, %p46;
	@%p47 bra 	$L__BB9_66;
	ld.shared.u64 	%rd70, [%r120];
	setp.gt.u32 	%p48, %r1, %r100;
	selp.b64 	%rd71, 6528, 0, %p48;
	cvt.s64.s32 	%rd72, %r1920;
	add.s64 	%rd73, %rd71, %rd72;
	add.s64 	%rd74, %rd73, %rd70;
	st.global.u64 	[%rd11], %rd74;
$L__BB9_66:
	setp.gt.s32 	%p49, %r5, %r399;
	bar.sync 	0;
	shl.b32 	%r588, %r100, 3;
	mov.u32 	%r589, _ZZN3cub18CUB_300001_SM_10006detail10radix_sort29DeviceRadixSortOnesweepKernelINS1_5radix10policy_hubIjiyE10Policy1000ELNS0_9SortOrderE0EjiyiiNS1_21identity_decomposer_tEEEvPT5_SB_PT3_PKSC_PT1_PKSG_PT2_PKSK_T4_iiT6_E1s;
	add.s32 	%r590, %r589, %r588;
	ld.shared.u64 	%rd17, [%r590+26112];
	@%p49 bra 	$L__BB9_68;
	add.s64 	%rd75, %rd17, %rd8;
	shl.b64 	%rd76, %rd75, 2;
	add.s64 	%rd77, %rd2, %rd76;
	st.global.u32 	[%rd77], %r1911;
	st.global.u32 	[%rd77+128], %r1910;
	st.global.u32 	[%rd77+256], %r1909;
	st.global.u32 	[%rd77+384], %r1908;
	st.global.u32 	[%rd77+512], %r1907;
	st.global.u32 	[%rd77+640], %r1906;
	st.global.u32 	[%rd77+768], %r1905;
	st.global.u32 	[%rd77+896], %r1904;
	st.global.u32 	[%rd77+1024], %r1903;
	st.global.u32 	[%rd77+1152], %r1902;
	st.global.u32 	[%rd77+1280], %r1901;
	st.global.u32 	[%rd77+1408], %r1900;
	st.global.u32 	[%rd77+1536], %r1899;
	st.global.u32 	[%rd77+1664], %r1898;
	st.global.u32 	[%rd77+1792], %r1897;
	st.global.u32 	[%rd77+1920], %r1896;
	st.global.u32 	[%rd77+2048], %r1895;
	bra.uni 	$L__BB9_102;
$L__BB9_68:
	cvt.u32.u64 	%r591, %rd8;
	mad.lo.s32 	%r129, %r4, -6528, %r399;
	setp.ge.s32 	%p50, %r591, %r129;
	add.s64 	%rd78, %rd17, %rd8;
	shl.b64 	%rd79, %rd78, 2;
	add.s64 	%rd18, %rd2, %rd79;
	@%p50 bra 	$L__BB9_70;
	st.global.u32 	[%rd18], %r1911;
$L__BB9_70:
	cvt.u32.u64 	%r592, %rd8;
	add.s32 	%r593, %r592, 32;
	setp.ge.s32 	%p51, %r593, %r129;
	@%p51 bra 	$L__BB9_72;
	st.global.u32 	[%rd18+128], %r1910;
$L__BB9_72:
	cvt.u32.u64 	%r594, %rd8;
	add.s32 	%r595, %r594, 64;
	setp.ge.s32 	%p52, %r595, %r129;
	@%p52 bra 	$L__BB9_74;
	st.global.u32 	[%rd18+256], %r1909;
$L__BB9_74:
	cvt.u32.u64 	%r596, %rd8;
	add.s32 	%r597, %r596, 96;
	setp.ge.s32 	%p53, %r597, %r129;
	@%p53 bra 	$L__BB9_76;
	st.global.u32 	[%rd18+384], %r1908;
$L__BB9_76:
	cvt.u32.u64 	%r598, %rd8;
	add.s32 	%r599, %r598, 128;
	setp.ge.s32 	%p54, %r599, %r129;
	@%p54 bra 	$L__BB9_78;
	st.global.u32 	[%rd18+512], %r1907;
$L__BB9_78:
	cvt.u32.u64 	%r600, %rd8;
	add.s32 	%r601, %r600, 160;
	setp.ge.s32 	%p55, %r601, %r129;
	@%p55 bra 	$L__BB9_80;
	st.global.u32 	[%rd18+640], %r1906;
$L__BB9_80:
	cvt.u32.u64 	%r602, %rd8;
	add.s32 	%r603, %r602, 192;
	setp.ge.s32 	%p56, %r603, %r129;
	@%p56 bra 	$L__BB9_82;
	st.global.u32 	[%rd18+768], %r1905;
$L__BB9_82:
	cvt.u32.u64 	%r604, %rd8;
	add.s32 	%r605, %r604, 224;
	setp.ge.s32 	%p57, %r605, %r129;
	@%p57 bra 	$L__BB9_84;
	st.global.u32 	[%rd18+896], %r1904;
$L__BB9_84:
	cvt.u32.u64 	%r606, %rd8;
	add.s32 	%r607, %r606, 256;
	setp.ge.s32 	%p58, %r607, %r129;
	@%p58 bra 	$L__BB9_86;
	st.global.u32 	[%rd18+1024], %r1903;
$L__BB9_86:
	cvt.u32.u64 	%r608, %rd8;
	add.s32 	%r609, %r608, 288;
	setp.ge.s32 	%p59, %r609, %r129;
	@%p59 bra 	$L__BB9_88;
	st.global.u32 	[%rd18+1152], %r1902;
$L__BB9_88:
	cvt.u32.u64 	%r610, %rd8;
	add.s32 	%r611, %r610, 320;
	setp.ge.s32 	%p60, %r611, %r129;
	@%p60 bra 	$L__BB9_90;
	st.global.u32 	[%rd18+1280], %r1901;
$L__BB9_90:
	cvt.u32.u64 	%r612, %rd8;
	add.s32 	%r613, %r612, 352;
	setp.ge.s32 	%p61, %r613, %r129;
	@%p61 bra 	$L__BB9_92;
	st.global.u32 	[%rd18+1408], %r1900;
$L__BB9_92:
	cvt.u32.u64 	%r614, %rd8;
	add.s32 	%r615, %r614, 384;
	setp.ge.s32 	%p62, %r615, %r129;
	@%p62 bra 	$L__BB9_94;
	st.global.u32 	[%rd18+1536], %r1899;
$L__BB9_94:
	cvt.u32.u64 	%r616, %rd8;
	add.s32 	%r617, %r616, 416;
	setp.ge.s32 	%p63, %r617, %r129;
	@%p63 bra 	$L__BB9_96;
	st.global.u32 	[%rd18+1664], %r1898;
$L__BB9_96:
	cvt.u32.u64 	%r618, %rd8;
	add.s32 	%r619, %r618, 448;
	setp.ge.s32 	%p64, %r619, %r129;
	@%p64 bra 	$L__BB9_98;
	st.global.u32 	[%rd18+1792], %r1897;
$L__BB9_98:
	cvt.u32.u64 	%r620, %rd8;
	add.s32 	%r621, %r620, 480;
	setp.ge.s32 	%p65, %r621, %r129;
	@%p65 bra 	$L__BB9_100;
	st.global.u32 	[%rd18+1920], %r1896;
$L__BB9_100:
	cvt.u32.u64 	%r622, %rd8;
	add.s32 	%r623, %r622, 512;
	setp.ge.s32 	%p66, %r623, %r129;
	@%p66 bra 	$L__BB9_102;
	st.global.u32 	[%rd18+2048], %r1895;
$L__BB9_102:
	@%p49 bra 	$L__BB9_104;
	ld.global.u32 	%r1957, [%rd9];
	ld.global.u32 	%r1956, [%rd9+128];
	ld.global.u32 	%r1955, [%rd9+256];
	ld.global.u32 	%r1954, [%rd9+384];
	ld.global.u32 	%r1953, [%rd9+512];
	ld.global.u32 	%r1952, [%rd9+640];
	ld.global.u32 	%r1951, [%rd9+768];
	ld.global.u32 	%r1950, [%rd9+896];
	ld.global.u32 	%r1949, [%rd9+1024];
	ld.global.u32 	%r1948, [%rd9+1152];
	ld.global.u32 	%r1947, [%rd9+1280];
	ld.global.u32 	%r1946, [%rd9+1408];
	ld.global.u32 	%r1945, [%rd9+1536];
	ld.global.u32 	%r1944, [%rd9+1664];
	ld.global.u32 	%r1943, [%rd9+1792];
	ld.global.u32 	%r1942, [%rd9+1920];
	ld.global.u32 	%r1941, [%rd9+2048];
	bra.uni 	$L__BB9_138;
$L__BB9_104:
	cvt.u32.u64 	%r625, %rd8;
	mul.lo.s32 	%r626, %r4, 6528;
	sub.s32 	%r147, %r399, %r626;
	setp.ge.s32 	%p68, %r625, %r147;
	@%p68 bra 	$L__BB9_106;
	ld.global.u32 	%r1957, [%rd9];
$L__BB9_106:
	cvt.u32.u64 	%r628, %rd8;
	add.s32 	%r629, %r628, 32;
	setp.ge.s32 	%p69, %r629, %r147;
	@%p69 bra 	$L__BB9_108;
	ld.global.u32 	%r1956, [%rd9+128];
$L__BB9_108:
	cvt.u32.u64 	%r631, %rd8;
	add.s32 	%r632, %r631, 64;
	setp.ge.s32 	%p70, %r632, %r147;
	@%p70 bra 	$L__BB9_110;
	ld.global.u32 	%r1955, [%rd9+256];
$L__BB9_110:
	cvt.u32.u64 	%r634, %rd8;
	add.s32 	%r635, %r634, 96;
	setp.ge.s32 	%p71, %r635, %r147;
	@%p71 bra 	$L__BB9_112;
	ld.global.u32 	%r1954, [%rd9+384];
$L__BB9_112:
	cvt.u32.u64 	%r637, %rd8;
	add.s32 	%r638, %r637, 128;
	setp.ge.s32 	%p72, %r638, %r147;
	@%p72 bra 	$L__BB9_114;
	ld.global.u32 	%r1953, [%rd9+512];
$L__BB9_114:
	cvt.u32.u64 	%r640, %rd8;
	add.s32 	%r641, %r640, 160;
	setp.ge.s32 	%p73, %r641, %r147;
	@%p73 bra 	$L__BB9_116;
	ld.global.u32 	%r1952, [%rd9+640];
$L__BB9_116:
	cvt.u32.u64 	%r643, %rd8;
	add.s32 	%r644, %r643, 192;
	setp.ge.s32 	%p74, %r644, %r147;
	@%p74 bra 	$L__BB9_118;
	ld.global.u32 	%r1951, [%rd9+768];
$L__BB9_118:
	cvt.u32.u64 	%r646, %rd8;
	add.s32 	%r647, %r646, 224;
	setp.ge.s32 	%p75, %r647, %r147;
	@%p75 bra 	$L__BB9_120;
	ld.global.u32 	%r1950, [%rd9+896];
$L__BB9_120:
	cvt.u32.u64 	%r649, %rd8;
	add.s32 	%r650, %r649, 256;
	setp.ge.s32 	%p76, %r650, %r147;
	@%p76 bra 	$L__BB9_122;
	ld.global.u32 	%r1949, [%rd9+1024];
$L__BB9_122:
	cvt.u32.u64 	%r652, %rd8;
	add.s32 	%r653, %r652, 288;
	setp.ge.s32 	%p77, %r653, %r147;
	@%p77 bra 	$L__BB9_124;
	ld.global.u32 	%r1948, [%rd9+1152];
$L__BB9_124:
	cvt.u32.u64 	%r655, %rd8;
	add.s32 	%r656, %r655, 320;
	setp.ge.s32 	%p78, %r656, %r147;
	@%p78 bra 	$L__BB9_126;
	ld.global.u32 	%r1947, [%rd9+1280];
$L__BB9_126:
	cvt.u32.u64 	%r658, %rd8;
	add.s32 	%r659, %r658, 352;
	setp.ge.s32 	%p79, %r659, %r147;
	@%p79 bra 	$L__BB9_128;
	ld.global.u32 	%r1946, [%rd9+1408];
$L__BB9_128:
	cvt.u32.u64 	%r661, %rd8;
	add.s32 	%r662, %r661, 384;
	setp.ge.s32 	%p80, %r662, %r147;
	@%p80 bra 	$L__BB9_130;
	ld.global.u32 	%r1945, [%rd9+1536];
$L__BB9_130:
	cvt.u32.u64 	%r664, %rd8;
	add.s32 	%r665, %r664, 416;
	setp.ge.s32 	%p81, %r665, %r147;
	@%p81 bra 	$L__BB9_132;
	ld.global.u32 	%r1944, [%rd9+1664];
$L__BB9_132:
	cvt.u32.u64 	%r667, %rd8;
	add.s32 	%r668, %r667, 448;
	setp.ge.s32 	%p82, %r668, %r147;
	@%p82 bra 	$L__BB9_134;
	ld.global.u32 	%r1943, [%rd9+1792];
$L__BB9_134:
	cvt.u32.u64 	%r670, %rd8;
	add.s32 	%r671, %r670, 480;
	setp.ge.s32 	%p83, %r671, %r147;
	@%p83 bra 	$L__BB9_136;
	ld.global.u32 	%r1942, [%rd9+1920];
$L__BB9_136:
	cvt.u32.u64 	%r673, %rd8;
	add.s32 	%r674, %r673, 512;
	setp.ge.s32 	%p84, %r674, %r147;
	@%p84 bra 	$L__BB9_138;
	ld.global.u32 	%r1941, [%rd9+2048];
$L__BB9_138:
	@%p49 bra 	$L__BB9_140;
	add.s64 	%rd80, %rd17, %rd8;
	shl.b64 	%rd81, %rd80, 2;
	add.s64 	%rd82, %rd1, %rd81;
	st.global.u32 	[%rd82], %r1957;
	st.global.u32 	[%rd82+128], %r1956;
	st.global.u32 	[%rd82+256], %r1955;
	st.global.u32 	[%rd82+384], %r1954;
	st.global.u32 	[%rd82+512], %r1953;
	st.global.u32 	[%rd82+640], %r1952;
	st.global.u32 	[%rd82+768], %r1951;
	st.global.u32 	[%rd82+896], %r1950;
	st.global.u32 	[%rd82+1024], %r1949;
	st.global.u32 	[%rd82+1152], %r1948;
	st.global.u32 	[%rd82+1280], %r1947;
	st.global.u32 	[%rd82+1408], %r1946;
	st.global.u32 	[%rd82+1536], %r1945;
	st.global.u32 	[%rd82+1664], %r1944;
	st.global.u32 	[%rd82+1792], %r1943;
	st.global.u32 	[%rd82+1920], %r1942;
	st.global.u32 	[%rd82+2048], %r1941;
	bra.uni 	$L__BB9_174;
$L__BB9_140:
	cvt.u32.u64 	%r675, %rd8;
	mad.lo.s32 	%r198, %r4, -6528, %r399;
	setp.ge.s32 	%p86, %r675, %r198;
	add.s64 	%rd83, %rd17, %rd8;
	shl.b64 	%rd84, %rd83, 2;
	add.s64 	%rd19, %rd1, %rd84;
	@%p86 bra 	$L__BB9_142;
	st.global.u32 	[%rd19], %r1957;
$L__BB9_142:
	cvt.u32.u64 	%r676, %rd8;
	add.s32 	%r677, %r676, 32;
	setp.ge.s32 	%p87, %r677, %r198;
	@%p87 bra 	$L__BB9_144;
	st.global.u32 	[%rd19+128], %r1956;
$L__BB9_144:
	cvt.u32.u64 	%r678, %rd8;
	add.s32 	%r679, %r678, 64;
	setp.ge.s32 	%p88, %r679, %r198;
	@%p88 bra 	$L__BB9_146;
	st.global.u32 	[%rd19+256], %r1955;
$L__BB9_146:
	cvt.u32.u64 	%r680, %rd8;
	add.s32 	%r681, %r680, 96;
	setp.ge.s32 	%p89, %r681, %r198;
	@%p89 bra 	$L__BB9_148;
	st.global.u32 	[%rd19+384], %r1954;
$L__BB9_148:
	cvt.u32.u64 	%r682, %rd8;
	add.s32 	%r683, %r682, 128;
	setp.ge.s32 	%p90, %r683, %r198;
	@%p90 bra 	$L__BB9_150;
	st.global.u32 	[%rd19+512], %r1953;
$L__BB9_150:
	cvt.u32.u64 	%r684, %rd8;
	add.s32 	%r685, %r684, 160;
	setp.ge.s32 	%p91, %r685, %r198;
	@%p91 bra 	$L__BB9_152;
	st.global.u32 	[%rd19+640], %r1952;
$L__BB9_152:
	cvt.u32.u64 	%r686, %rd8;
	add.s32 	%r687, %r686, 192;
	setp.ge.s32 	%p92, %r687, %r198;
	@%p92 bra 	$L__BB9_154;
	st.global.u32 	[%rd19+768], %r1951;
$L__BB9_154:
	cvt.u32.u64 	%r688, %rd8;
	add.s32 	%r689, %r688, 224;
	setp.ge.s32 	%p93, %r689, %r198;
	@%p93 bra 	$L__BB9_156;
	st.global.u32 	[%rd19+896], %r1950;
$L__BB9_156:
	cvt.u32.u64 	%r690, %rd8;
	add.s32 	%r691, %r690, 256;
	setp.ge.s32 	%p94, %r691, %r198;
	@%p94 bra 	$L__BB9_158;
	st.global.u32 	[%rd19+1024], %r1949;
$L__BB9_158:
	cvt.u32.u64 	%r692, %rd8;
	add.s32 	%r693, %r692, 288;
	setp.ge.s32 	%p95, %r693, %r198;
	@%p95 bra 	$L__BB9_160;
	st.global.u32 	[%rd19+1152], %r1948;
$L__BB9_160:
	cvt.u32.u64 	%r694, %rd8;
	add.s32 	%r695, %r694, 320;
	setp.ge.s32 	%p96, %r695, %r198;
	@%p96 bra 	$L__BB9_162;
	st.global.u32 	[%rd19+1280], %r1947;
$L__BB9_162:
	cvt.u32.u64 	%r696, %rd8;
	add.s32 	%r697, %r696, 352;
	setp.ge.s32 	%p97, %r697, %r198;
	@%p97 bra 	$L__BB9_164;
	st.global.u32 	[%rd19+1408], %r1946;
$L__BB9_164:
	cvt.u32.u64 	%r698, %rd8;
	add.s32 	%r699, %r698, 384;
	setp.ge.s32 	%p98, %r699, %r198;
	@%p98 bra 	$L__BB9_166;
	st.global.u32 	[%rd19+1536], %r1945;
$L__BB9_166:
	cvt.u32.u64 	%r700, %rd8;
	add.s32 	%r701, %r700, 416;
	setp.ge.s32 	%p99, %r701, %r198;
	@%p99 bra 	$L__BB9_168;
	st.global.u32 	[%rd19+1664], %r1944;
$L__BB9_168:
	cvt.u32.u64 	%r702, %rd8;
	add.s32 	%r703, %r702, 448;
	setp.ge.s32 	%p100, %r703, %r198;
	@%p100 bra 	$L__BB9_170;
	st.global.u32 	[%rd19+1792], %r1943;
$L__BB9_170:
	cvt.u32.u64 	%r704, %rd8;
	add.s32 	%r705, %r704, 480;
	setp.ge.s32 	%p101, %r705, %r198;
	@%p101 bra 	$L__BB9_172;
	st.global.u32 	[%rd19+1920], %r1942;
$L__BB9_172:
	cvt.u32.u64 	%r706, %rd8;
	add.s32 	%r707, %r706, 512;
	setp.ge.s32 	%p102, %r707, %r198;
	@%p102 bra 	$L__BB9_174;
	st.global.u32 	[%rd19+2048], %r1941;
$L__BB9_174:
	// begin inline asm
	exit;
	// end inline asm
$L__BB9_175:
	mul.hi.u32 	%r708, %r1, 357913942;
	add.s32 	%r709, %r708, %r1;
	shl.b32 	%r710, %r709, 2;
	mov.u32 	%r711, _ZZN3cub18CUB_300001_SM_10006detail10radix_sort29DeviceRadixSortOnesweepKernelINS1_5radix10policy_hubIjiyE10Policy1000ELNS0_9SortOrderE0EjiyiiNS1_21identity_decomposer_tEEEvPT5_SB_PT3_PKSC_PT1_PKSG_PT2_PKSK_T4_iiT6_E1s;
	add.s32 	%r712, %r711, %r710;
	add.s32 	%r199, %r712, 13328;
	st.shared.u32 	[%r712+13328], %r1920;
	bar.sync 	0;
	setp.gt.u32 	%p103, %r1, 31;
	@%p103 bra 	$L__BB9_177;
	mov.u32 	%r743, _ZZN3cub18CUB_300001_SM_10006detail10radix_sort29DeviceRadixSortOnesweepKernelINS1_5radix10policy_hubIjiyE10Policy1000ELNS0_9SortOrderE0EjiyiiNS1_21identity_decomposer_tEEEvPT5_SB_PT3_PKSC_PT1_PKSG_PT2_PKSK_T4_iiT6_E1s;
	mad.lo.s32 	%r744, %r1, 52, %r743;
	ld.shared.u32 	%r745, [%r744+13328];
	ld.shared.u32 	%r746, [%r744+13332];
	ld.shared.u32 	%r747, [%r744+13336];
	ld.shared.u32 	%r748, [%r744+13340];
	ld.shared.u32 	%r749, [%r744+13344];
	ld.shared.u32 	%r750, [%r744+13348];
	ld.shared.u32 	%r751, [%r744+13352];
	ld.shared.u32 	%r752, [%r744+13356];
	ld.shared.u32 	%r753, [%r744+13360];
	ld.shared.u32 	%r754, [%r744+13364];
	ld.shared.u32 	%r755, [%r744+13368];
	ld.shared.u32 	%r756, [%r744+13372];
	add.s32 	%r757, %r746, %r745;
	add.s32 	%r758, %r757, %r747;
	add.s32 	%r759, %r758, %r748;
	add.s32 	%r760, %r759, %r749;
	add.s32 	%r761, %r760, %r750;
	add.s32 	%r762, %r761, %r751;
	add.s32 	%r763, %r762, %r752;
	add.s32 	%r764, %r763, %r753;
	add.s32 	%r765, %r764, %r754;
	add.s32 	%r766, %r765, %r755;
	add.s32 	%r717, %r766, %r756;
	mov.b32 	%r715, 1;
	mov.b32 	%r740, 0;
	mov.b32 	%r742, -1;
	// begin inline asm
	{  .reg .s32 r0;  .reg .pred p;  shfl.sync.up.b32 r0|p, %r717, %r715, %r740, %r742;  @p add.s32 r0, r0, %r717;  mov.s32 %r713, r0;}
	// end inline asm
	mov.b32 	%r721, 2;
	// begin inline asm
	{  .reg .s32 r0;  .reg .pred p;  shfl.sync.up.b32 r0|p, %r713, %r721, %r740, %r742;  @p add.s32 r0, r0, %r713;  mov.s32 %r719, r0;}
	// end inline asm
	mov.b32 	%r727, 4;
	// begin inline asm
	{  .reg .s32 r0;  .reg .pred p;  shfl.sync.up.b32 r0|p, %r719, %r727, %r740, %r742;  @p add.s32 r0, r0, %r719;  mov.s32 %r725, r0;}
	// end inline asm
	mov.b32 	%r733, 8;
	// begin inline asm
	{  .reg .s32 r0;  .reg .pred p;  shfl.sync.up.b32 r0|p, %r725, %r733, %r740, %r742;  @p add.s32 r0, r0, %r725;  mov.s32 %r731, r0;}
	// end inline asm
	mov.b32 	%r739, 16;
	// begin inline asm
	{  .reg .s32 r0;  .reg .pred p;  shfl.sync.up.b32 r0|p, %r731, %r739, %r740, %r742;  @p add.s32 r0, r0, %r731;  mov.s32 %r737, r0;}
	// end inline asm
	sub.s32 	%r767, %r737, %r717;
	add.s32 	%r768, %r745, %r767;
	add.s32 	%r769, %r746, %r768;
	add.s32 	%r770, %r747, %r769;
	add.s32 	%r771, %r748, %r770;
	add.s32 	%r772, %r749, %r771;
	add.s32 	%r773, %r750, %r772;
	add.s32 	%r774, %r751, %r773;
	add.s32 	%r775, %r752, %r774;
	add.s32 	%r776, %r753, %r775;
	add.s32 	%r777, %r754, %r776;
	add.s32 	%r778, %r755, %r777;
	st.shared.u32 	[%r744+13328], %r767;
	st.shared.u32 	[%r744+13332], %r768;
	st.shared.u32 	[%r744+13336], %r769;
	st.shared.u32 	[%r744+13340], %r770;
	st.shared.u32 	[%r744+13344], %r771;
	st.shared.u32 	[%r744+13348], %r772;
	st.shared.u32 	[%r744+13352], %r773;
	st.shared.u32 	[%r744+13356], %r774;
	st.shared.u32 	[%r744+13360], %r775;
	st.shared.u32 	[%r744+13364], %r776;
	st.shared.u32 	[%r744+13368], %r777;
	st.shared.u32 	[%r744+13372], %r778;
$L__BB9_177:
	bar.sync 	0;
	ld.shared.u32 	%r200, [%r199];
	@%p29 bra 	$L__BB9_179;
	ld.shared.u32 	%r779, [%r117];
	add.s32 	%r780, %r779, %r200;
	st.shared.u32 	[%r117], %r780;
	ld.shared.u32 	%r781, [%r117+1024];
	add.s32 	%r782, %r781, %r200;
	st.shared.u32 	[%r117+1024], %r782;
	ld.shared.u32 	%r783, [%r117+2048];
	add.s32 	%r784, %r783, %r200;
	st.shared.u32 	[%r117+2048], %r784;
	ld.shared.u32 	%r785, [%r117+3072];
	add.s32 	%r786, %r785, %r200;
	st.shared.u32 	[%r117+3072], %r786;
	ld.shared.u32 	%r787, [%r117+4096];
	add.s32 	%r788, %r787, %r200;
	st.shared.u32 	[%r117+4096], %r788;
	ld.shared.u32 	%r789, [%r117+5120];
	add.s32 	%r790, %r789, %r200;
	st.shared.u32 	[%r117+5120], %r790;
	ld.shared.u32 	%r791, [%r117+6144];
	add.s32 	%r792, %r791, %r200;
	st.shared.u32 	[%r117+6144], %r792;
	ld.shared.u32 	%r793, [%r117+7168];
	add.s32 	%r794, %r793, %r200;
	st.shared.u32 	[%r117+7168], %r794;
	ld.shared.u32 	%r795, [%r117+8192];
	add.s32 	%r796, %r795, %r200;
	st.shared.u32 	[%r117+8192], %r796;
	ld.shared.u32 	%r797, [%r117+9216];
	add.s32 	%r798, %r797, %r200;
	st.shared.u32 	[%r117+9216], %r798;
	ld.shared.u32 	%r799, [%r117+10240];
	add.s32 	%r800, %r799, %r200;
	st.shared.u32 	[%r117+10240], %r800;
	ld.shared.u32 	%r801, [%r117+11264];
	add.s32 	%r802, %r801, %r200;
	st.shared.u32 	[%r117+11264], %r802;
$L__BB9_179:
	bar.sync 	0;
	// begin inline asm
	mov.u32 %r803, %lanemask_le;
	// end inline asm
	mov.b32 	%r806, 1;
	// begin inline asm
	{
    .reg .pred p;
    and.b32 %r804, %r100, %r806;    setp.ne.u32 p, %r804, 0;
    vote.ballot.sync.b32 %r804, p, 0xffffffff;
    @!p not.b32 %r804, %r804;
}

	// end inline asm
	mov.b32 	%r809, 2;
	// begin inline asm
	{
    .reg .pred p;
    and.b32 %r807, %r100, %r809;    setp.ne.u32 p, %r807, 0;
    vote.ballot.sync.b32 %r807, p, 0xffffffff;
    @!p not.b32 %r807, %r807;
}

	// end inline asm
	and.b32  	%r829, %r807, %r804;
	mov.b32 	%r812, 4;
	// begin inline asm
	{
    .reg .pred p;
    and.b32 %r810, %r100, %r812;    setp.ne.u32 p, %r810, 0;
    vote.ballot.sync.b32 %r810, p, 0xffffffff;
    @!p not.b32 %r810, %r810;
}

	// end inline asm
	and.b32  	%r830, %r810, %r829;
	mov.b32 	%r815, 8;
	// begin inline asm
	{
    .reg .pred p;
    and.b32 %r813, %r100, %r815;    setp.ne.u32 p, %r813, 0;
    vote.ballot.sync.b32 %r813, p, 0xffffffff;
    @!p not.b32 %r813, %r813;
}

	// end inline asm
	and.b32  	%r831, %r813, %r830;
	mov.b32 	%r818, 16;
	// begin inline asm
	{
    .reg .pred p;
    and.b32 %r816, %r100, %r818;    setp.ne.u32 p, %r816, 0;
    vote.ballot.sync.b32 %r816, p, 0xffffffff;
    @!p not.b32 %r816, %r816;
}

	// end inline asm
	and.b32  	%r832, %r816, %r831;
	mov.b32 	%r821, 32;
	// begin inline asm
	{
    .reg .pred p;
    and.b32 %r819, %r100, %r821;    setp.ne.u32 p, %r819, 0;
    vote.ballot.sync.b32 %r819, p, 0xffffffff;
    @!p not.b32 %r819, %r819;
}

	// end inline asm
	and.b32  	%r833, %r819, %r832;
	mov.b32 	%r824, 64;
	// begin inline asm
	{
    .reg .pred p;
    and.b32 %r822, %r100, %r824;    setp.ne.u32 p, %r822, 0;
    vote.ballot.sync.b32 %r822, p, 0xffffffff;
    @!p not.b32 %r822, %r822;
}

	// end inline asm
	and.b32  	%r834, %r822, %r833;
	mov.b32 	%r827, 128;
	// begin inline asm
	{
    .reg .pred p;
    and.b32 %r825, %r100, %r827;    setp.ne.u32 p, %r825, 0;
    vote.ballot.sync.b32 %r825, p, 0xffffffff;
    @!p not.b32 %r825, %r825;
}

	// end inline asm
	and.b32  	%r835, %r825, %r834;
	clz.b32 	%r836, %r835;
	sub.s32 	%r202, 31, %r836;
	and.b32  	%r837, %r803, %r835;
	popc.b32 	%r203, %r837;
	setp.ne.s32 	%p105, %r402, %r202;
	mov.b32 	%r1958, 0;
	@%p105 bra 	$L__BB9_181;
	atom.shared.add.u32 	%r1958, [%r101], %r203;
$L__BB9_181:
	shfl.sync.idx.b32	%r863|%p106, %r1958, %r202, 31, -1;
	add.s32 	%r206, %r203, %r863;
	shr.u32 	%r864, %r1910, %r400;
	and.b32  	%r860, %r864, %r75;
	mov.b32 	%r840, 1;
	// begin inline asm
	{
    .reg .pred p;
    and.b32 %r838, %r860, %r840;    setp.ne.u32 p, %r838, 0;
    vote.ballot.sync.b32 %r838, p, 0xffffffff;
    @!p not.b32 %r838, %r838;
}

	// end inline asm
	mov.b32 	%r843, 2;
	// begin inline asm
	{
    .reg .pred p;
    and.b32 %r841, %r860, %r843;    setp.ne.u32 p, %r841, 0;
    vote.ballot.sync.b32 %r841, p, 0xffffffff;
    @!p not.b32 %r841, %r841;
}

	// end inline asm
	and.b32  	%r865, %r841, %r838;
	mov.b32 	%r846, 4;
	// begin inline asm
	{
    .reg .pred p;
    and.b32 %r844, %r860, %r846;    setp.ne.u32 p, %r844, 0;
    vote.ballot.sync.b32 %r844, p, 0xffffffff;
    @!p not.b32 %r844, %r844;
}

	// end inline asm
	and.b32  	%r866, %r844, %r865;
	mov.b32 	%r849, 8;
	// begin inline asm
	{
    .reg .pred p;
    and.b32 %r847, %r860, %r849;    setp.ne.u32 p, %r847, 0;
    vote.ballot.sync.b32 %r847, p, 0xffffffff;
    @!p not.b32 %r847, %r847;
}

	// end inline asm
	and.b32  	%r867, %r847, %r866;
	mov.b32 	%r852, 16;
	// begin inline asm
	{
    .reg .pred p;
    and.b32 %r850, %r860, %r852;    setp.ne.u32 p, %r850, 0;
    vote.ballot.sync.b32 %r850, p, 0xffffffff;
    @!p not.b32 %r850, %r850;
}

	// end inline asm
	and.b32  	%r868, %r850, %r867;
	mov.b32 	%r855, 32;
	// begin inline asm
	{
    .reg .pred p;
    and.b32 %r853, %r860, %r855;    setp.ne.u32 p, %r853, 0;
    vote.ballot.sync.b32 %r853, p, 0xffffffff;
    @!p not.b32 %r853, %r853;
}

	// end inline asm
	and.b32  	%r869, %r853, %r868;
	mov.b32 	%r858, 64;
	// begin inline asm
	{
    .reg .pred p;
    and.b32 %r856, %r860, %r858;    setp.ne.u32 p, %r856, 0;
    vote.ballot.sync.b32 %r856, p, 0xffffffff;
    @!p not.b32 %r856, %r856;
}

	// end inline asm
	and.b32  	%r870, %r856, %r869;
	mov.b32 	%r861, 128;
	// begin inline asm
	{
    .reg .pred p;
    and.b32 %r859, %r860, %r861;    setp.ne.u32 p, %r859, 0;
    vote.ballot.sync.b32 %r859, p, 0xffffffff;
    @!p not.b32 %r859, %r859;
}

	// end inline asm
	and.b32  	%r871, %r859, %r870;
	clz.b32 	%r872, %r871;
	sub.s32 	%r207, 31, %r872;
	and.b32  	%r873, %r803, %r871;
	popc.b32 	%r208, %r873;
	setp.ne.s32 	%p107, %r402, %r207;
	mov.b32 	%r1959, 0;
	@%p107 bra 	$L__BB9_183;
	atom.shared.add.u32 	%r1959, [%r102], %r208;
$L__BB9_183:
	shfl.sync.idx.b32	%r899|%p108, %r1959, %r207, 31, -1;
	add.s32 	%r211, %r208, %r899;
	shr.u32 	%r900, %r1909, %r400;
	and.b32  	%r896, %r900, %r75;
	mov.b32 	%r876, 1;
	// begin inline asm
	{
    .reg .pred p;
    and.b32 %r874, %r896, %r876;    setp.ne.u32 p, %r874, 0;
    vote.ballot.sync.b32 %r874, p, 0xffffffff;
    @!p not.b32 %r874, %r874;
}

	// end inline asm
	mov.b32 	%r879, 2;
	// begin inline asm
	{
    .reg .pred p;
    and.b32 %r877, %r896, %r879;    setp.ne.u32 p, %r877, 0;
    vote.ballot.sync.b32 %r877, p, 0xffffffff;
    @!p not.b32 %r877, %r877;
}

	// end inline asm
	and.b32  	%r901, %r877, %r874;
	mov.b32 	%r882, 4;
	// begin inline asm
	{
    .reg .pred p;
    and.b32 %r880, %r896, %r882;    setp.ne.u32 p, %r880, 0;
    vote.ballot.sync.b32 %r880, p, 0xffffffff;
    @!p not.b32 %r880, %r880;
}

	// end inline asm
	and.b32  	%r902, %r880, %r901;
	mov.b32 	%r885, 8;
	// begin inline asm
	{
    .reg .pred p;
    and.b32 %r883, %r896, %r885;    setp.ne.u32 p, %r883, 0;
    vote.ballot.sync.b32 %r883, p, 0xffffffff;
    @!p not.b32 %r883, %r883;
}

	// end inline asm
	and.b32  	%r903, %r883, %r902;
	mov.b32 	%r888, 16;
	// begin inline asm
	{
    .reg .pred p;
    and.b32 %r886, %r896, %r888;    setp.ne.u32 p, %r886, 0;
    vote.ballot.sync.b32 %r886, p, 0xffffffff;
    @!p not.b32 %r886, %r886;
}

	// end inline asm
	and.b32  	%r904, %r886, %r903;
	mov.b32 	%r891, 32;
	// begin inline asm
	{
    .reg .pred p;
    and.b32 %r889, %r896, %r891;    setp.ne.u32 p, %r889, 0;
    vote.ballot.sync.b32 %r889, p, 0xffffffff;
    @!p not.b32 %r889, %r889;
}

	// end inline asm
	and.b32  	%r905, %r889, %r904;
	mov.b32 	%r894, 64;
	// begin inline asm
	{
    .reg .pred p;
    and.b32 %r892, %r896, %r894;    setp.ne.u32 p, %r892, 0;
    vote.ballot.sync.b32 %r892, p, 0xffffffff;
    @!p not.b32 %r892, %r892;
}

	// end inline asm
	and.b32  	%r906, %r892, %r905;
	mov.b32 	%r897, 128;
	// begin inline asm
	{
    .reg .pred p;
    and.b32 %r895, %r896, %r897;    setp.ne.u32 p, %r895, 0;
    vote.ballot.sync.b32 %r895, p, 0xffffffff;
    @!p not.b32 %r895, %r895;
}

	// end inline asm
	and.b32  	%r907, %r895, %r906;
	clz.b32 	%r908, %r907;
	sub.s32 	%r212, 31, %r908;
	and.b32  	%r909, %r803, %r907;
	popc.b32 	%r213, %r909;
	setp.ne.s32 	%p109, %r402, %r212;
	mov.b32 	%r1960, 0;
	@%p109 bra 	$L__BB9_185;
	atom.shared.add.u32 	%r1960, [%r103], %r213;
$L__BB9_185:
	shfl.sync.idx.b32	%r935|%p110, %r1960, %r212, 31, -1;
	add.s32 	%r216, %r213, %r935;
	shr.u32 	%r936, %r1908, %r400;
	and.b32  	%r932, %r936, %r75;
	mov.b32 	%r912, 1;
	// begin inline asm
	{
    .reg .pred p;
    and.b32 %r910, %r932, %r912;    setp.ne.u32 p, %r910, 0;
    vote.ballot.sync.b32 %r910, p, 0xffffffff;
    @!p not.b32 %r910, %r910;
}

	// end inline asm
	mov.b32 	%r915, 2;
	// begin inline asm
	{
    .reg .pred p;
    and.b32 %r913, %r932, %r915;    setp.ne.u32 p, %r913, 0;
    vote.ballot.sync.b32 %r913, p, 0xffffffff;
    @!p not.b32 %r913, %r913;
}

	// end inline asm
	and.b32  	%r937, %r913, %r910;
	mov.b32 	%r918, 4;
	// begin inline asm
	{
    .reg .pred p;
    and.b32 %r916, %r932, %r918;    setp.ne.u32 p, %r916, 0;
    vote.ballot.sync.b32 %r916, p, 0xffffffff;
    @!p not.b32 %r916, %r916;
}

	// end inline asm
	and.b32  	%r938, %r916, %r937;
	mov.b32 	%r921, 8;
	// begin inline asm
	{
    .reg .pred p;
    and.b32 %r919, %r932, %r921;    setp.ne.u32 p, %r919, 0;
    vote.ballot.sync.b32 %r919, p, 0xffffffff;
    @!p not.b32 %r919, %r919;
}

	// end inline asm
	and.b32  	%r939, %r919, %r938;
	mov.b32 	%r924, 16;
	// begin inline asm
	{
    .reg .pred p;
    and.b32 %r922, %r932, %r924;    setp.ne.u32 p, %r922, 0;
    vote.ballot.sync.b32 %r922, p, 0xffffffff;
    @!p not.b32 %r922, %r922;
}

	// end inline asm
	and.b32  	%r940, %r922, %r939;
	mov.b32 	%r927, 32;
	// begin inline asm
	{
    .reg .pred p;
    and.b32 %r925, %r932, %r927;    setp.ne.u32 p, %r925, 0;
    vote.ballot.sync.b32 %r925, p, 0xffffffff;
    @!p not.b32 %r925, %r925;
}

	// end inline asm
	and.b32  	%r941, %r925, %r940;
	mov.b32 	%r930, 64;
	// begin inline asm
	{
    .reg .pred p;
    and.b32 %r928, %r932, %r930;    setp.ne.u32 p, %r928, 0;
    vote.ballot.sync.b32 %r928, p, 0xffffffff;
    @!p not.b32 %r928, %r928;
}

	// end inline asm
	and.b32  	%r942, %r928, %r941;
	mov.b32 	%r933, 128;
	// begin inline asm
	{
    .reg .pred p;
    and.b32 %r931, %r932, %r933;    setp.ne.u32 p, %r931, 0;
    vote.ballot.sync.b32 %r931, p, 0xffffffff;
    @!p not.b32 %r931, %r931;
}

	// end inline asm
	and.b32  	%r943, %r931, %r942;
	clz.b32 	%r944, %r943;
	sub.s32 	%r217, 31, %r944;
	and.b32  	%r945, %r803, %r943;
	popc.b32 	%r218, %r945;
	setp.ne.s32 	%p111, %r402, %r217;
	mov.b32 	%r1961, 0;
	@%p111 bra 	$L__BB9_187;
	atom.shared.add.u32 	%r1961, [%r104], %r218;
$L__BB9_187:
	shfl.sync.idx.b32	%r971|%p112, %r1961, %r217, 31, -1;
	add.s32 	%r221, %r218, %r971;
	shr.u32 	%r972, %r1907, %r400;
	and.b32  	%r968, %r972, %r75;
	mov.b32 	%r948, 1;
	// begin inline asm
	{
    .reg .pred p;
    and.b32 %r946, %r968, %r948;    setp.ne.u32 p, %r946, 0;
    vote.ballot.sync.b32 %r946, p, 0xffffffff;
    @!p not.b32 %r946, %r946;
}

	// end inline asm
	mov.b32 	%r951, 2;
	// begin inline asm
	{
    .reg .pred p;
    and.b32 %r949, %r968, %r951;    setp.ne.u32 p, %r949, 0;
    vote.ballot.sync.b32 %r949, p, 0xffffffff;
    @!p not.b32 %r949, %r949;
}

	// end inline asm
	and.b32  	%r973, %r949, %r946;
	mov.b32 	%r954, 4;
	// begin inline asm
	{
    .reg .pred p;
    and.b32 %r952, %r968, %r954;    setp.ne.u32 p, %r952, 0;
    vote.ballot.sync.b32 %r952, p, 0xffffffff;
    @!p not.b32 %r952, %r952;
}

	// end inline asm
	and.b32  	%r974, %r952, %r973;
	mov.b32 	%r957, 8;
	// begin inline asm
	{
    .reg .pred p;
    and.b32 %r955, %r968, %r957;    setp.ne.u32 p, %r955, 0;
    vote.ballot.sync.b32 %r955, p, 0xffffffff;
    @!p not.b32 %r955, %r955;
}

	// end inline asm
	and.b32  	%r975, %r955, %r974;
	mov.b32 	%r960, 16;
	// begin inline asm
	{
    .reg .pred p;
    and.b32 %r958, %r968, %r960;    setp.ne.u32 p, %r958, 0;
    vote.ballot.sync.b32 %r958, p, 0xffffffff;
    @!p not.b32 %r958, %r958;
}

	// end inline asm
	and.b32  	%r976, %r958, %r975;
	mov.b32 	%r963, 32;
	// begin inline asm
	{
    .reg .pred p;
    and.b32 %r961, %r968, %r963;    setp.ne.u32 p, %r961, 0;
    vote.ballot.sync.b32 %r961, p, 0xffffffff;
    @!p not.b32 %r961, %r961;
}

	// end inline asm
	and.b32  	%r977, %r961, %r976;
	mov.b32 	%r966, 64;
	// begin inline asm
	{
    .reg .pred p;
    and.b32 %r964, %r968, %r966;    setp.ne.u32 p, %r964, 0;
    vote.ballot.sync.b32 %r964, p, 0xffffffff;
    @!p not.b32 %r964, %r964;
}

	// end inline asm
	and.b32  	%r978, %r964, %r977;
	mov.b32 	%r969, 128;
	// begin inline asm
	{
    .reg .pred p;
    and.b32 %r967, %r968, %r969;    setp.ne.u32 p, %r967, 0;
    vote.ballot.sync.b32 %r967, p, 0xffffffff;
    @!p not.b32 %r967, %r967;
}

	// end inline asm
	and.b32  	%r979, %r967, %r978;
	clz.b32 	%r980, %r979;
	sub.s32 	%r222, 31, %r980;
	and.b32  	%r981, %r803, %r979;
	popc.b32 	%r223, %r981;
	setp.ne.s32 	%p113, %r402, %r222;
	mov.b32 	%r1962, 0;
	@%p113 bra 	$L__BB9_189;
	atom.shared.add.u32 	%r1962, [%r105], %r223;
$L__BB9_189:
	shfl.sync.idx.b32	%r1007|%p114, %r1962, %r222, 31, -1;
	add.s32 	%r226, %r223, %r1007;
	shr.u32 	%r1008, %r1906, %r400;
	and.b32  	%r1004, %r1008, %r75;
	mov.b32 	%r984, 1;
	// begin inline asm
	{
    .reg .pred p;
    and.b32 %r982, %r1004, %r984;    setp.ne.u32 p, %r982, 0;
    vote.ballot.sync.b32 %r982, p, 0xffffffff;
    @!p not.b32 %r982, %r982;
}

	// end inline asm
	mov.b32 	%r987, 2;
	// begin inline asm
	{
    .reg .pred p;
    and.b32 %r985, %r1004, %r987;    setp.ne.u32 p, %r985, 0;
    vote.ballot.sync.b32 %r985, p, 0xffffffff;
    @!p not.b32 %r985, %r985;
}

	// end inline asm
	and.b32  	%r1009, %r985, %r982;
	mov.b32 	%r990, 4;
	// begin inline asm
	{
    .reg .pred p;
    and.b32 %r988, %r1004, %r990;    setp.ne.u32 p, %r988, 0;
    vote.ballot.sync.b32 %r988, p, 0xffffffff;
    @!p not.b32 %r988, %r988;
}

	// end inline asm
	and.b32  	%r1010, %r988, %r1009;
	mov.b32 	%r993, 8;
	// begin inline asm
	{
    .reg .pred p;
    and.b32 %r991, %r1004, %r993;    setp.ne.u32 p, %r991, 0;
    vote.ballot.sync.b32 %r991, p, 0xffffffff;
    @!p not.b32 %r991, %r991;
}

	// end inline asm
	and.b32  	%r1011, %r991, %r1010;
	mov.b32 	%r996, 16;
	// begin inline asm
	{
    .reg .pred p;
    and.b32 %r994, %r1004, %r996;    setp.ne.u32 p, %r994, 0;
    vote.ballot.sync.b32 %r994, p, 0xffffffff;
    @!p not.b32 %r994, %r994;
}

	// end inline asm
	and.b32  	%r1012, %r994, %r1011;
	mov.b32 	%r999, 32;
	// begin inline asm
	{
    .reg .pred p;
    and.b32 %r997, %r1004, %r999;    setp.ne.u32 p, %r997, 0;
    vote.ballot.sync.b32 %r997, p, 0xffffffff;
    @!p not.b32 %r997, %r997;
}

	// end inline asm
	and.b32  	%r1013, %r997, %r1012;
	mov.b32 	%r1002, 64;
	// begin inline asm
	{
    .reg .pred p;
    and.b32 %r1000, %r1004, %r1002;    setp.ne.u32 p, %r1000, 0;
    vote.ballot.sync.b32 %r1000, p, 0xffffffff;
    @!p not.b32 %r1000, %r1000;
}

	// end inline asm
	and.b32  	%r1014, %r1000, %r1013;
	mov.b32 	%r1005, 128;
	// begin inline asm
	{
    .reg .pred p;
    and.b32 %r1003, %r1004, %r1005;    setp.ne.u32 p, %r1003, 0;
    vote.ballot.sync.b32 %r1003, p, 0xffffffff;
    @!p not.b32 %r1003, %r1003;
}

	// end inline asm
	and.b32  	%r1015, %r1003, %r1014;
	clz.b32 	%r1016, %r1015;
	sub.s32 	%r227, 31, %r1016;
	and.b32  	%r1017, %r803, %r1015;
	popc.b32 	%r228, %r1017;
	setp.ne.s32 	%p115, %r402, %r227;
	mov.b32 	%r1963, 0;
	@%p115 bra 	$L__BB9_191;
	atom.shared.add.u32 	%r1963, [%r106], %r228;
$L__BB9_191:
	shfl.sync.idx.b32	%r1043|%p116, %r1963, %r227, 31, -1;
	add.s32 	%r231, %r228, %r1043;
	shr.u32 	%r1044, %r1905, %r400;
	and.b32  	%r1040, %r1044, %r75;
	mov.b32 	%r1020, 1;
	// begin inline asm
	{
    .reg .pred p;
    and.b32 %r1018, %r1040, %r1020;    setp.ne.u32 p, %r1018, 0;
    vote.ballot.sync.b32 %r1018, p, 0xffffffff;
    @!p not.b32 %r1018, %r1018;
}

	// end inline asm
	mov.b32 	%r1023, 2;
	// begin inline asm
	{
    .reg .pred p;
    and.b32 %r1021, %r1040, %r1023;    setp.ne.u32 p, %r1021, 0;
    vote.ballot.sync.b32 %r1021, p, 0xffffffff;
    @!p not.b32 %r1021, %r1021;
}

	// end inline asm
	and.b32  	%r1045, %r1021, %r1018;
	mov.b32 	%r1026, 4;
	// begin inline asm
	{
    .reg .pred p;
    and.b32 %r1024, %r1040, %r1026;    setp.ne.u32 p, %r1024, 0;
    vote.ballot.sync.b32 %r1024, p, 0xffffffff;
    @!p not.b32 %r1024, %r1024;
}

	// end inline asm
	and.b32  	%r1046, %r1024, %r1045;
	mov.b32 	%r1029, 8;
	// begin inline asm
	{
    .reg .pred p;
    and.b32 %r1027, %r1040, %r1029;    setp.ne.u32 p, %r1027, 0;
    vote.ballot.sync.b32 %r1027, p, 0xffffffff;
    @!p not.b32 %r1027, %r1027;
}

	// end inline asm
	and.b32  	%r1047, %r1027, %r1046;
	mov.b32 	%r1032, 16;
	// begin inline asm
	{
    .reg .pred p;
    and.b32 %r1030, %r1040, %r1032;    setp.ne.u32 p, %r1030, 0;
    vote.ballot.sync.b32 %r1030, p, 0xffffffff;
    @!p not.b32 %r1030, %r1030;
}

	// end inline asm
	and.b32  	%r1048, %r1030, %r1047;
	mov.b32 	%r1035, 32;
	// begin inline asm
	{
    .reg .pred p;
    and.b32 %r1033, %r1040, %r1035;    setp.ne.u32 p, %r1033, 0;
    vote.ballot.sync.b32 %r1033, p, 0xffffffff;
    @!p not.b32 %r1033, %r1033;
}

	// end inline asm
	and.b32  	%r1049, %r1033, %r1048;
	mov.b32 	%r1038, 64;
	// begin inline asm
	{
    .reg .pred p;
    and.b32 %r1036, %r1040, %r1038;    setp.ne.u32 p, %r1036, 0;
    vote.ballot.sync.b32 %r1036, p, 0xffffffff;
    @!p not.b32 %r1036, %r1036;
}

	// end inline asm
	and.b32  	%r1050, %r1036, %r1049;
	mov.b32 	%r1041, 128;
	// begin inline asm
	{
    .reg .pred p;
    and.b32 %r1039, %r1040, %r1041;    setp.ne.u32 p, %r1039, 0;
    vote.ballot.sync.b32 %r1039, p, 0xffffffff;
    @!p not.b32 %r1039, %r1039;
}

	// end inline asm
	and.b32  	%r1051, %r1039, %r1050;
	clz.b32 	%r1052, %r1051;
	sub.s32 	%r232, 31, %r1052;
	and.b32  	%r1053, %r803, %r1051;
	popc.b32 	%r233, %r1053;
	setp.ne.s32 	%p117, %r402, %r232;
	mov.b32 	%r1964, 0;
	@%p117 bra 	$L__BB9_193;
	atom.shared.add.u32 	%r1964, [%r107], %r233;
$L__BB9_193:
	shfl.sync.idx.b32	%r1079|%p118, %r1964, %r232, 31, -1;
	add.s32 	%r236, %r233, %r1079;
	shr.u32 	%r1080, %r1904, %r400;
	and.b32  	%r1076, %r1080, %r75;
	mov.b32 	%r1056, 1;
	// begin inline asm
	{
    .reg .pred p;
    and.b32 %r1054, %r1076, %r1056;    setp.ne.u32 p, %r1054, 0;
    vote.ballot.sync.b32 %r1054, p, 0xffffffff;
    @!p not.b32 %r1054, %r1054;
}

	// end inline asm
	mov.b32 	%r1059, 2;
	// begin inline asm
	{
    .reg .pred p;
    and.b32 %r1057, %r1076, %r1059;    setp.ne.u32 p, %r1057, 0;
    vote.ballot.sync.b32 %r1057, p, 0xffffffff;
    @!p not.b32 %r1057, %r1057;
}

	// end inline asm
	and.b32  	%r1081, %r1057, %r1054;
	mov.b32 	%r1062, 4;
	// begin inline asm
	{
    .reg .pred p;
    and.b32 %r1060, %r1076, %r1062;    setp.ne.u32 p, %r1060, 0;
    vote.ballot.sync.b32 %r1060, p, 0xffffffff;
    @!p not.b32 %r1060, %r1060;
}

	// end inline asm
	and.b32  	%r1082, %r1060, %r1081;
	mov.b32 	%r1065, 8;
	// begin inline asm
	{
    .reg .pred p;
    and.b32 %r1063, %r1076, %r1065;    setp.ne.u32 p, %r1063, 0;
    vote.ballot.sync.b32 %r1063, p, 0xffffffff;
    @!p not.b32 %r1063, %r1063;
}

	// end inline asm
	and.b32  	%r1083, %r1063, %r1082;
	mov.b32 	%r1068, 16;
	// begin inline asm
	{
    .reg .pred p;
    and.b32 %r1066, %r1076, %r1068;    setp.ne.u32 p, %r1066, 0;
    vote.ballot.sync.b32 %r1066, p, 0xffffffff;
    @!p not.b32 %r1066, %r1066;
}

	// end inline asm
	and.b32  	%r1084, %r1066, %r1083;
	mov.b32 	%r1071, 32;
	// begin inline asm
	{
    .reg .pred p;
    and.b32 %r1069, %r1076, %r1071;    setp.ne.u32 p, %r1069, 0;
    vote.ballot.sync.b32 %r1069, p, 0xffffffff;
    @!p not.b32 %r1069, %r1069;
}

	// end inline asm
	and.b32  	%r1085, %r1069, %r1084;
	mov.b32 	%r1074, 64;
	// begin inline asm
	{
    .reg .pred p;
    and.b32 %r1072, %r1076, %r1074;    setp.ne.u32 p, %r1072, 0;
    vote.ballot.sync.b32 %r1072, p, 0xffffffff;
    @!p not.b32 %r1072, %r1072;
}

	// end inline asm
	and.b32  	%r1086, %r1072, %r1085;
	mov.b32 	%r1077, 128;
	// begin inline asm
	{
    .reg .pred p;
    and.b32 %r1075, %r1076, %r1077;    setp.ne.u32 p, %r1075, 0;
    vote.ballot.sync.b32 %r1075, p, 0xffffffff;
    @!p not.b32 %r1075, %r1075;
}

	// end inline asm
	and.b32  	%r1087, %r1075, %r1086;
	clz.b32 	%r1088, %r1087;
	sub.s32 	%r237, 31, %r1088;
	and.b32  	%r1089, %r803, %r1087;
	popc.b32 	%r238, %r1089;
	setp.ne.s32 	%p119, %r402, %r237;
	mov.b32 	%r1965, 0;
	@%p119 bra 	$L__BB9_195;
	atom.shared.add.u32 	%r1965, [%r108], %r238;
$L__BB9_195:
	shfl.sync.idx.b32	%r1115|%p120, %r1965, %r237, 31, -1;
	add.s32 	%r241, %r238, %r1115;
	shr.u32 	%r1116, %r1903, %r400;
	and.b32  	%r1112, %r1116, %r75;
	mov.b32 	%r1092, 1;
	// begin inline asm
	{
    .reg .pred p;
    and.b32 %r1090, %r1112, %r1092;    setp.ne.u32 p, %r1090, 0;
    vote.ballot.sync.b32 %r1090, p, 0xffffffff;
    @!p not.b32 %r1090, %r1090;
}

	// end inline asm
	mov.b32 	%r1095, 2;
	// begin inline asm
	{
    .reg .pred p;
    and.b32 %r1093, %r1112, %r1095;    setp.ne.u32 p, %r1093, 0;
    vote.ballot.sync.b32 %r1093, p, 0xffffffff;
    @!p not.b32 %r1093, %r1093;
}

	// end inline asm
	and.b32  	%r1117, %r1093, %r1090;
	mov.b32 	%r1098, 4;
	// begin inline asm
	{
    .reg .pred p;
    and.b32 %r1096, %r1112, %r1098;    setp.ne.u32 p, %r1096, 0;
    vote.ballot.sync.b32 %r1096, p, 0xffffffff;
    @!p not.b32 %r1096, %r1096;
}

	// end inline asm
	and.b32  	%r1118, %r1096, %r1117;
	mov.b32 	%r1101, 8;
	// begin inline asm
	{
    .reg .pred p;
    and.b32 %r1099, %r1112, %r1101;    setp.ne.u32 p, %r1099, 0;
    vote.ballot.sync.b32 %r1099, p, 0xffffffff;
    @!p not.b32 %r1099, %r1099;
}

	// end inline asm
	and.b32  	%r1119, %r1099, %r1118;
	mov.b32 	%r1104, 16;
	// begin inline asm
	{
    .reg .pred p;
    and.b32 %r1102, %r1112, %r1104;    setp.ne.u32 p, %r1102, 0;
    vote.ballot.sync.b32 %r1102, p, 0xffffffff;
    @!p not.b32 %r1102, %r1102;
}

	// end inline asm
	and.b32  	%r1120, %r1102, %r1119;
	mov.b32 	%r1107, 32;
	// begin inline asm
	{
    .reg .pred p;
    and.b32 %r1105, %r1112, %r1107;    setp.ne.u32 p, %r1105, 0;
    vote.ballot.sync.b32 %r1105, p, 0xffffffff;
    @!p not.b32 %r1105, %r1105;
}

	// end inline asm
	and.b32  	%r1121, %r1105, %r1120;
	mov.b32 	%r1110, 64;
	// begin inline asm
	{
    .reg .pred p;
    and.b32 %r1108, %r1112, %r1110;    setp.ne.u32 p, %r1108, 0;
    vote.ballot.sync.b32 %r1108, p, 0xffffffff;
    @!p not.b32 %r1108, %r1108;
}

	// end inline asm
	and.b32  	%r1122, %r1108, %r1121;
	mov.b32 	%r1113, 128;
	// begin inline asm
	{
    .reg .pred p;
    and.b32 %r1111, %r1112, %r1113;    setp.ne.u32 p, %r1111, 0;
    vote.ballot.sync.b32 %r1111, p, 0xffffffff;
    @!p not.b32 %r1111, %r1111;
}

	// end inline asm
	and.b32  	%r1123, %r1111, %r1122;
	clz.b32 	%r1124, %r1123;
	sub.s32 	%r242, 31, %r1124;
	and.b32  	%r1125, %r803, %r1123;
	popc.b32 	%r243, %r1125;
	setp.ne.s32 	%p121, %r402, %r242;
	mov.b32 	%r1966, 0;
	@%p121 bra 	$L__BB9_197;
	atom.shared.add.u32 	%r1966, [%r109], %r243;
$L__BB9_197:
	shfl.sync.idx.b32	%r1151|%p122, %r1966, %r242, 31, -1;
	add.s32 	%r246, %r243, %r1151;
	shr.u32 	%r1152, %r1902, %r400;
	and.b32  	%r1148, %r1152, %r75;
	mov.b32 	%r1128, 1;
	// begin inline asm
	{
    .reg .pred p;
    and.b32 %r1126, %r1148, %r1128;    setp.ne.u32 p, %r1126, 0;
    vote.ballot.sync.b32 %r1126, p, 0xffffffff;
    @!p not.b32 %r1126, %r1126;
}

	// end inline asm
	mov.b32 	%r1131, 2;
	// begin inline asm
	{
    .reg .pred p;
    and.b32 %r1129, %r1148, %r1131;    setp.ne.u32 p, %r1129, 0;
    vote.ballot.sync.b32 %r1129, p, 0xffffffff;
    @!p not.b32 %r1129, %r1129;
}

	// end inline asm
	and.b32  	%r1153, %r1129, %r1126;
	mov.b32 	%r1134, 4;
	// begin inline asm
	{
    .reg .pred p;
    and.b32 %r1132, %r1148, %r1134;    setp.ne.u32 p, %r1132, 0;
    vote.ballot.sync.b32 %r1132, p, 0xffffffff;
    @!p not.b32 %r1132, %r1132;
}

	// end inline asm
	and.b32  	%r1154, %r1132, %r1153;
	mov.b32 	%r1137, 8;
	// begin inline asm
	{
    .reg .pred p;
    and.b32 %r1135, %r1148, %r1137;    setp.ne.u32 p, %r1135, 0;
    vote.ballot.sync.b32 %r1135, p, 0xffffffff;
    @!p not.b32 %r1135, %r1135;
}

	// end inline asm
	and.b32  	%r1155, %r1135, %r1154;
	mov.b32 	%r1140, 16;
	// begin inline asm
	{
    .reg .pred p;
    and.b32 %r1138, %r1148, %r1140;    setp.ne.u32 p, %r1138, 0;
    vote.ballot.sync.b32 %r1138, p, 0xffffffff;
    @!p not.b32 %r1138, %r1138;
}

	// end inline asm
	and.b32  	%r1156, %r1138, %r1155;
	mov.b32 	%r1143, 32;
	// begin inline asm
	{
    .reg .pred p;
    and.b32 %r1141, %r1148, %r1143;    setp.ne.u32 p, %r1141, 0;
    vote.ballot.sync.b32 %r1141, p, 0xffffffff;
    @!p not.b32 %r1141, %r1141;
}

	// end inline asm
	and.b32  	%r1157, %r1141, %r1156;
	mov.b32 	%r1146, 64;
	// begin inline asm
	{
    .reg .pred p;
    and.b32 %r1144, %r1148, %r1146;    setp.ne.u32 p, %r1144, 0;
    vote.ballot.sync.b32 %r1144, p, 0xffffffff;
    @!p not.b32 %r1144, %r1144;
}

	// end inline asm
	and.b32  	%r1158, %r1144, %r1157;
	mov.b32 	%r1149, 128;
	// begin inline asm
	{
    .reg .pred p;
    and.b32 %r1147, %r1148, %r1149;    setp.ne.u32 p, %r1147, 0;
    vote.ballot.sync.b32 %r1147, p, 0xffffffff;
    @!p not.b32 %r1147, %r1147;
}

	// end inline asm
	and.b32  	%r1159, %r1147, %r1158;
	clz.b32 	%r1160, %r1159;
	sub.s32 	%r247, 31, %r1160;
	and.b32  	%r1161, %r803, %r1159;
	popc.b32 	%r248, %r1161;
	setp.ne.s32 	%p123, %r402, %r247;
	mov.b32 	%r1967, 0;
	@%p123 bra 	$L__BB9_199;
	atom.shared.add.u32 	%r1967, [%r110], %r248;
$L__BB9_199:
	shfl.sync.idx.b32	%r1187|%p124, %r1967, %r247, 31, -1;
	add.s32 	%r251, %r248, %r1187;
	shr.u32 	%r1188, %r1901, %r400;
	and.b32  	%r1184, %r1188, %r75;
	mov.b32 	%r1164, 1;
	// begin inline asm
	{
    .reg .pred p;
    and.b32 %r1162, %r1184, %r1164;    setp.ne.u32 p, %r1162, 0;
    vote.ballot.sync.b32 %r1162, p, 0xffffffff;
    @!p not.b32 %r1162, %r1162;
}

	// end inline asm
	mov.b32 	%r1167, 2;
	// begin inline asm
	{
    .reg .pred p;
    and.b32 %r1165, %r1184, %r1167;    setp.ne.u32 p, %r1165, 0;
    vote.ballot.sync.b32 %r1165, p, 0xffffffff;
    @!p not.b32 %r1165, %r1165;
}

	// end inline asm
	and.b32  	%r1189, %r1165, %r1162;
	mov.b32 	%r1170, 4;
	// begin inline asm
	{
    .reg .pred p;
    and.b32 %r1168, %r1184, %r1170;    setp.ne.u32 p, %r1168, 0;
    vote.ballot.sync.b32 %r1168, p, 0xffffffff;
    @!p not.b32 %r1168, %r1168;
}

	// end inline asm
	and.b32  	%r1190, %r1168, %r1189;
	mov.b32 	%r1173, 8;
	// begin inline asm
	{
    .reg .pred p;
    and.b32 %r1171, %r1184, %r1173;    setp.ne.u32 p, %r1171, 0;
    vote.ballot.sync.b32 %r1171, p, 0xffffffff;
    @!p not.b32 %r1171, %r1171;
}

	// end inline asm
	and.b32  	%r1191, %r1171, %r1190;
	mov.b32 	%r1176, 16;
	// begin inline asm
	{
    .reg .pred p;
    and.b32 %r1174, %r1184, %r1176;    setp.ne.u32 p, %r1174, 0;
    vote.ballot.sync.b32 %r1174, p, 0xffffffff;
    @!p not.b32 %r1174, %r1174;
}

	// end inline asm
	and.b32  	%r1192, %r1174, %r1191;
	mov.b32 	%r1179, 32;
	// begin inline asm
	{
    .reg .pred p;
    and.b32 %r1177, %r1184, %r1179;    setp.ne.u32 p, %r1177, 0;
    vote.ballot.sync.b32 %r1177, p, 0xffffffff;
    @!p not.b32 %r1177, %r1177;
}

	// end inline asm
	and.b32  	%r1193, %r1177, %r1192;
	mov.b32 	%r1182, 64;
	// begin inline asm
	{
    .reg .pred p;
    and.b32 %r1180, %r1184, %r1182;    setp.ne.u32 p, %r1180, 0;
    vote.ballot.sync.b32 %r1180, p, 0xffffffff;
    @!p not.b32 %r1180, %r1180;
}

	// end inline asm
	and.b32  	%r1194, %r1180, %r1193;
	mov.b32 	%r1185, 128;
	// begin inline asm
	{
    .reg .pred p;
    and.b32 %r1183, %r1184, %r1185;    setp.ne.u32 p, %r1183, 0;
    vote.ballot.sync.b32 %r1183, p, 0xffffffff;
    @!p not.b32 %r1183, %r1183;
}

	// end inline asm
	and.b32  	%r1195, %r1183, %r1194;
	clz.b32 	%r1196, %r1195;
	sub.s32 	%r252, 31, %r1196;
	and.b32  	%r1197, %r803, %r1195;
	popc.b32 	%r253, %r1197;
	setp.ne.s32 	%p125, %r402, %r252;
	mov.b32 	%r1968, 0;
	@%p125 bra 	$L__BB9_201;
	atom.shared.add.u32 	%r1968, [%r111], %r253;
$L__BB9_201:
	shfl.sync.idx.b32	%r1223|%p126, %r1968, %r252, 31, -1;
	add.s32 	%r256, %r253, %r1223;
	shr.u32 	%r1224, %r1900, %r400;
	and.b32  	%r1220, %r1224, %r75;
	mov.b32 	%r1200, 1;
	// begin inline asm
	{
    .reg .pred p;
    and.b32 %r1198, %r1220, %r1200;    setp.ne.u32 p, %r1198, 0;
    vote.ballot.sync.b32 %r1198, p, 0xffffffff;
    @!p not.b32 %r1198, %r1198;
}

	// end inline asm
	mov.b32 	%r1203, 2;
	// begin inline asm
	{
    .reg .pred p;
    and.b32 %r1201, %r1220, %r1203;    setp.ne.u32 p, %r1201, 0;
    vote.ballot.sync.b32 %r1201, p, 0xffffffff;
    @!p not.b32 %r1201, %r1201;
}

	// end inline asm
	and.b32  	%r1225, %r1201, %r1198;
	mov.b32 	%r1206, 4;
	// begin inline asm
	{
    .reg .pred p;
    and.b32 %r1204, %r1220, %r1206;    setp.ne.u32 p, %r1204, 0;
    vote.ballot.sync.b32 %r1204, p, 0xffffffff;
    @!p not.b32 %r1204, %r1204;
}

	// end inline asm
	and.b32  	%r1226, %r1204, %r1225;
	mov.b32 	%r1209, 8;
	// begin inline asm
	{
    .reg .pred p;
    and.b32 %r1207, %r1220, %r1209;    setp.ne.u32 p, %r1207, 0;
    vote.ballot.sync.b32 %r1207, p, 0xffffffff;
    @!p not.b32 %r1207, %r1207;
}

	// end inline asm
	and.b32  	%r1227, %r1207, %r1226;
	mov.b32 	%r1212, 16;
	// begin inline asm
	{
    .reg .pred p;
    and.b32 %r1210, %r1220, %r1212;    setp.ne.u32 p, %r1210, 0;
    vote.ballot.sync.b32 %r1210, p, 0xffffffff;
    @!p not.b32 %r1210, %r1210;
}

	// end inline asm
	and.b32  	%r1228, %r1210, %r1227;
	mov.b32 	%r1215, 32;
	// begin inline asm
	{
    .reg .pred p;
    and.b32 %r1213, %r1220, %r1215;    setp.ne.u32 p, %r1213, 0;
    vote.ballot.sync.b32 %r1213, p, 0xffffffff;
    @!p not.b32 %r1213, %r1213;
}

	// end inline asm
	and.b32  	%r1229, %r1213, %r1228;
	mov.b32 	%r1218, 64;
	// begin inline asm
	{
    .reg .pred p;
    and.b32 %r1216, %r1220, %r1218;    setp.ne.u32 p, %r1216, 0;
    vote.ballot.sync.b32 %r1216, p, 0xffffffff;
    @!p not.b32 %r1216, %r1216;
}

	// end inline asm
	and.b32  	%r1230, %r1216, %r1229;
	mov.b32 	%r1221, 128;
	// begin inline asm
	{
    .reg .pred p;
    and.b32 %r1219, %r1220, %r1221;    setp.ne.u32 p, %r1219, 0;
    vote.ballot.sync.b32 %r1219, p, 0xffffffff;
    @!p not.b32 %r1219, %r1219;
}

	// end inline asm
	and.b32  	%r1231, %r1219, %r1230;
	clz.b32 	%r1232, %r1231;
	sub.s32 	%r257, 31, %r1232;
	and.b32  	%r1233, %r803, %r1231;
	popc.b32 	%r258, %r1233;
	setp.ne.s32 	%p127, %r402, %r257;
	mov.b32 	%r1969, 0;
	@%p127 bra 	$L__BB9_203;
	atom.shared.add.u32 	%r1969, [%r112], %r258;
$L__BB9_203:
	shfl.sync.idx.b32	%r1259|%p128, %r1969, %r257, 31, -1;
	add.s32 	%r261, %r258, %r1259;
	shr.u32 	%r1260, %r1899, %r400;
	and.b32  	%r1256, %r1260, %r75;
	mov.b32 	%r1236, 1;
	// begin inline asm
	{
    .reg .pred p;
    and.b32 %r1234, %r1256, %r1236;    setp.ne.u32 p, %r1234, 0;
    vote.ballot.sync.b32 %r1234, p, 0xffffffff;
    @!p not.b32 %r1234, %r1234;
}

	// end inline asm
	mov.b32 	%r1239, 2;
	// begin inline asm
	{
    .reg .pred p;
    and.b32 %r1237, %r1256, %r1239;    setp.ne.u32 p, %r1237, 0;
    vote.ballot.sync.b32 %r1237, p, 0xffffffff;
    @!p not.b32 %r1237, %r1237;
}

	// end inline asm
	and.b32  	%r1261, %r1237, %r1234;
	mov.b32 	%r1242, 4;
	// begin inline asm
	{
    .reg .pred p;
    and.b32 %r1240, %r1256, %r1242;    setp.ne.u32 p, %r1240, 0;
    vote.ballot.sync.b32 %r1240, p, 0xffffffff;
    @!p not.b32 %r1240, %r1240;
}

	// end inline asm
	and.b32  	%r1262, %r1240, %r1261;
	mov.b32 	%r1245, 8;
	// begin inline asm
	{
    .reg .pred p;
    and.b32 %r1243, %r1256, %r1245;    setp.ne.u32 p, %r1243, 0;
    vote.ballot.sync.b32 %r1243, p, 0xffffffff;
    @!p not.b32 %r1243, %r1243;
}

	// end inline asm
	and.b32  	%r1263, %r1243, %r1262;
	mov.b32 	%r1248, 16;
	// begin inline asm
	{
    .reg .pred p;
    and.b32 %r1246, %r1256, %r1248;    setp.ne.u32 p, %r1246, 0;
    vote.ballot.sync.b32 %r1246, p, 0xffffffff;
    @!p not.b32 %r1246, %r1246;
}

	// end inline asm
	and.b32  	%r1264, %r1246, %r1263;
	mov.b32 	%r1251, 32;
	// begin inline asm
	{
    .reg .pred p;
    and.b32 %r1249, %r1256, %r1251;    setp.ne.u32 p, %r1249, 0;
    vote.ballot.sync.b32 %r1249, p, 0xffffffff;
    @!p not.b32 %r1249, %r1249;
}

	// end inline asm
	and.b32  	%r1265, %r1249, %r1264;
	mov.b32 	%r1254, 64;
	// begin inline asm
	{
    .reg .pred p;
    and.b32 %r1252, %r1256, %r1254;    setp.ne.u32 p, %r1252, 0;
    vote.ballot.sync.b32 %r1252, p, 0xffffffff;
    @!p not.b32 %r1252, %r1252;
}

	// end inline asm
	and.b32  	%r1266, %r1252, %r1265;
	mov.b32 	%r1257, 128;
	// begin inline asm
	{
    .reg .pred p;
    and.b32 %r1255, %r1256, %r1257;    setp.ne.u32 p, %r1255, 0;
    vote.ballot.sync.b32 %r1255, p, 0xffffffff;
    @!p not.b32 %r1255, %r1255;
}

	// end inline asm
	and.b32  	%r1267, %r1255, %r1266;
	clz.b32 	%r1268, %r1267;
	sub.s32 	%r262, 31, %r1268;
	and.b32  	%r1269, %r803, %r1267;
	popc.b32 	%r263, %r1269;
	setp.ne.s32 	%p129, %r402, %r262;
	mov.b32 	%r1970, 0;
	@%p129 bra 	$L__BB9_205;
	shl.b32 	%r1270, %r1, 5;
	and.b32  	%r1271, %r1270, 31744;
	mov.u32 	%r1272, _ZZN3cub18CUB_300001_SM_10006detail10radix_sort29DeviceRadixSortOnesweepKernelINS1_5radix10policy_hubIjiyE10Policy1000ELNS0_9SortOrderE0EjiyiiNS1_21identity_decomposer_tEEEvPT5_SB_PT3_PKSC_PT1_PKSG_PT2_PKSK_T4_iiT6_E1s;
	add.s32 	%r1273, %r1272, %r1271;
	shr.u32 	%r1274, %r1899, %r400;
	and.b32  	%r1275, %r1274, %r75;
	shl.b32 	%r1276, %r1275, 2;
	add.s32 	%r1277, %r1273, %r1276;
	atom.shared.add.u32 	%r1970, [%r1277], %r263;
$L__BB9_205:
	shfl.sync.idx.b32	%r1303|%p130, %r1970, %r262, 31, -1;
	add.s32 	%r266, %r263, %r1303;
	shr.u32 	%r1304, %r1898, %r400;
	and.b32  	%r1300, %r1304, %r75;
	mov.b32 	%r1280, 1;
	// begin inline asm
	{
    .reg .pred p;
    and.b32 %r1278, %r1300, %r1280;    setp.ne.u32 p, %r1278, 0;
    vote.ballot.sync.b32 %r1278, p, 0xffffffff;
    @!p not.b32 %r1278, %r1278;
}

	// end inline asm
	mov.b32 	%r1283, 2;
	// begin inline asm
	{
    .reg .pred p;
    and.b32 %r1281, %r1300, %r1283;    setp.ne.u32 p, %r1281, 0;
    vote.ballot.sync.b32 %r1281, p, 0xffffffff;
    @!p not.b32 %r1281, %r1281;
}

	// end inline asm
	and.b32  	%r1305, %r1281, %r1278;
	mov.b32 	%r1286, 4;
	// begin inline asm
	{
    .reg .pred p;
    and.b32 %r1284, %r1300, %r1286;    setp.ne.u32 p, %r1284, 0;
    vote.ballot.sync.b32 %r1284, p, 0xffffffff;
    @!p not.b32 %r1284, %r1284;
}

	// end inline asm
	and.b32  	%r1306, %r1284, %r1305;
	mov.b32 	%r1289, 8;
	// begin inline asm
	{
    .reg .pred p;
    and.b32 %r1287, %r1300, %r1289;    setp.ne.u32 p, %r1287, 0;
    vote.ballot.sync.b32 %r1287, p, 0xffffffff;
    @!p not.b32 %r1287, %r1287;
}

	// end inline asm
	and.b32  	%r1307, %r1287, %r1306;
	mov.b32 	%r1292, 16;
	// begin inline asm
	{
    .reg .pred p;
    and.b32 %r1290, %r1300, %r1292;    setp.ne.u32 p, %r1290, 0;
    vote.ballot.sync.b32 %r1290, p, 0xffffffff;
    @!p not.b32 %r1290, %r1290;
}

	// end inline asm
	and.b32  	%r1308, %r1290, %r1307;
	mov.b32 	%r1295, 32;
	// begin inline asm
	{
    .reg .pred p;
    and.b32 %r1293, %r1300, %r1295;    setp.ne.u32 p, %r1293, 0;
    vote.ballot.sync.b32 %r1293, p, 0xffffffff;
    @!p not.b32 %r1293, %r1293;
}

	// end inline asm
	and.b32  	%r1309, %r1293, %r1308;
	mov.b32 	%r1298, 64;
	// begin inline asm
	{
    .reg .pred p;
    and.b32 %r1296, %r1300, %r1298;    setp.ne.u32 p, %r1296, 0;
    vote.ballot.sync.b32 %r1296, p, 0xffffffff;
    @!p not.b32 %r1296, %r1296;
}

	// end inline asm
	and.b32  	%r1310, %r1296, %r1309;
	mov.b32 	%r1301, 128;
	// begin inline asm
	{
    .reg .pred p;
    and.b32 %r1299, %r1300, %r1301;    setp.ne.u32 p, %r1299, 0;
    vote.ballot.sync.b32 %r1299, p, 0xffffffff;
    @!p not.b32 %r1299, %r1299;
}

	// end inline asm
	and.b32  	%r1311, %r1299, %r1310;
	clz.b32 	%r1312, %r1311;
	sub.s32 	%r267, 31, %r1312;
	and.b32  	%r1313, %r803, %r1311;
	popc.b32 	%r268, %r1313;
	setp.ne.s32 	%p131, %r402, %r267;
	mov.b32 	%r1971, 0;
	@%p131 bra 	$L__BB9_207;
	atom.shared.add.u32 	%r1971, [%r113], %r268;
$L__BB9_207:
	shfl.sync.idx.b32	%r1339|%p132, %r1971, %r267, 31, -1;
	add.s32 	%r271, %r268, %r1339;
	shr.u32 	%r1340, %r1897, %r400;
	and.b32  	%r1336, %r1340, %r75;
	mov.b32 	%r1316, 1;
	// begin inline asm
	{
    .reg .pred p;
    and.b32 %r1314, %r1336, %r1316;    setp.ne.u32 p, %r1314, 0;
    vote.ballot.sync.b32 %r1314, p, 0xffffffff;
    @!p not.b32 %r1314, %r1314;
}

	// end inline asm
	mov.b32 	%r1319, 2;
	// begin inline asm
	{
    .reg .pred p;
    and.b32 %r1317, %r1336, %r1319;    setp.ne.u32 p, %r1317, 0;
    vote.ballot.sync.b32 %r1317, p, 0xffffffff;
    @!p not.b32 %r1317, %r1317;
}

	// end inline asm
	and.b32  	%r1341, %r1317, %r1314;
	mov.b32 	%r1322, 4;
	// begin inline asm
	{
    .reg .pred p;
    and.b32 %r1320, %r1336, %r1322;    setp.ne.u32 p, %r1320, 0;
    vote.ballot.sync.b32 %r1320, p, 0xffffffff;
    @!p not.b32 %r1320, %r1320;
}

	// end inline asm
	and.b32  	%r1342, %r1320, %r1341;
	mov.b32 	%r1325, 8;
	// begin inline asm
	{
    .reg .pred p;
    and.b32 %r1323, %r1336, %r1325;    setp.ne.u32 p, %r1323, 0;
    vote.ballot.sync.b32 %r1323, p, 0xffffffff;
    @!p not.b32 %r1323, %r1323;
}

	// end inline asm
	and.b32  	%r1343, %r1323, %r1342;
	mov.b32 	%r1328, 16;
	// begin inline asm
	{
    .reg .pred p;
    and.b32 %r1326, %r1336, %r1328;    setp.ne.u32 p, %r1326, 0;
    vote.ballot.sync.b32 %r1326, p, 0xffffffff;
    @!p not.b32 %r1326, %r1326;
}

	// end inline asm
	and.b32  	%r1344, %r1326, %r1343;
	mov.b32 	%r1331, 32;
	// begin inline asm
	{
    .reg .pred p;
    and.b32 %r1329, %r1336, %r1331;    setp.ne.u32 p, %r1329, 0;
    vote.ballot.sync.b32 %r1329, p, 0xffffffff;
    @!p not.b32 %r1329, %r1329;
}

	// end inline asm
	and.b32  	%r1345, %r1329, %r1344;
	mov.b32 	%r1334, 64;
	// begin inline asm
	{
    .reg .pred p;
    and.b32 %r1332, %r1336, %r1334;    setp.ne.u32 p, %r1332, 0;
    vote.ballot.sync.b32 %r1332, p, 0xffffffff;
    @!p not.b32 %r1332, %r1332;
}

	// end inline asm
	and.b32  	%r1346, %r1332, %r1345;
	mov.b32 	%r1337, 128;
	// begin inline asm
	{
    .reg .pred p;
    and.b32 %r1335, %r1336, %r1337;    setp.ne.u32 p, %r1335, 0;
    vote.ballot.sync.b32 %r1335, p, 0xffffffff;
    @!p not.b32 %r1335, %r1335;
}

	// end inline asm
	and.b32  	%r1347, %r1335, %r1346;
	clz.b32 	%r1348, %r1347;
	sub.s32 	%r272, 31, %r1348;
	and.b32  	%r1349, %r803, %r1347;
	popc.b32 	%r273, %r1349;
	setp.ne.s32 	%p133, %r402, %r272;
	mov.b32 	%r1972, 0;
	@%p133 bra 	$L__BB9_209;
	atom.shared.add.u32 	%r1972, [%r114], %r273;
$L__BB9_209:
	shfl.sync.idx.b32	%r1375|%p134, %r1972, %r272, 31, -1;
	add.s32 	%r276, %r273, %r1375;
	shr.u32 	%r1376, %r1896, %r400;
	and.b32  	%r1372, %r1376, %r75;
	mov.b32 	%r1352, 1;
	// begin inline asm
	{
    .reg .pred p;
    and.b32 %r1350, %r1372, %r1352;    setp.ne.u32 p, %r1350, 0;
    vote.ballot.sync.b32 %r1350, p, 0xffffffff;
    @!p not.b32 %r1350, %r1350;
}

	// end inline asm
	mov.b32 	%r1355, 2;
	// begin inline asm
	{
    .reg .pred p;
    and.b32 %r1353, %r1372, %r1355;    setp.ne.u32 p, %r1353, 0;
    vote.ballot.sync.b32 %r1353, p, 0xffffffff;
    @!p not.b32 %r1353, %r1353;
}

	// end inline asm
	and.b32  	%r1377, %r1353, %r1350;
	mov.b32 	%r1358, 4;
	// begin inline asm
	{
    .reg .pred p;
    and.b32 %r1356, %r1372, %r1358;    setp.ne.u32 p, %r1356, 0;
    vote.ballot.sync.b32 %r1356, p, 0xffffffff;
    @!p not.b32 %r1356, %r1356;
}

	// end inline asm
	and.b32  	%r1378, %r1356, %r1377;
	mov.b32 	%r1361, 8;
	// begin inline asm
	{
    .reg .pred p;
    and.b32 %r1359, %r1372, %r1361;    setp.ne.u32 p, %r1359, 0;
    vote.ballot.sync.b32 %r1359, p, 0xffffffff;
    @!p not.b32 %r1359, %r1359;
}

	// end inline asm
	and.b32  	%r1379, %r1359, %r1378;
	mov.b32 	%r1364, 16;
	// begin inline asm
	{
    .reg .pred p;
    and.b32 %r1362, %r1372, %r1364;    setp.ne.u32 p, %r1362, 0;
    vote.ballot.sync.b32 %r1362, p, 0xffffffff;
    @!p not.b32 %r1362, %r1362;
}

	// end inline asm
	and.b32  	%r1380, %r1362, %r1379;
	mov.b32 	%r1367, 32;
	// begin inline asm
	{
    .reg .pred p;
    and.b32 %r1365, %r1372, %r1367;    setp.ne.u32 p, %r1365, 0;
    vote.ballot.sync.b32 %r1365, p, 0xffffffff;
    @!p not.b32 %r1365, %r1365;
}

	// end inline asm
	and.b32  	%r1381, %r1365, %r1380;
	mov.b32 	%r1370, 64;
	// begin inline asm
	{
    .reg .pred p;
    and.b32 %r1368, %r1372, %r1370;    setp.ne.u32 p, %r1368, 0;
    vote.ballot.sync.b32 %r1368, p, 0xffffffff;
    @!p not.b32 %r1368, %r1368;
}

	// end inline asm
	and.b32  	%r1382, %r1368, %r1381;
	mov.b32 	%r1373, 128;
	// begin inline asm
	{
    .reg .pred p;
    and.b32 %r1371, %r1372, %r1373;    setp.ne.u32 p, %r1371, 0;
    vote.ballot.sync.b32 %r1371, p, 0xffffffff;
    @!p not.b32 %r1371, %r1371;
}

	// end inline asm
	and.b32  	%r1383, %r1371, %r1382;
	clz.b32 	%r1384, %r1383;
	sub.s32 	%r277, 31, %r1384;
	and.b32  	%r1385, %r803, %r1383;
	popc.b32 	%r278, %r1385;
	setp.ne.s32 	%p135, %r402, %r277;
	mov.b32 	%r1973, 0;
	@%p135 bra 	$L__BB9_211;
	atom.shared.add.u32 	%r1973, [%r115], %r278;
$L__BB9_211:
	shfl.sync.idx.b32	%r1411|%p136, %r1973, %r277, 31, -1;
	add.s32 	%r281, %r278, %r1411;
	shr.u32 	%r1412, %r1895, %r400;
	and.b32  	%r1408, %r1412, %r75;
	mov.b32 	%r1388, 1;
	// begin inline asm
	{
    .reg .pred p;
    and.b32 %r1386, %r1408, %r1388;    setp.ne.u32 p, %r1386, 0;
    vote.ballot.sync.b32 %r1386, p, 0xffffffff;
    @!p not.b32 %r1386, %r1386;
}

	// end inline asm
	mov.b32 	%r1391, 2;
	// begin inline asm
	{
    .reg .pred p;
    and.b32 %r1389, %r1408, %r1391;    setp.ne.u32 p, %r1389, 0;
    vote.ballot.sync.b32 %r1389, p, 0xffffffff;
    @!p not.b32 %r1389, %r1389;
}

	// end inline asm
	and.b32  	%r1413, %r1389, %r1386;
	mov.b32 	%r1394, 4;
	// begin inline asm
	{
    .reg .pred p;
    and.b32 %r1392, %r1408, %r1394;    setp.ne.u32 p, %r1392, 0;
    vote.ballot.sync.b32 %r1392, p, 0xffffffff;
    @!p not.b32 %r1392, %r1392;
}

	// end inline asm
	and.b32  	%r1414, %r1392, %r1413;
	mov.b32 	%r1397, 8;
	// begin inline asm
	{
    .reg .pred p;
    and.b32 %r1395, %r1408, %r1397;    setp.ne.u32 p, %r1395, 0;
    vote.ballot.sync.b32 %r1395, p, 0xffffffff;
    @!p not.b32 %r1395, %r1395;
}

	// end inline asm
	and.b32  	%r1415, %r1395, %r1414;
	mov.b32 	%r1400, 16;
	// begin inline asm
	{
    .reg .pred p;
    and.b32 %r1398, %r1408, %r1400;    setp.ne.u32 p, %r1398, 0;
    vote.ballot.sync.b32 %r1398, p, 0xffffffff;
    @!p not.b32 %r1398, %r1398;
}

	// end inline asm
	and.b32  	%r1416, %r1398, %r1415;
	mov.b32 	%r1403, 32;
	// begin inline asm
	{
    .reg .pred p;
    and.b32 %r1401, %r1408, %r1403;    setp.ne.u32 p, %r1401, 0;
    vote.ballot.sync.b32 %r1401, p, 0xffffffff;
    @!p not.b32 %r1401, %r1401;
}

	// end inline asm
	and.b32  	%r1417, %r1401, %r1416;
	mov.b32 	%r1406, 64;
	// begin inline asm
	{
    .reg .pred p;
    and.b32 %r1404, %r1408, %r1406;    setp.ne.u32 p, %r1404, 0;
    vote.ballot.sync.b32 %r1404, p, 0xffffffff;
    @!p not.b32 %r1404, %r1404;
}

	// end inline asm
	and.b32  	%r1418, %r1404, %r1417;
	mov.b32 	%r1409, 128;
	// begin inline asm
	{
    .reg .pred p;
    and.b32 %r1407, %r1408, %r1409;    setp.ne.u32 p, %r1407, 0;
    vote.ballot.sync.b32 %r1407, p, 0xffffffff;
    @!p not.b32 %r1407, %r1407;
}

	// end inline asm
	and.b32  	%r1419, %r1407, %r1418;
	clz.b32 	%r1420, %r1419;
	sub.s32 	%r282, 31, %r1420;
	and.b32  	%r1421, %r803, %r1419;
	popc.b32 	%r283, %r1421;
	setp.ne.s32 	%p137, %r402, %r282;
	mov.b32 	%r1974, 0;
	@%p137 bra 	$L__BB9_213;
	atom.shared.add.u32 	%r1974, [%r116], %r283;
$L__BB9_213:
	shfl.sync.idx.b32	%r1422|%p139, %r1974, %r282, 31, -1;
	add.s32 	%r1423, %r283, %r1422;
	bar.sync 	0;
	shl.b32 	%r1424, %r206, 2;
	mov.u32 	%r1425, _ZZN3cub18CUB_300001_SM_10006detail10radix_sort29DeviceRadixSortOnesweepKernelINS1_5radix10policy_hubIjiyE10Policy1000ELNS0_9SortOrderE0EjiyiiNS1_21identity_decomposer_tEEEvPT5_SB_PT3_PKSC_PT1_PKSG_PT2_PKSK_T4_iiT6_E1s;
	add.s32 	%r286, %r1425, %r1424;
	st.shared.u32 	[%r286+-4], %r1911;
	shl.b32 	%r1426, %r211, 2;
	add.s32 	%r287, %r1425, %r1426;
	st.shared.u32 	[%r287+-4], %r1910;
	shl.b32 	%r1427, %r216, 2;
	add.s32 	%r288, %r1425, %r1427;
	st.shared.u32 	[%r288+-4], %r1909;
	shl.b32 	%r1428, %r221, 2;
	add.s32 	%r289, %r1425, %r1428;
	st.shared.u32 	[%r289+-4], %r1908;
	shl.b32 	%r1429, %r226, 2;
	add.s32 	%r290, %r1425, %r1429;
	st.shared.u32 	[%r290+-4], %r1907;
	shl.b32 	%r1430, %r231, 2;
	add.s32 	%r291, %r1425, %r1430;
	st.shared.u32 	[%r291+-4], %r1906;
	shl.b32 	%r1431, %r236, 2;
	add.s32 	%r292, %r1425, %r1431;
	st.shared.u32 	[%r292+-4], %r1905;
	shl.b32 	%r1432, %r241, 2;
	add.s32 	%r293, %r1425, %r1432;
	st.shared.u32 	[%r293+-4], %r1904;
	shl.b32 	%r1433, %r246, 2;
	add.s32 	%r294, %r1425, %r1433;
	st.shared.u32 	[%r294+-4], %r1903;
	shl.b32 	%r1434, %r251, 2;
	add.s32 	%r295, %r1425, %r1434;
	st.shared.u32 	[%r295+-4], %r1902;
	shl.b32 	%r1435, %r256, 2;
	add.s32 	%r296, %r1425, %r1435;
	st.shared.u32 	[%r296+-4], %r1901;
	shl.b32 	%r1436, %r261, 2;
	add.s32 	%r297, %r1425, %r1436;
	st.shared.u32 	[%r297+-4], %r1900;
	shl.b32 	%r1437, %r266, 2;
	add.s32 	%r298, %r1425, %r1437;
	st.shared.u32 	[%r298+-4], %r1899;
	shl.b32 	%r1438, %r271, 2;
	add.s32 	%r299, %r1425, %r1438;
	st.shared.u32 	[%r299+-4], %r1898;
	shl.b32 	%r1439, %r276, 2;
	add.s32 	%r300, %r1425, %r1439;
	st.shared.u32 	[%r300+-4], %r1897;
	shl.b32 	%r1440, %r281, 2;
	add.s32 	%r301, %r1425, %r1440;
	st.shared.u32 	[%r301+-4], %r1896;
	shl.b32 	%r1441, %r1423, 2;
	add.s32 	%r302, %r1425, %r1441;
	st.shared.u32 	[%r302+-4], %r1895;
	shl.b32 	%r1442, %r1, 3;
	add.s32 	%r1443, %r1425, %r1442;
	add.s32 	%r303, %r1443, 26112;
	@%p29 bra 	$L__BB9_221;
	ld.param.u64 	%rd368, [_ZN3cub18CUB_300001_SM_10006detail10radix_sort29DeviceRadixSortOnesweepKernelINS1_5radix10policy_hubIjiyE10Policy1000ELNS0_9SortOrderE0EjiyiiNS1_21identity_decomposer_tEEEvPT5_SB_PT3_PKSC_PT1_PKSG_PT2_PKSK_T4_iiT6__param_3];
	cvta.to.global.u64 	%rd85, %rd368;
	shl.b64 	%rd86, %rd10, 3;
	add.s64 	%rd87, %rd85, %rd86;
	ld.global.u64 	%rd88, [%rd87];
	cvt.s64.s32 	%rd89, %r200;
	sub.s64 	%rd371, %rd88, %rd89;
	st.shared.u64 	[%r303], %rd371;
	setp.lt.s32 	%p140, %r4, 1;
	mov.u32 	%r1978, %r1920;
	@%p140 bra 	$L__BB9_220;
	mov.b32 	%r1976, -1;
	mov.u32 	%r1975, %r4;
	mov.u32 	%r1978, %r1920;
$L__BB9_216:
	ld.param.u64 	%rd361, [_ZN3cub18CUB_300001_SM_10006detail10radix_sort29DeviceRadixSortOnesweepKernelINS1_5radix10policy_hubIjiyE10Policy1000ELNS0_9SortOrderE0EjiyiiNS1_21identity_decomposer_tEEEvPT5_SB_PT3_PKSC_PT1_PKSG_PT2_PKSK_T4_iiT6__param_0];
	add.s32 	%r307, %r1975, -1;
	shl.b32 	%r1445, %r307, 8;
	add.s32 	%r1446, %r1445, %r1;
	cvta.to.global.u64 	%rd90, %rd361;
	mul.wide.s32 	%rd91, %r1446, 4;
	add.s64 	%rd21, %rd90, %rd91;
$L__BB9_217:
	membar.cta;
	ld.volatile.global.u32 	%r308, [%rd21];
	setp.eq.s32 	%p141, %r308, 0;
	@%p141 bra 	$L__BB9_217;
	and.b32  	%r1447, %r308, 1073741823;
	add.s32 	%r1978, %r1447, %r1978;
	setp.gt.s32 	%p142, %r308, -1;
	vote.sync.ballot.b32 	%r1976, %p142, %r1976;
	setp.gt.u32 	%p144, %r1975, 1;
	and.pred  	%p145, %p142, %p144;
	mov.u32 	%r1975, %r307;
	@%p145 bra 	$L__BB9_216;
	ld.shared.u64 	%rd371, [%r303];
$L__BB9_220:
	ld.param.u64 	%rd362, [_ZN3cub18CUB_300001_SM_10006detail10radix_sort29DeviceRadixSortOnesweepKernelINS1_5radix10policy_hubIjiyE10Policy1000ELNS0_9SortOrderE0EjiyiiNS1_21identity_decomposer_tEEEvPT5_SB_PT3_PKSC_PT1_PKSG_PT2_PKSK_T4_iiT6__param_0];
	or.b32  	%r1448, %r1978, -2147483648;
	cvta.to.global.u64 	%rd92, %rd362;
	shl.b32 	%r1449, %r4, 8;
	add.s32 	%r1450, %r1449, %r1;
	mul.wide.s32 	%rd93, %r1450, 4;
	add.s64 	%rd94, %rd92, %rd93;
	st.volatile.global.u32 	[%rd94], %r1448;
	sub.s32 	%r1451, %r1978, %r1920;
	cvt.s64.s32 	%rd95, %r1451;
	add.s64 	%rd96, %rd371, %rd95;
	st.shared.u64 	[%r303], %rd96;
$L__BB9_221:
	ld.param.u64 	%rd365, [_ZN3cub18CUB_300001_SM_10006detail10radix_sort29DeviceRadixSortOnesweepKernelINS1_5radix10policy_hubIjiyE10Policy1000ELNS0_9SortOrderE0EjiyiiNS1_21identity_decomposer_tEEEvPT5_SB_PT3_PKSC_PT1_PKSG_PT2_PKSK_T4_iiT6__param_2];
	setp.gt.u32 	%p146, %r1, 255;
	setp.lt.s32 	%p147, %r5, %r399;
	setp.eq.s64 	%p148, %rd365, 0;
	or.pred  	%p149, %p148, %p147;
	or.pred  	%p150, %p146, %p149;
	@%p150 bra 	$L__BB9_223;
	ld.param.u64 	%rd366, [_ZN3cub18CUB_300001_SM_10006detail10radix_sort29DeviceRadixSortOnesweepKernelINS1_5radix10policy_hubIjiyE10Policy1000ELNS0_9SortOrderE0EjiyiiNS1_21identity_decomposer_tEEEvPT5_SB_PT3_PKSC_PT1_PKSG_PT2_PKSK_T4_iiT6__param_2];
	ld.shared.u64 	%rd97, [%r303];
	cvt.s64.s32 	%rd98, %r1920;
	cvt.s64.s32 	%rd99, %r200;
	add.s64 	%rd100, %rd99, %rd98;
	add.s64 	%rd101, %rd100, %rd97;
	cvta.to.global.u64 	%rd102, %rd366;
	shl.b64 	%rd103, %rd10, 3;
	add.s64 	%rd104, %rd102, %rd103;
	st.global.u64 	[%rd104], %rd101;
$L__BB9_223:
	setp.gt.s32 	%p151, %r5, %r399;
	bar.sync 	0;
	@%p151 bra 	$L__BB9_225;
	ld.shared.u32 	%r1452, [%r117];
	shr.u32 	%r1453, %r1452, %r400;
	and.b32  	%r1454, %r1453, %r75;
	shl.b32 	%r1455, %r1454, 3;
	add.s32 	%r1457, %r1425, 26112;
	add.s32 	%r1458, %r1457, %r1455;
	ld.shared.u64 	%rd105, [%r1458];
	add.s64 	%rd106, %rd105, %rd10;
	shl.b64 	%rd107, %rd106, 2;
	add.s64 	%rd108, %rd2, %rd107;
	st.global.u32 	[%rd108], %r1452;
	bar.warp.sync 	-1;
	ld.shared.u32 	%r1459, [%r117+1536];
	shr.u32 	%r1460, %r1459, %r400;
	and.b32  	%r1461, %r1460, %r75;
	shl.b32 	%r1462, %r1461, 3;
	add.s32 	%r1463, %r1457, %r1462;
	ld.shared.u64 	%rd109, [%r1463];
	add.s64 	%rd110, %rd109, %rd10;
	shl.b64 	%rd111, %rd110, 2;
	add.s64 	%rd112, %rd2, %rd111;
	st.global.u32 	[%rd112+1536], %r1459;
	bar.warp.sync 	-1;
	ld.shared.u32 	%r1464, [%r117+3072];
	shr.u32 	%r1465, %r1464, %r400;
	and.b32  	%r1466, %r1465, %r75;
	shl.b32 	%r1467, %r1466, 3;
	add.s32 	%r1468, %r1457, %r1467;
	ld.shared.u64 	%rd113, [%r1468];
	add.s64 	%rd114, %rd113, %rd10;
	shl.b64 	%rd115, %rd114, 2;
	add.s64 	%rd116, %rd2, %rd115;
	st.global.u32 	[%rd116+3072], %r1464;
	bar.warp.sync 	-1;
	ld.shared.u32 	%r1469, [%r117+4608];
	shr.u32 	%r1470, %r1469, %r400;
	and.b32  	%r1471, %r1470, %r75;
	shl.b32 	%r1472, %r1471, 3;
	add.s32 	%r1473, %r1457, %r1472;
	ld.shared.u64 	%rd117, [%r1473];
	add.s64 	%rd118, %rd117, %rd10;
	shl.b64 	%rd119, %rd118, 2;
	add.s64 	%rd120, %rd2, %rd119;
	st.global.u32 	[%rd120+4608], %r1469;
	bar.warp.sync 	-1;
	ld.shared.u32 	%r1474, [%r117+6144];
	shr.u32 	%r1475, %r1474, %r400;
	and.b32  	%r1476, %r1475, %r75;
	shl.b32 	%r1477, %r1476, 3;
	add.s32 	%r1478, %r1457, %r1477;
	ld.shared.u64 	%rd121, [%r1478];
	add.s64 	%rd122, %rd121, %rd10;
	shl.b64 	%rd123, %rd122, 2;
	add.s64 	%rd124, %rd2, %rd123;
	st.global.u32 	[%rd124+6144], %r1474;
	bar.warp.sync 	-1;
	ld.shared.u32 	%r1479, [%r117+7680];
	shr.u32 	%r1480, %r1479, %r400;
	and.b32  	%r1481, %r1480, %r75;
	shl.b32 	%r1482, %r1481, 3;
	add.s32 	%r1483, %r1457, %r1482;
	ld.shared.u64 	%rd125, [%r1483];
	add.s64 	%rd126, %rd125, %rd10;
	shl.b64 	%rd127, %rd126, 2;
	add.s64 	%rd128, %rd2, %rd127;
	st.global.u32 	[%rd128+7680], %r1479;
	bar.warp.sync 	-1;
	ld.shared.u32 	%r1484, [%r117+9216];
	shr.u32 	%r1485, %r1484, %r400;
	and.b32  	%r1486, %r1485, %r75;
	shl.b32 	%r1487, %r1486, 3;
	add.s32 	%r1488, %r1457, %r1487;
	ld.shared.u64 	%rd129, [%r1488];
	add.s64 	%rd130, %rd129, %rd10;
	shl.b64 	%rd131, %rd130, 2;
	add.s64 	%rd132, %rd2, %rd131;
	st.global.u32 	[%rd132+9216], %r1484;
	bar.warp.sync 	-1;
	ld.shared.u32 	%r1489, [%r117+10752];
	shr.u32 	%r1490, %r1489, %r400;
	and.b32  	%r1491, %r1490, %r75;
	shl.b32 	%r1492, %r1491, 3;
	add.s32 	%r1493, %r1457, %r1492;
	ld.shared.u64 	%rd133, [%r1493];
	add.s64 	%rd134, %rd133, %rd10;
	shl.b64 	%rd135, %rd134, 2;
	add.s64 	%rd136, %rd2, %rd135;
	st.global.u32 	[%rd136+10752], %r1489;
	bar.warp.sync 	-1;
	ld.shared.u32 	%r1494, [%r117+12288];
	shr.u32 	%r1495, %r1494, %r400;
	and.b32  	%r1496, %r1495, %r75;
	shl.b32 	%r1497, %r1496, 3;
	add.s32 	%r1498, %r1457, %r1497;
	ld.shared.u64 	%rd137, [%r1498];
	add.s64 	%rd138, %rd137, %rd10;
	shl.b64 	%rd139, %rd138, 2;
	add.s64 	%rd140, %rd2, %rd139;
	st.global.u32 	[%rd140+12288], %r1494;
	bar.warp.sync 	-1;
	ld.shared.u32 	%r1499, [%r117+13824];
	shr.u32 	%r1500, %r1499, %r400;
	and.b32  	%r1501, %r1500, %r75;
	shl.b32 	%r1502, %r1501, 3;
	add.s32 	%r1503, %r1457, %r1502;
	ld.shared.u64 	%rd141, [%r1503];
	add.s64 	%rd142, %rd141, %rd10;
	shl.b64 	%rd143, %rd142, 2;
	add.s64 	%rd144, %rd2, %rd143;
	st.global.u32 	[%rd144+13824], %r1499;
	bar.warp.sync 	-1;
	ld.shared.u32 	%r1504, [%r117+15360];
	shr.u32 	%r1505, %r1504, %r400;
	and.b32  	%r1506, %r1505, %r75;
	shl.b32 	%r1507, %r1506, 3;
	add.s32 	%r1508, %r1457, %r1507;
	ld.shared.u64 	%rd145, [%r1508];
	add.s64 	%rd146, %rd145, %rd10;
	shl.b64 	%rd147, %rd146, 2;
	add.s64 	%rd148, %rd2, %rd147;
	st.global.u32 	[%rd148+15360], %r1504;
	bar.warp.sync 	-1;
	ld.shared.u32 	%r1509, [%r117+16896];
	shr.u32 	%r1510, %r1509, %r400;
	and.b32  	%r1511, %r1510, %r75;
	shl.b32 	%r1512, %r1511, 3;
	add.s32 	%r1513, %r1457, %r1512;
	ld.shared.u64 	%rd149, [%r1513];
	add.s64 	%rd150, %rd149, %rd10;
	shl.b64 	%rd151, %rd150, 2;
	add.s64 	%rd152, %rd2, %rd151;
	st.global.u32 	[%rd152+16896], %r1509;
	bar.warp.sync 	-1;
	ld.shared.u32 	%r1514, [%r117+18432];
	shr.u32 	%r1515, %r1514, %r400;
	and.b32  	%r1516, %r1515, %r75;
	shl.b32 	%r1517, %r1516, 3;
	add.s32 	%r1518, %r1457, %r1517;
	ld.shared.u64 	%rd153, [%r1518];
	add.s64 	%rd154, %rd153, %rd10;
	shl.b64 	%rd155, %rd154, 2;
	add.s64 	%rd156, %rd2, %rd155;
	st.global.u32 	[%rd156+18432], %r1514;
	bar.warp.sync 	-1;
	ld.shared.u32 	%r1519, [%r117+19968];
	shr.u32 	%r1520, %r1519, %r400;
	and.b32  	%r1521, %r1520, %r75;
	shl.b32 	%r1522, %r1521, 3;
	add.s32 	%r1523, %r1457, %r1522;
	ld.shared.u64 	%rd157, [%r1523];
	add.s64 	%rd158, %rd157, %rd10;
	shl.b64 	%rd159, %rd158, 2;
	add.s64 	%rd160, %rd2, %rd159;
	st.global.u32 	[%rd160+19968], %r1519;
	bar.warp.sync 	-1;
	ld.shared.u32 	%r1524, [%r117+21504];
	shr.u32 	%r1525, %r1524, %r400;
	and.b32  	%r1526, %r1525, %r75;
	shl.b32 	%r1527, %r1526, 3;
	add.s32 	%r1528, %r1457, %r1527;
	ld.shared.u64 	%rd161, [%r1528];
	add.s64 	%rd162, %rd161, %rd10;
	shl.b64 	%rd163, %rd162, 2;
	add.s64 	%rd164, %rd2, %rd163;
	st.global.u32 	[%rd164+21504], %r1524;
	bar.warp.sync 	-1;
	ld.shared.u32 	%r1529, [%r117+23040];
	shr.u32 	%r1530, %r1529, %r400;
	and.b32  	%r1531, %r1530, %r75;
	shl.b32 	%r1532, %r1531, 3;
	add.s32 	%r1533, %r1457, %r1532;
	ld.shared.u64 	%rd165, [%r1533];
	add.s64 	%rd166, %rd165, %rd10;
	shl.b64 	%rd167, %rd166, 2;
	add.s64 	%rd168, %rd2, %rd167;
	st.global.u32 	[%rd168+23040], %r1529;
	bar.warp.sync 	-1;
	ld.shared.u32 	%r1534, [%r117+24576];
	shr.u32 	%r1535, %r1534, %r400;
	and.b32  	%r1536, %r1535, %r75;
	shl.b32 	%r1537, %r1536, 3;
	add.s32 	%r1538, %r1457, %r1537;
	ld.shared.u64 	%rd169, [%r1538];
	add.s64 	%rd170, %rd169, %rd10;
	shl.b64 	%rd171, %rd170, 2;
	add.s64 	%rd172, %rd2, %rd171;
	st.global.u32 	[%rd172+24576], %r1534;
	bar.warp.sync 	-1;
	bra.uni 	$L__BB9_260;
$L__BB9_225:
	mad.lo.s32 	%r312, %r4, -6528, %r399;
	setp.ge.s32 	%p152, %r1, %r312;
	@%p152 bra 	$L__BB9_227;
	ld.shared.u32 	%r1539, [%r117];
	shr.u32 	%r1540, %r1539, %r400;
	and.b32  	%r1541, %r1540, %r75;
	shl.b32 	%r1542, %r1541, 3;
	add.s32 	%r1544, %r1425, %r1542;
	ld.shared.u64 	%rd173, [%r1544+26112];
	add.s64 	%rd174, %rd173, %rd10;
	shl.b64 	%rd175, %rd174, 2;
	add.s64 	%rd176, %rd2, %rd175;
	st.global.u32 	[%rd176], %r1539;
$L__BB9_227:
	bar.warp.sync 	-1;
	add.s32 	%r1545, %r1, 384;
	setp.ge.s32 	%p153, %r1545, %r312;
	@%p153 bra 	$L__BB9_229;
	ld.shared.u32 	%r1546, [%r117+1536];
	shr.u32 	%r1547, %r1546, %r400;
	and.b32  	%r1548, %r1547, %r75;
	shl.b32 	%r1549, %r1548, 3;
	add.s32 	%r1551, %r1425, %r1549;
	ld.shared.u64 	%rd177, [%r1551+26112];
	add.s64 	%rd178, %rd177, %rd10;
	shl.b64 	%rd179, %rd178, 2;
	add.s64 	%rd180, %rd2, %rd179;
	st.global.u32 	[%rd180+1536], %r1546;
$L__BB9_229:
	bar.warp.sync 	-1;
	add.s32 	%r1552, %r1, 768;
	setp.ge.s32 	%p154, %r1552, %r312;
	@%p154 bra 	$L__BB9_231;
	ld.shared.u32 	%r1553, [%r117+3072];
	shr.u32 	%r1554, %r1553, %r400;
	and.b32  	%r1555, %r1554, %r75;
	shl.b32 	%r1556, %r1555, 3;
	add.s32 	%r1558, %r1425, %r1556;
	ld.shared.u64 	%rd181, [%r1558+26112];
	add.s64 	%rd182, %rd181, %rd10;
	shl.b64 	%rd183, %rd182, 2;
	add.s64 	%rd184, %rd2, %rd183;
	st.global.u32 	[%rd184+3072], %r1553;
$L__BB9_231:
	bar.warp.sync 	-1;
	add.s32 	%r1559, %r1, 1152;
	setp.ge.s32 	%p155, %r1559, %r312;
	@%p155 bra 	$L__BB9_233;
	ld.shared.u32 	%r1560, [%r117+4608];
	shr.u32 	%r1561, %r1560, %r400;
	and.b32  	%r1562, %r1561, %r75;
	shl.b32 	%r1563, %r1562, 3;
	add.s32 	%r1565, %r1425, %r1563;
	ld.shared.u64 	%rd185, [%r1565+26112];
	add.s64 	%rd186, %rd185, %rd10;
	shl.b64 	%rd187, %rd186, 2;
	add.s64 	%rd188, %rd2, %rd187;
	st.global.u32 	[%rd188+4608], %r1560;
$L__BB9_233:
	bar.warp.sync 	-1;
	add.s32 	%r1566, %r1, 1536;
	setp.ge.s32 	%p156, %r1566, %r312;
	@%p156 bra 	$L__BB9_235;
	ld.shared.u32 	%r1567, [%r117+6144];
	shr.u32 	%r1568, %r1567, %r400;
	and.b32  	%r1569, %r1568, %r75;
	shl.b32 	%r1570, %r1569, 3;
	add.s32 	%r1572, %r1425, %r1570;
	ld.shared.u64 	%rd189, [%r1572+26112];
	add.s64 	%rd190, %rd189, %rd10;
	shl.b64 	%rd191, %rd190, 2;
	add.s64 	%rd192, %rd2, %rd191;
	st.global.u32 	[%rd192+6144], %r1567;
$L__BB9_235:
	bar.warp.sync 	-1;
	add.s32 	%r1573, %r1, 1920;
	setp.ge.s32 	%p157, %r1573, %r312;
	@%p157 bra 	$L__BB9_237;
	ld.shared.u32 	%r1574, [%r117+7680];
	shr.u32 	%r1575, %r1574, %r400;
	and.b32  	%r1576, %r1575, %r75;
	shl.b32 	%r1577, %r1576, 3;
	add.s32 	%r1579, %r1425, %r1577;
	ld.shared.u64 	%rd193, [%r1579+26112];
	add.s64 	%rd194, %rd193, %rd10;
	shl.b64 	%rd195, %rd194, 2;
	add.s64 	%rd196, %rd2, %rd195;
	st.global.u32 	[%rd196+7680], %r1574;
$L__BB9_237:
	bar.warp.sync 	-1;
	add.s32 	%r1580, %r1, 2304;
	setp.ge.s32 	%p158, %r1580, %r312;
	@%p158 bra 	$L__BB9_239;
	ld.shared.u32 	%r1581, [%r117+9216];
	shr.u32 	%r1582, %r1581, %r400;
	and.b32  	%r1583, %r1582, %r75;
	shl.b32 	%r1584, %r1583, 3;
	add.s32 	%r1586, %r1425, %r1584;
	ld.shared.u64 	%rd197, [%r1586+26112];
	add.s64 	%rd198, %rd197, %rd10;
	shl.b64 	%rd199, %rd198, 2;
	add.s64 	%rd200, %rd2, %rd199;
	st.global.u32 	[%rd200+9216], %r1581;
$L__BB9_239:
	bar.warp.sync 	-1;
	add.s32 	%r1587, %r1, 2688;
	setp.ge.s32 	%p159, %r1587, %r312;
	@%p159 bra 	$L__BB9_241;
	ld.shared.u32 	%r1588, [%r117+10752];
	shr.u32 	%r1589, %r1588, %r400;
	and.b32  	%r1590, %r1589, %r75;
	shl.b32 	%r1591, %r1590, 3;
	add.s32 	%r1593, %r1425, %r1591;
	ld.shared.u64 	%rd201, [%r1593+26112];
	add.s64 	%rd202, %rd201, %rd10;
	shl.b64 	%rd203, %rd202, 2;
	add.s64 	%rd204, %rd2, %rd203;
	st.global.u32 	[%rd204+10752], %r1588;
$L__BB9_241:
	bar.warp.sync 	-1;
	or.b32  	%r1594, %r1, 3072;
	setp.ge.s32 	%p160, %r1594, %r312;
	@%p160 bra 	$L__BB9_243;
	ld.shared.u32 	%r1595, [%r117+12288];
	shr.u32 	%r1596, %r1595, %r400;
	and.b32  	%r1597, %r1596, %r75;
	shl.b32 	%r1598, %r1597, 3;
	add.s32 	%r1600, %r1425, %r1598;
	ld.shared.u64 	%rd205, [%r1600+26112];
	add.s64 	%rd206, %rd205, %rd10;
	shl.b64 	%rd207, %rd206, 2;
	add.s64 	%rd208, %rd2, %rd207;
	st.global.u32 	[%rd208+12288], %r1595;
$L__BB9_243:
	bar.warp.sync 	-1;
	add.s32 	%r1601, %r1, 3456;
	setp.ge.s32 	%p161, %r1601, %r312;
	@%p161 bra 	$L__BB9_245;
	ld.shared.u32 	%r1602, [%r117+13824];
	shr.u32 	%r1603, %r1602, %r400;
	and.b32  	%r1604, %r1603, %r75;
	shl.b32 	%r1605, %r1604, 3;
	add.s32 	%r1607, %r1425, %r1605;
	ld.shared.u64 	%rd209, [%r1607+26112];
	add.s64 	%rd210, %rd209, %rd10;
	shl.b64 	%rd211, %rd210, 2;
	add.s64 	%rd212, %rd2, %rd211;
	st.global.u32 	[%rd212+13824], %r1602;
$L__BB9_245:
	bar.warp.sync 	-1;
	add.s32 	%r1608, %r1, 3840;
	setp.ge.s32 	%p162, %r1608, %r312;
	@%p162 bra 	$L__BB9_247;
	ld.shared.u32 	%r1609, [%r117+15360];
	shr.u32 	%r1610, %r1609, %r400;
	and.b32  	%r1611, %r1610, %r75;
	shl.b32 	%r1612, %r1611, 3;
	add.s32 	%r1614, %r1425, %r1612;
	ld.shared.u64 	%rd213, [%r1614+26112];
	add.s64 	%rd214, %rd213, %rd10;
	shl.b64 	%rd215, %rd214, 2;
	add.s64 	%rd216, %rd2, %rd215;
	st.global.u32 	[%rd216+15360], %r1609;
$L__BB9_247:
	bar.warp.sync 	-1;
	add.s32 	%r1615, %r1, 4224;
	setp.ge.s32 	%p163, %r1615, %r312;
	@%p163 bra 	$L__BB9_249;
	ld.shared.u32 	%r1616, [%r117+16896];
	shr.u32 	%r1617, %r1616, %r400;
	and.b32  	%r1618, %r1617, %r75;
	shl.b32 	%r1619, %r1618, 3;
	add.s32 	%r1621, %r1425, %r1619;
	ld.shared.u64 	%rd217, [%r1621+26112];
	add.s64 	%rd218, %rd217, %rd10;
	shl.b64 	%rd219, %rd218, 2;
	add.s64 	%rd220, %rd2, %rd219;
	st.global.u32 	[%rd220+16896], %r1616;
$L__BB9_249:
	bar.warp.sync 	-1;
	add.s32 	%r1622, %r1, 4608;
	setp.ge.s32 	%p164, %r1622, %r312;
	@%p164 bra 	$L__BB9_251;
	ld.shared.u32 	%r1623, [%r117+18432];
	shr.u32 	%r1624, %r1623, %r400;
	and.b32  	%r1625, %r1624, %r75;
	shl.b32 	%r1626, %r1625, 3;
	add.s32 	%r1628, %r1425, %r1626;
	ld.shared.u64 	%rd221, [%r1628+26112];
	add.s64 	%rd222, %rd221, %rd10;
	shl.b64 	%rd223, %rd222, 2;
	add.s64 	%rd224, %rd2, %rd223;
	st.global.u32 	[%rd224+18432], %r1623;
$L__BB9_251:
	bar.warp.sync 	-1;
	add.s32 	%r1629, %r1, 4992;
	setp.ge.s32 	%p165, %r1629, %r312;
	@%p165 bra 	$L__BB9_253;
	ld.shared.u32 	%r1630, [%r117+19968];
	shr.u32 	%r1631, %r1630, %r400;
	and.b32  	%r1632, %r1631, %r75;
	shl.b32 	%r1633, %r1632, 3;
	add.s32 	%r1635, %r1425, %r1633;
	ld.shared.u64 	%rd225, [%r1635+26112];
	add.s64 	%rd226, %rd225, %rd10;
	shl.b64 	%rd227, %rd226, 2;
	add.s64 	%rd228, %rd2, %rd227;
	st.global.u32 	[%rd228+19968], %r1630;
$L__BB9_253:
	bar.warp.sync 	-1;
	add.s32 	%r1636, %r1, 5376;
	setp.ge.s32 	%p166, %r1636, %r312;
	@%p166 bra 	$L__BB9_255;
	ld.shared.u32 	%r1637, [%r117+21504];
	shr.u32 	%r1638, %r1637, %r400;
	and.b32  	%r1639, %r1638, %r75;
	shl.b32 	%r1640, %r1639, 3;
	add.s32 	%r1642, %r1425, %r1640;
	ld.shared.u64 	%rd229, [%r1642+26112];
	add.s64 	%rd230, %rd229, %rd10;
	shl.b64 	%rd231, %rd230, 2;
	add.s64 	%rd232, %rd2, %rd231;
	st.global.u32 	[%rd232+21504], %r1637;
$L__BB9_255:
	bar.warp.sync 	-1;
	add.s32 	%r1643, %r1, 5760;
	setp.ge.s32 	%p167, %r1643, %r312;
	@%p167 bra 	$L__BB9_257;
	ld.shared.u32 	%r1644, [%r117+23040];
	shr.u32 	%r1645, %r1644, %r400;
	and.b32  	%r1646, %r1645, %r75;
	shl.b32 	%r1647, %r1646, 3;
	add.s32 	%r1649, %r1425, %r1647;
	ld.shared.u64 	%rd233, [%r1649+26112];
	add.s64 	%rd234, %rd233, %rd10;
	shl.b64 	%rd235, %rd234, 2;
	add.s64 	%rd236, %rd2, %rd235;
	st.global.u32 	[%rd236+23040], %r1644;
$L__BB9_257:
	bar.warp.sync 	-1;
	or.b32  	%r1650, %r1, 6144;
	setp.ge.s32 	%p168, %r1650, %r312;
	@%p168 bra 	$L__BB9_259;
	ld.shared.u32 	%r1651, [%r117+24576];
	shr.u32 	%r1652, %r1651, %r400;
	and.b32  	%r1653, %r1652, %r75;
	shl.b32 	%r1654, %r1653, 3;
	add.s32 	%r1656, %r1425, %r1654;
	ld.shared.u64 	%rd237, [%r1656+26112];
	add.s64 	%rd238, %rd237, %rd10;
	shl.b64 	%rd239, %rd238, 2;
	add.s64 	%rd240, %rd2, %rd239;
	st.global.u32 	[%rd240+24576], %r1651;
$L__BB9_259:
	bar.warp.sync 	-1;
$L__BB9_260:
	setp.gt.s32 	%p169, %r5, %r399;
	ld.shared.u32 	%r1657, [%r117];
	shr.u32 	%r1658, %r1657, %r400;
	and.b32  	%r313, %r1658, %r75;
	ld.shared.u32 	%r1659, [%r117+1536];
	shr.u32 	%r1660, %r1659, %r400;
	and.b32  	%r314, %r1660, %r75;
	ld.shared.u32 	%r1661, [%r117+3072];
	shr.u32 	%r1662, %r1661, %r400;
	and.b32  	%r315, %r1662, %r75;
	ld.shared.u32 	%r1663, [%r117+4608];
	shr.u32 	%r1664, %r1663, %r400;
	and.b32  	%r316, %r1664, %r75;
	ld.shared.u32 	%r1665, [%r117+6144];
	shr.u32 	%r1666, %r1665, %r400;
	and.b32  	%r317, %r1666, %r75;
	ld.shared.u32 	%r1667, [%r117+7680];
	shr.u32 	%r1668, %r1667, %r400;
	and.b32  	%r318, %r1668, %r75;
	ld.shared.u32 	%r1669, [%r117+9216];
	shr.u32 	%r1670, %r1669, %r400;
	and.b32  	%r319, %r1670, %r75;
	ld.shared.u32 	%r1671, [%r117+10752];
	shr.u32 	%r1672, %r1671, %r400;
	and.b32  	%r320, %r1672, %r75;
	ld.shared.u32 	%r1673, [%r117+12288];
	shr.u32 	%r1674, %r1673, %r400;
	and.b32  	%r321, %r1674, %r75;
	ld.shared.u32 	%r1675, [%r117+13824];
	shr.u32 	%r1676, %r1675, %r400;
	and.b32  	%r322, %r1676, %r75;
	ld.shared.u32 	%r1677, [%r117+15360];
	shr.u32 	%r1678, %r1677, %r400;
	and.b32  	%r323, %r1678, %r75;
	ld.shared.u32 	%r1679, [%r117+16896];
	shr.u32 	%r1680, %r1679, %r400;
	and.b32  	%r324, %r1680, %r75;
	ld.shared.u32 	%r1681, [%r117+18432];
	shr.u32 	%r1682, %r1681, %r400;
	and.b32  	%r325, %r1682, %r75;
	ld.shared.u32 	%r1683, [%r117+19968];
	shr.u32 	%r1684, %r1683, %r400;
	and.b32  	%r326, %r1684, %r75;
	ld.shared.u32 	%r1685, [%r117+21504];
	shr.u32 	%r1686, %r1685, %r400;
	and.b32  	%r327, %r1686, %r75;
	ld.shared.u32 	%r1687, [%r117+23040];
	shr.u32 	%r1688, %r1687, %r400;
	and.b32  	%r328, %r1688, %r75;
	ld.shared.u32 	%r1689, [%r117+24576];
	shr.u32 	%r1690, %r1689, %r400;
	and.b32  	%r329, %r1690, %r75;
	@%p169 bra 	$L__BB9_262;
	ld.global.u32 	%r1995, [%rd9];
	ld.global.u32 	%r1996, [%rd9+128];
	ld.global.u32 	%r1997, [%rd9+256];
	ld.global.u32 	%r1998, [%rd9+384];
	ld.global.u32 	%r1999, [%rd9+512];
	ld.global.u32 	%r2000, [%rd9+640];
	ld.global.u32 	%r2001, [%rd9+768];
	ld.global.u32 	%r2002, [%rd9+896];
	ld.global.u32 	%r2003, [%rd9+1024];
	ld.global.u32 	%r2004, [%rd9+1152];
	ld.global.u32 	%r2005, [%rd9+1280];
	ld.global.u32 	%r2006, [%rd9+1408];
	ld.global.u32 	%r2007, [%rd9+1536];
	ld.global.u32 	%r2008, [%rd9+1664];
	ld.global.u32 	%r2009, [%rd9+1792];
	ld.global.u32 	%r2010, [%rd9+1920];
	ld.global.u32 	%r2011, [%rd9+2048];
	bra.uni 	$L__BB9_296;
$L__BB9_262:
	cvt.u32.u64 	%r1692, %rd8;
	mul.lo.s32 	%r1693, %r4, 6528;
	sub.s32 	%r347, %r399, %r1693;
	setp.ge.s32 	%p170, %r1692, %r347;
	@%p170 bra 	$L__BB9_264;
	ld.global.u32 	%r1995, [%rd9];
$L__BB9_264:
	add.s32 	%r1696, %r1692, 32;
	setp.ge.s32 	%p171, %r1696, %r347;
	@%p171 bra 	$L__BB9_266;
	ld.global.u32 	%r1996, [%rd9+128];
$L__BB9_266:
	add.s32 	%r1699, %r1692, 64;
	setp.ge.s32 	%p172, %r1699, %r347;
	@%p172 bra 	$L__BB9_268;
	ld.global.u32 	%r1997, [%rd9+256];
$L__BB9_268:
	add.s32 	%r1702, %r1692, 96;
	setp.ge.s32 	%p173, %r1702, %r347;
	@%p173 bra 	$L__BB9_270;
	ld.global.u32 	%r1998, [%rd9+384];
$L__BB9_270:
	add.s32 	%r1705, %r1692, 128;
	setp.ge.s32 	%p174, %r1705, %r347;
	@%p174 bra 	$L__BB9_272;
	ld.global.u32 	%r1999, [%rd9+512];
$L__BB9_272:
	add.s32 	%r1708, %r1692, 160;
	setp.ge.s32 	%p175, %r1708, %r347;
	@%p175 bra 	$L__BB9_274;
	ld.global.u32 	%r2000, [%rd9+640];
$L__BB9_274:
	add.s32 	%r1711, %r1692, 192;
	setp.ge.s32 	%p176, %r1711, %r347;
	@%p176 bra 	$L__BB9_276;
	ld.global.u32 	%r2001, [%rd9+768];
$L__BB9_276:
	cvt.u32.u64 	%r1713, %rd8;
	add.s32 	%r1714, %r1713, 224;
	setp.ge.s32 	%p177, %r1714, %r347;
	@%p177 bra 	$L__BB9_278;
	ld.global.u32 	%r2002, [%rd9+896];
$L__BB9_278:
	cvt.u32.u64 	%r1716, %rd8;
	add.s32 	%r1717, %r1716, 256;
	setp.ge.s32 	%p178, %r1717, %r347;
	@%p178 bra 	$L__BB9_280;
	ld.global.u32 	%r2003, [%rd9+1024];
$L__BB9_280:
	cvt.u32.u64 	%r1719, %rd8;
	add.s32 	%r1720, %r1719, 288;
	setp.ge.s32 	%p179, %r1720, %r347;
	@%p179 bra 	$L__BB9_282;
	ld.global.u32 	%r2004, [%rd9+1152];
$L__BB9_282:
	cvt.u32.u64 	%r1722, %rd8;
	add.s32 	%r1723, %r1722, 320;
	setp.ge.s32 	%p180, %r1723, %r347;
	@%p180 bra 	$L__BB9_284;
	ld.global.u32 	%r2005, [%rd9+1280];
$L__BB9_284:
	cvt.u32.u64 	%r1725, %rd8;
	add.s32 	%r1726, %r1725, 352;
	setp.ge.s32 	%p181, %r1726, %r347;
	@%p181 bra 	$L__BB9_286;
	ld.global.u32 	%r2006, [%rd9+1408];
$L__BB9_286:
	cvt.u32.u64 	%r1728, %rd8;
	add.s32 	%r1729, %r1728, 384;
	setp.ge.s32 	%p182, %r1729, %r347;
	@%p182 bra 	$L__BB9_288;
	ld.global.u32 	%r2007, [%rd9+1536];
$L__BB9_288:
	cvt.u32.u64 	%r1731, %rd8;
	add.s32 	%r1732, %r1731, 416;
	setp.ge.s32 	%p183, %r1732, %r347;
	@%p183 bra 	$L__BB9_290;
	ld.global.u32 	%r2008, [%rd9+1664];
$L__BB9_290:
	cvt.u32.u64 	%r1734, %rd8;
	add.s32 	%r1735, %r1734, 448;
	setp.ge.s32 	%p184, %r1735, %r347;
	@%p184 bra 	$L__BB9_292;
	ld.global.u32 	%r2009, [%rd9+1792];
$L__BB9_292:
	cvt.u32.u64 	%r1737, %rd8;
	add.s32 	%r1738, %r1737, 480;
	setp.ge.s32 	%p185, %r1738, %r347;
	@%p185 bra 	$L__BB9_294;
	ld.global.u32 	%r2010, [%rd9+1920];
$L__BB9_294:
	cvt.u32.u64 	%r1740, %rd8;
	add.s32 	%r1741, %r1740, 512;
	setp.ge.s32 	%p186, %r1741, %r347;
	@%p186 bra 	$L__BB9_296;
	ld.global.u32 	%r2011, [%rd9+2048];
$L__BB9_296:
	bar.sync 	0;
	st.shared.u32 	[%r286+-4], %r1995;
	st.shared.u32 	[%r287+-4], %r1996;
	st.shared.u32 	[%r288+-4], %r1997;
	st.shared.u32 	[%r289+-4], %r1998;
	st.shared.u32 	[%r290+-4], %r1999;
	st.shared.u32 	[%r291+-4], %r2000;
	st.shared.u32 	[%r292+-4], %r2001;
	st.shared.u32 	[%r293+-4], %r2002;
	st.shared.u32 	[%r294+-4], %r2003;
	st.shared.u32 	[%r295+-4], %r2004;
	st.shared.u32 	[%r296+-4], %r2005;
	st.shared.u32 	[%r297+-4], %r2006;
	st.shared.u32 	[%r298+-4], %r2007;
	st.shared.u32 	[%r299+-4], %r2008;
	st.shared.u32 	[%r300+-4], %r2009;
	st.shared.u32 	[%r301+-4], %r2010;
	st.shared.u32 	[%r302+-4], %r2011;
	bar.sync 	0;
	@%p169 bra 	$L__BB9_298;
	ld.shared.u32 	%r1742, [%r117];
	shl.b32 	%r1743, %r313, 3;
	mov.u32 	%r1744, _ZZN3cub18CUB_300001_SM_10006detail10radix_sort29DeviceRadixSortOnesweepKernelINS1_5radix10policy_hubIjiyE10Policy1000ELNS0_9SortOrderE0EjiyiiNS1_21identity_decomposer_tEEEvPT5_SB_PT3_PKSC_PT1_PKSG_PT2_PKSK_T4_iiT6_E1s;
	add.s32 	%r1745, %r1744, 26112;
	add.s32 	%r1746, %r1745, %r1743;
	ld.shared.u64 	%rd241, [%r1746];
	add.s64 	%rd242, %rd241, %rd10;
	shl.b64 	%rd243, %rd242, 2;
	add.s64 	%rd244, %rd1, %rd243;
	st.global.u32 	[%rd244], %r1742;
	bar.warp.sync 	-1;
	ld.shared.u32 	%r1747, [%r117+1536];
	shl.b32 	%r1748, %r314, 3;
	add.s32 	%r1749, %r1745, %r1748;
	ld.shared.u64 	%rd245, [%r1749];
	add.s64 	%rd246, %rd245, %rd10;
	shl.b64 	%rd247, %rd246, 2;
	add.s64 	%rd248, %rd1, %rd247;
	st.global.u32 	[%rd248+1536], %r1747;
	bar.warp.sync 	-1;
	ld.shared.u32 	%r1750, [%r117+3072];
	shl.b32 	%r1751, %r315, 3;
	add.s32 	%r1752, %r1745, %r1751;
	ld.shared.u64 	%rd249, [%r1752];
	add.s64 	%rd250, %rd249, %rd10;
	shl.b64 	%rd251, %rd250, 2;
	add.s64 	%rd252, %rd1, %rd251;
	st.global.u32 	[%rd252+3072], %r1750;
	bar.warp.sync 	-1;
	ld.shared.u32 	%r1753, [%r117+4608];
	shl.b32 	%r1754, %r316, 3;
	add.s32 	%r1755, %r1745, %r1754;
	ld.shared.u64 	%rd253, [%r1755];
	add.s64 	%rd254, %rd253, %rd10;
	shl.b64 	%rd255, %rd254, 2;
	add.s64 	%rd256, %rd1, %rd255;
	st.global.u32 	[%rd256+4608], %r1753;
	bar.warp.sync 	-1;
	ld.shared.u32 	%r1756, [%r117+6144];
	shl.b32 	%r1757, %r317, 3;
	add.s32 	%r1758, %r1745, %r1757;
	ld.shared.u64 	%rd257, [%r1758];
	add.s64 	%rd258, %rd257, %rd10;
	shl.b64 	%rd259, %rd258, 2;
	add.s64 	%rd260, %rd1, %rd259;
	st.global.u32 	[%rd260+6144], %r1756;
	bar.warp.sync 	-1;
	ld.shared.u32 	%r1759, [%r117+7680];
	shl.b32 	%r1760, %r318, 3;
	add.s32 	%r1761, %r1745, %r1760;
	ld.shared.u64 	%rd261, [%r1761];
	add.s64 	%rd262, %rd261, %rd10;
	shl.b64 	%rd263, %rd262, 2;
	add.s64 	%rd264, %rd1, %rd263;
	st.global.u32 	[%rd264+7680], %r1759;
	bar.warp.sync 	-1;
	ld.shared.u32 	%r1762, [%r117+9216];
	shl.b32 	%r1763, %r319, 3;
	add.s32 	%r1764, %r1745, %r1763;
	ld.shared.u64 	%rd265, [%r1764];
	add.s64 	%rd266, %rd265, %rd10;
	shl.b64 	%rd267, %rd266, 2;
	add.s64 	%rd268, %rd1, %rd267;
	st.global.u32 	[%rd268+9216], %r1762;
	bar.warp.sync 	-1;
	ld.shared.u32 	%r1765, [%r117+10752];
	shl.b32 	%r1766, %r320, 3;
	add.s32 	%r1767, %r1745, %r1766;
	ld.shared.u64 	%rd269, [%r1767];
	add.s64 	%rd270, %rd269, %rd10;
	shl.b64 	%rd271, %rd270, 2;
	add.s64 	%rd272, %rd1, %rd271;
	st.global.u32 	[%rd272+10752], %r1765;
	bar.warp.sync 	-1;
	ld.shared.u32 	%r1768, [%r117+12288];
	shl.b32 	%r1769, %r321, 3;
	add.s32 	%r1770, %r1745, %r1769;
	ld.shared.u64 	%rd273, [%r1770];
	add.s64 	%rd274, %rd273, %rd10;
	shl.b64 	%rd275, %rd274, 2;
	add.s64 	%rd276, %rd1, %rd275;
	st.global.u32 	[%rd276+12288], %r1768;
	bar.warp.sync 	-1;
	ld.shared.u32 	%r1771, [%r117+13824];
	shl.b32 	%r1772, %r322, 3;
	add.s32 	%r1773, %r1745, %r1772;
	ld.shared.u64 	%rd277, [%r1773];
	add.s64 	%rd278, %rd277, %rd10;
	shl.b64 	%rd279, %rd278, 2;
	add.s64 	%rd280, %rd1, %rd279;
	st.global.u32 	[%rd280+13824], %r1771;
	bar.warp.sync 	-1;
	ld.shared.u32 	%r1774, [%r117+15360];
	shl.b32 	%r1775, %r323, 3;
	add.s32 	%r1776, %r1745, %r1775;
	ld.shared.u64 	%rd281, [%r1776];
	add.s64 	%rd282, %rd281, %rd10;
	shl.b64 	%rd283, %rd282, 2;
	add.s64 	%rd284, %rd1, %rd283;
	st.global.u32 	[%rd284+15360], %r1774;
	bar.warp.sync 	-1;
	ld.shared.u32 	%r1777, [%r117+16896];
	shl.b32 	%r1778, %r324, 3;
	add.s32 	%r1779, %r1745, %r1778;
	ld.shared.u64 	%rd285, [%r1779];
	add.s64 	%rd286, %rd285, %rd10;
	shl.b64 	%rd287, %rd286, 2;
	add.s64 	%rd288, %rd1, %rd287;
	st.global.u32 	[%rd288+16896], %r1777;
	bar.warp.sync 	-1;
	ld.shared.u32 	%r1780, [%r117+18432];
	shl.b32 	%r1781, %r325, 3;
	add.s32 	%r1782, %r1745, %r1781;
	ld.shared.u64 	%rd289, [%r1782];
	add.s64 	%rd290, %rd289, %rd10;
	shl.b64 	%rd291, %rd290, 2;
	add.s64 	%rd292, %rd1, %rd291;
	st.global.u32 	[%rd292+18432], %r1780;
	bar.warp.sync 	-1;
	ld.shared.u32 	%r1783, [%r117+19968];
	shl.b32 	%r1784, %r326, 3;
	add.s32 	%r1785, %r1745, %r1784;
	ld.shared.u64 	%rd293, [%r1785];
	add.s64 	%rd294, %rd293, %rd10;
	shl.b64 	%rd295, %rd294, 2;
	add.s64 	%rd296, %rd1, %rd295;
	st.global.u32 	[%rd296+19968], %r1783;
	bar.warp.sync 	-1;
	ld.shared.u32 	%r1786, [%r117+21504];
	shl.b32 	%r1787, %r327, 3;
	add.s32 	%r1788, %r1745, %r1787;
	ld.shared.u64 	%rd297, [%r1788];
	add.s64 	%rd298, %rd297, %rd10;
	shl.b64 	%rd299, %rd298, 2;
	add.s64 	%rd300, %rd1, %rd299;
	st.global.u32 	[%rd300+21504], %r1786;
	bar.warp.sync 	-1;
	ld.shared.u32 	%r1789, [%r117+23040];
	shl.b32 	%r1790, %r328, 3;
	add.s32 	%r1791, %r1745, %r1790;
	ld.shared.u64 	%rd301, [%r1791];
	add.s64 	%rd302, %rd301, %rd10;
	shl.b64 	%rd303, %rd302, 2;
	add.s64 	%rd304, %rd1, %rd303;
	st.global.u32 	[%rd304+23040], %r1789;
	bar.warp.sync 	-1;
	ld.shared.u32 	%r1792, [%r117+24576];
	shl.b32 	%r1793, %r329, 3;
	add.s32 	%r1794, %r1745, %r1793;
	ld.shared.u64 	%rd305, [%r1794];
	add.s64 	%rd306, %rd305, %rd10;
	shl.b64 	%rd307, %rd306, 2;
	add.s64 	%rd308, %rd1, %rd307;
	st.global.u32 	[%rd308+24576], %r1792;
	bar.warp.sync 	-1;
	bra.uni 	$L__BB9_333;
$L__BB9_298:
	mad.lo.s32 	%r398, %r4, -6528, %r399;
	shl.b32 	%r1795, %r313, 3;
	mov.u32 	%r1796, _ZZN3cub18CUB_300001_SM_10006detail10radix_sort29DeviceRadixSortOnesweepKernelINS1_5radix10policy_hubIjiyE10Policy1000ELNS0_9SortOrderE0EjiyiiNS1_21identity_decomposer_tEEEvPT5_SB_PT3_PKSC_PT1_PKSG_PT2_PKSK_T4_iiT6_E1s;
	add.s32 	%r1797, %r1796, %r1795;
	ld.shared.u64 	%rd24, [%r1797+26112];
	setp.ge.s32 	%p188, %r1, %r398;
	@%p188 bra 	$L__BB9_300;
	ld.shared.u32 	%r1798, [%r117];
	add.s64 	%rd309, %rd24, %rd10;
	shl.b64 	%rd310, %rd309, 2;
	add.s64 	%rd311, %rd1, %rd310;
	st.global.u32 	[%rd311], %r1798;
$L__BB9_300:
	bar.warp.sync 	-1;
	shl.b32 	%r1799, %r314, 3;
	add.s32 	%r1801, %r1796, %r1799;
	ld.shared.u64 	%rd25, [%r1801+26112];
	add.s32 	%r1802, %r1, 384;
	setp.ge.s32 	%p189, %r1802, %r398;
	@%p189 bra 	$L__BB9_302;
	ld.shared.u32 	%r1803, [%r117+1536];
	add.s64 	%rd312, %rd25, %rd10;
	shl.b64 	%rd313, %rd312, 2;
	add.s64 	%rd314, %rd1, %rd313;
	st.global.u32 	[%rd314+1536], %r1803;
$L__BB9_302:
	bar.warp.sync 	-1;
	shl.b32 	%r1804, %r315, 3;
	add.s32 	%r1806, %r1796, %r1804;
	ld.shared.u64 	%rd26, [%r1806+26112];
	add.s32 	%r1807, %r1, 768;
	setp.ge.s32 	%p190, %r1807, %r398;
	@%p190 bra 	$L__BB9_304;
	ld.shared.u32 	%r1808, [%r117+3072];
	add.s64 	%rd315, %rd26, %rd10;
	shl.b64 	%rd316, %rd315, 2;
	add.s64 	%rd317, %rd1, %rd316;
	st.global.u32 	[%rd317+3072], %r1808;
$L__BB9_304:
	bar.warp.sync 	-1;
	shl.b32 	%r1809, %r316, 3;
	add.s32 	%r1811, %r1796, %r1809;
	ld.shared.u64 	%rd27, [%r1811+26112];
	add.s32 	%r1812, %r1, 1152;
	setp.ge.s32 	%p191, %r1812, %r398;
	@%p191 bra 	$L__BB9_306;
	ld.shared.u32 	%r1813, [%r117+4608];
	add.s64 	%rd318, %rd27, %rd10;
	shl.b64 	%rd319, %rd318, 2;
	add.s64 	%rd320, %rd1, %rd319;
	st.global.u32 	[%rd320+4608], %r1813;
$L__BB9_306:
	bar.warp.sync 	-1;
	shl.b32 	%r1814, %r317, 3;
	add.s32 	%r1816, %r1796, %r1814;
	ld.shared.u64 	%rd28, [%r1816+26112];
	add.s32 	%r1817, %r1, 1536;
	setp.ge.s32 	%p192, %r1817, %r398;
	@%p192 bra 	$L__BB9_308;
	ld.shared.u32 	%r1818, [%r117+6144];
	add.s64 	%rd321, %rd28, %rd10;
	shl.b64 	%rd322, %rd321, 2;
	add.s64 	%rd323, %rd1, %rd322;
	st.global.u32 	[%rd323+6144], %r1818;
$L__BB9_308:
	bar.warp.sync 	-1;
	shl.b32 	%r1819, %r318, 3;
	add.s32 	%r1821, %r1796, %r1819;
	ld.shared.u64 	%rd29, [%r1821+26112];
	add.s32 	%r1822, %r1, 1920;
	setp.ge.s32 	%p193, %r1822, %r398;
	@%p193 bra 	$L__BB9_310;
	ld.shared.u32 	%r1823, [%r117+7680];
	add.s64 	%rd324, %rd29, %rd10;
	shl.b64 	%rd325, %rd324, 2;
	add.s64 	%rd326, %rd1, %rd325;
	st.global.u32 	[%rd326+7680], %r1823;
$L__BB9_310:
	bar.warp.sync 	-1;
	shl.b32 	%r1824, %r319, 3;
	add.s32 	%r1826, %r1796, %r1824;
	ld.shared.u64 	%rd30, [%r1826+26112];
	add.s32 	%r1827, %r1, 2304;
	setp.ge.s32 	%p194, %r1827, %r398;
	@%p194 bra 	$L__BB9_312;
	ld.shared.u32 	%r1828, [%r117+9216];
	add.s64 	%rd327, %rd30, %rd10;
	shl.b64 	%rd328, %rd327, 2;
	add.s64 	%rd329, %rd1, %rd328;
	st.global.u32 	[%rd329+9216], %r1828;
$L__BB9_312:
	bar.warp.sync 	-1;
	shl.b32 	%r1829, %r320, 3;
	add.s32 	%r1831, %r1796, %r1829;
	ld.shared.u64 	%rd31, [%r1831+26112];
	add.s32 	%r1832, %r1, 2688;
	setp.ge.s32 	%p195, %r1832, %r398;
	@%p195 bra 	$L__BB9_314;
	ld.shared.u32 	%r1833, [%r117+10752];
	add.s64 	%rd330, %rd31, %rd10;
	shl.b64 	%rd331, %rd330, 2;
	add.s64 	%rd332, %rd1, %rd331;
	st.global.u32 	[%rd332+10752], %r1833;
$L__BB9_314:
	bar.warp.sync 	-1;
	shl.b32 	%r1834, %r321, 3;
	add.s32 	%r1836, %r1796, %r1834;
	ld.shared.u64 	%rd32, [%r1836+26112];
	or.b32  	%r1837, %r1, 3072;
	setp.ge.s32 	%p196, %r1837, %r398;
	@%p196 bra 	$L__BB9_316;
	ld.shared.u32 	%r1838, [%r117+12288];
	add.s64 	%rd333, %rd32, %rd10;
	shl.b64 	%rd334, %rd333, 2;
	add.s64 	%rd335, %rd1, %rd334;
	st.global.u32 	[%rd335+12288], %r1838;
$L__BB9_316:
	bar.warp.sync 	-1;
	shl.b32 	%r1839, %r322, 3;
	add.s32 	%r1841, %r1796, %r1839;
	ld.shared.u64 	%rd33, [%r1841+26112];
	add.s32 	%r1842, %r1, 3456;
	setp.ge.s32 	%p197, %r1842, %r398;
	@%p197 bra 	$L__BB9_318;
	ld.shared.u32 	%r1843, [%r117+13824];
	add.s64 	%rd336, %rd33, %rd10;
	shl.b64 	%rd337, %rd336, 2;
	add.s64 	%rd338, %rd1, %rd337;
	st.global.u32 	[%rd338+13824], %r1843;
$L__BB9_318:
	bar.warp.sync 	-1;
	shl.b32 	%r1844, %r323, 3;
	add.s32 	%r1846, %r1796, %r1844;
	ld.shared.u64 	%rd34, [%r1846+26112];
	add.s32 	%r1847, %r1, 3840;
	setp.ge.s32 	%p198, %r1847, %r398;
	@%p198 bra 	$L__BB9_320;
	ld.shared.u32 	%r1848, [%r117+15360];
	add.s64 	%rd339, %rd34, %rd10;
	shl.b64 	%rd340, %rd339, 2;
	add.s64 	%rd341, %rd1, %rd340;
	st.global.u32 	[%rd341+15360], %r1848;
$L__BB9_320:
	bar.warp.sync 	-1;
	shl.b32 	%r1849, %r324, 3;
	add.s32 	%r1851, %r1796, %r1849;
	ld.shared.u64 	%rd35, [%r1851+26112];
	add.s32 	%r1852, %r1, 4224;
	setp.ge.s32 	%p199, %r1852, %r398;
	@%p199 bra 	$L__BB9_322;
	ld.shared.u32 	%r1853, [%r117+16896];
	add.s64 	%rd342, %rd35, %rd10;
	shl.b64 	%rd343, %rd342, 2;
	add.s64 	%rd344, %rd1, %rd343;
	st.global.u32 	[%rd344+16896], %r1853;
$L__BB9_322:
	bar.warp.sync 	-1;
	shl.b32 	%r1854, %r325, 3;
	add.s32 	%r1856, %r1796, %r1854;
	ld.shared.u64 	%rd36, [%r1856+26112];
	add.s32 	%r1857, %r1, 4608;
	setp.ge.s32 	%p200, %r1857, %r398;
	@%p200 bra 	$L__BB9_324;
	ld.shared.u32 	%r1858, [%r117+18432];
	add.s64 	%rd345, %rd36, %rd10;
	shl.b64 	%rd346, %rd345, 2;
	add.s64 	%rd347, %rd1, %rd346;
	st.global.u32 	[%rd347+18432], %r1858;
$L__BB9_324:
	bar.warp.sync 	-1;
	shl.b32 	%r1859, %r326, 3;
	add.s32 	%r1861, %r1796, %r1859;
	ld.shared.u64 	%rd37, [%r1861+26112];
	add.s32 	%r1862, %r1, 4992;
	setp.ge.s32 	%p201, %r1862, %r398;
	@%p201 bra 	$L__BB9_326;
	ld.shared.u32 	%r1863, [%r117+19968];
	add.s64 	%rd348, %rd37, %rd10;
	shl.b64 	%rd349, %rd348, 2;
	add.s64 	%rd350, %rd1, %rd349;
	st.global.u32 	[%rd350+19968], %r1863;
$L__BB9_326:
	bar.warp.sync 	-1;
	shl.b32 	%r1864, %r327, 3;
	add.s32 	%r1866, %r1796, %r1864;
	ld.shared.u64 	%rd38, [%r1866+26112];
	add.s32 	%r1867, %r1, 5376;
	setp.ge.s32 	%p202, %r1867, %r398;
	@%p202 bra 	$L__BB9_328;
	ld.shared.u32 	%r1868, [%r117+21504];
	add.s64 	%rd351, %rd38, %rd10;
	shl.b64 	%rd352, %rd351, 2;
	add.s64 	%rd353, %rd1, %rd352;
	st.global.u32 	[%rd353+21504], %r1868;
$L__BB9_328:
	bar.warp.sync 	-1;
	shl.b32 	%r1869, %r328, 3;
	add.s32 	%r1871, %r1796, %r1869;
	ld.shared.u64 	%rd39, [%r1871+26112];
	add.s32 	%r1872, %r1, 5760;
	setp.ge.s32 	%p203, %r1872, %r398;
	@%p203 bra 	$L__BB9_330;
	ld.shared.u32 	%r1873, [%r117+23040];
	add.s64 	%rd354, %rd39, %rd10;
	shl.b64 	%rd355, %rd354, 2;
	add.s64 	%rd356, %rd1, %rd355;
	st.global.u32 	[%rd356+23040], %r1873;
$L__BB9_330:
	bar.warp.sync 	-1;
	shl.b32 	%r1874, %r329, 3;
	add.s32 	%r1876, %r1796, %r1874;
	ld.shared.u64 	%rd357, [%r1876+26112];
	add.s64 	%rd40, %rd357, %rd10;
	or.b32  	%r1877, %r1, 6144;
	setp.ge.s32 	%p204, %r1877, %r398;
	@%p204 bra 	$L__BB9_332;
	ld.shared.u32 	%r1878, [%r117+24576];
	shl.b64 	%rd358, %rd40, 2;
	add.s64 	%rd359, %rd1, %rd358;
	st.global.u32 	[%rd359+24576], %r1878;
$L__BB9_332:
	bar.warp.sync 	-1;
$L__BB9_333:
	ret;

}
	// .globl	_ZN3cub18CUB_300001_SM_10006detail10radix_sort31DeviceRadixSortSingleTileKernelINS1_5radix10policy_hubIjjyE10Policy1000ELNS0_9SortOrderE0EjjyNS1_21identity_decomposer_tEEEvPKT1_PSA_PKT2_PSE_T3_iiT4_
.visible .entry _ZN3cub18CUB_300001_SM_10006detail10radix_sort31DeviceRadixSortSingleTileKernelINS1_5radix10policy_hubIjjyE10Policy1000ELNS0_9SortOrderE0EjjyNS1_21identity_decomposer_tEEEvPKT1_PSA_PKT2_PSE_T3_iiT4_(
	.param .u64 .ptr .align 1 _ZN3cub18CUB_300001_SM_10006detail10radix_sort31DeviceRadixSortSingleTileKernelINS1_5radix10policy_hubIjjyE10Policy1000ELNS0_9SortOrderE0EjjyNS1_21identity_decomposer_tEEEvPKT1_PSA_PKT2_PSE_T3_iiT4__param_0,
	.param .u64 .ptr .align 1 _ZN3cub18CUB_300001_SM_10006detail10radix_sort31DeviceRadixSortSingleTileKernelINS1_5radix10policy_hubIjjyE10Policy1000ELNS0_9SortOrderE0EjjyNS1_21identity_decomposer_tEEEvPKT1_PSA_PKT2_PSE_T3_iiT4__param_1,
	.param .u64 .ptr .align 1 _ZN3cub18CUB_300001_SM_10006detail10radix_sort31DeviceRadixSortSingleTileKernelINS1_5radix10policy_hubIjjyE10Policy1000ELNS0_9SortOrderE0EjjyNS1_21identity_decomposer_tEEEvPKT1_PSA_PKT2_PSE_T3_iiT4__param_2,
	.param .u64 .ptr .align 1 _ZN3cub18CUB_300001_SM_10006detail10radix_sort31DeviceRadixSortSingleTileKernelINS1_5radix10policy_hubIjjyE10Policy1000ELNS0_9SortOrderE0EjjyNS1_21identity_decomposer_tEEEvPKT1_PSA_PKT2_PSE_T3_iiT4__param_3,
	.param .u64 _ZN3cub18CUB_300001_SM_10006detail10radix_sort31DeviceRadixSortSingleTileKernelINS1_5radix10policy_hubIjjyE10Policy1000ELNS0_9SortOrderE0EjjyNS1_21identity_decomposer_tEEEvPKT1_PSA_PKT2_PSE_T3_iiT4__param_4,
	.param .u32 _ZN3cub18CUB_300001_SM_10006detail10radix_sort31DeviceRadixSortSingleTileKernelINS1_5radix10policy_hubIjjyE10Policy1000ELNS0_9SortOrderE0EjjyNS1_21identity_decomposer_tEEEvPKT1_PSA_PKT2_PSE_T3_iiT4__param_5,
	.param .u32 _ZN3cub18CUB_300001_SM_10006detail10radix_sort31DeviceRadixSortSingleTileKernelINS1_5radix10policy_hubIjjyE10Policy1000ELNS0_9SortOrderE0EjjyNS1_21identity_decomposer_tEEEvPKT1_PSA_PKT2_PSE_T3_iiT4__param_6,
	.param .align 1 .b8 _ZN3cub18CUB_300001_SM_10006detail10radix_sort31DeviceRadixSortSingleTileKernelINS1_5radix10policy_hubIjjyE10Policy1000ELNS0_9SortOrderE0EjjyNS1_21identity_decomposer_tEEEvPKT1_PSA_PKT2_PSE_T3_iiT4__param_7[1]
)
.maxntid 256
.minnctapersm 1
{
	.reg .pred 	%p<73>;
	.reg .b16 	%rs<39>;
	.reg .b32 	%r<862>;
	.reg .b64 	%rd<37>;
	// demoted variable
	.shared .align 16 .b8 _ZZN3cub18CUB_300001_SM_10006detail10radix_sort31DeviceRadixSortSingleTileKernelINS1_5radix10policy_hubIjjyE10Policy1000ELNS0_9SortOrderE0EjjyNS1_21identity_decomposer_tEEEvPKT1_PSA_PKT2_PSE_T3_iiT4_E12temp_storage[33856];
	ld.param.u64 	%rd10, [_ZN3cub18CUB_300001_SM_10006detail10radix_sort31DeviceRadixSortSingleTileKernelINS1_5radix10policy_hubIjjyE10Policy1000ELNS0_9SortOrderE0EjjyNS1_21identity_decomposer_tEEEvPKT1_PSA_PKT2_PSE_T3_iiT4__param_0];
	ld.param.u64 	%rd6, [_ZN3cub18CUB_300001_SM_10006detail10radix_sort31DeviceRadixSortSingleTileKernelINS1_5radix10policy_hubIjjyE10Policy1000ELNS0_9SortOrderE0EjjyNS1_21identity_decomposer_tEEEvPKT1_PSA_PKT2_PSE_T3_iiT4__param_1];
	ld.param.u64 	%rd7, [_ZN3cub18CUB_300001_SM_10006detail10radix_sort31DeviceRadixSortSingleTileKernelINS1_5radix10policy_hubIjjyE10Policy1000ELNS0_9SortOrderE0EjjyNS1_21identity_decomposer_tEEEvPKT1_PSA_PKT2_PSE_T3_iiT4__param_2];
	ld.param.u64 	%rd8, [_ZN3cub18CUB_300001_SM_10006detail10radix_sort31DeviceRadixSortSingleTileKernelINS1_5radix10policy_hubIjjyE10Policy1000ELNS0_9SortOrderE0EjjyNS1_21identity_decomposer_tEEEvPKT1_PSA_PKT2_PSE_T3_iiT4__param_3];
	ld.param.u64 	%rd9, [_ZN3cub18CUB_300001_SM_10006detail10radix_sort31DeviceRadixSortSingleTileKernelINS1_5radix10policy_hubIjjyE10Policy1000ELNS0_9SortOrderE0EjjyNS1_21identity_decomposer_tEEEvPKT1_PSA_PKT2_PSE_T3_iiT4__param_4];
	ld.param.u32 	%r303, [_ZN3cub18CUB_300001_SM_10006detail10radix_sort31DeviceRadixSortSingleTileKernelINS1_5radix10policy_hubIjjyE10Policy1000ELNS0_9SortOrderE0EjjyNS1_21identity_decomposer_tEEEvPKT1_PSA_PKT2_PSE_T3_iiT4__param_5];
	ld.param.u32 	%r304, [_ZN3cub18CUB_300001_SM_10006detail10radix_sort31DeviceRadixSortSingleTileKernelINS1_5radix10policy_hubIjjyE10Policy1000ELNS0_9SortOrderE0EjjyNS1_21identity_decomposer_tEEEvPKT1_PSA_PKT2_PSE_T3_iiT4__param_6];
	cvta.to.global.u64 	%rd11, %rd10;
	cvt.u32.u64 	%r1, %rd9;
	mov.u32 	%r2, %tid.x;
	mul.lo.s32 	%r3, %r2, 19;
	setp.ge.s32 	%p1, %r3, %r1;
	mul.wide.u32 	%rd12, %r3, 4;
	add.s64 	%rd1, %rd11, %rd12;
	mov.b32 	%r840, -1;
	@%p1 bra 	$L__BB10_2;
	ld.global.u32 	%r840, [%rd1];
$L__BB10_2:
	add.s32 	%r6, %r3, 1;
	setp.ge.s32 	%p2, %r6, %r1;
	mov.b32 	%r839, -1;
	@%p2 bra 	$L__BB10_4;
	ld.global.u32 	%r839, [%rd1+4];
$L__BB10_4:
	add.s32 	%r9, %r3, 2;
	setp.ge.s32 	%p3, %r9, %r1;
	mov.b32 	%r838, -1;
	@%p3 bra 	$L__BB10_6;
	ld.global.u32 	%r838, [%rd1+8];
$L__BB10_6:
	add.s32 	%r12, %r3, 3;
	setp.ge.s32 	%p4, %r12, %r1;
	mov.b32 	%r837, -1;
	@%p4 bra 	$L__BB10_8;
	ld.global.u32 	%r837, [%rd1+12];
$L__BB10_8:
	add.s32 	%r15, %r3, 4;
	setp.ge.s32 	%p5, %r15, %r1;
	mov.b32 	%r836, -1;
	@%p5 bra 	$L__BB10_10;
	ld.global.u32 	%r836, [%rd1+16];
$L__BB10_10:
	add.s32 	%r18, %r3, 5;
	setp.ge.s32 	%p6, %r18, %r1;
	mov.b32 	%r835, -1;
	@%p6 bra 	$L__BB10_12;
	ld.global.u32 	%r835, [%rd1+20];
$L__BB10_12:
	add.s32 	%r21, %r3, 6;
	setp.ge.s32 	%p7, %r21, %r1;
	mov.b32 	%r834, -1;
	@%p7 bra 	$L__BB10_14;
	ld.global.u32 	%r834, [%rd1+24];
$L__BB10_14:
	add.s32 	%r24, %r3, 7;
	setp.ge.s32 	%p8, %r24, %r1;
	mov.b32 	%r833, -1;
	@%p8 bra 	$L__BB10_16;
	ld.global.u32 	%r833, [%rd1+28];
$L__BB10_16:
	add.s32 	%r27, %r3, 8;
	setp.ge.s32 	%p9, %r27, %r1;
	mov.b32 	%r832, -1;
	@%p9 bra 	$L__BB10_18;
	ld.global.u32 	%r832, [%rd1+32];
$L__BB10_18:
	add.s32 	%r30, %r3, 9;
	setp.ge.s32 	%p10, %r30, %r1;
	mov.b32 	%r831, -1;
	@%p10 bra 	$L__BB10_20;
	ld.global.u32 	%r831, [%rd1+36];
$L__BB10_20:
	add.s32 	%r33, %r3, 10;
	setp.ge.s32 	%p11, %r33, %r1;
	mov.b32 	%r830, -1;
	@%p11 bra 	$L__BB10_22;
	ld.global.u32 	%r830, [%rd1+40];
$L__BB10_22:
	add.s32 	%r36, %r3, 11;
	setp.ge.s32 	%p12, %r36, %r1;
	mov.b32 	%r829, -1;
	@%p12 bra 	$L__BB10_24;
	ld.global.u32 	%r829, [%rd1+44];
$L__BB10_24:
	add.s32 	%r39, %r3, 12;
	setp.ge.s32 	%p13, %r39, %r1;
	mov.b32 	%r828, -1;
	@%p13 bra 	$L__BB10_26;
	ld.global.u32 	%r828, [%rd1+48];
$L__BB10_26:
	add.s32 	%r42, %r3, 13;
	setp.ge.s32 	%p14, %r42, %r1;
	mov.b32 	%r827, -1;
	@%p14 bra 	$L__BB10_28;
	ld.global.u32 	%r827, [%rd1+52];
$L__BB10_28:
	add.s32 	%r45, %r3, 14;
	setp.ge.s32 	%p15, %r45, %r1;
	mov.b32 	%r826, -1;
	@%p15 bra 	$L__BB10_30;
	ld.global.u32 	%r826, [%rd1+56];
$L__BB10_30:
	add.s32 	%r48, %r3, 15;
	setp.ge.s32 	%p16, %r48, %r1;
	mov.b32 	%r825, -1;
	@%p16 bra 	$L__BB10_32;
	ld.global.u32 	%r825, [%rd1+60];
$L__BB10_32:
	add.s32 	%r51, %r3, 16;
	setp.ge.s32 	%p17, %r51, %r1;
	mov.b32 	%r824, -1;
	@%p17 bra 	$L__BB10_34;
	ld.global.u32 	%r824, [%rd1+64];
$L__BB10_34:
	add.s32 	%r54, %r3, 17;
	setp.ge.s32 	%p18, %r54, %r1;
	mov.b32 	%r823, -1;
	@%p18 bra 	$L__BB10_36;
	ld.global.u32 	%r823, [%rd1+68];
$L__BB10_36:
	add.s32 	%r57, %r3, 18;
	setp.ge.s32 	%p19, %r57, %r1;
	mov.b32 	%r822, -1;
	@%p19 bra 	$L__BB10_38;
	ld.global.u32 	%r822, [%rd1+72];
$L__BB10_38:
	bar.sync 	0;
	mov.b64 	{%r325, %r326}, %rd9;
	shfl.sync.idx.b32	%r60|%p20, %r325, 0, 31, -1;
	shfl.sync.idx.b32	%r327|%p21, %r326, 0, 31, -1;
	mov.b64 	%rd2, {%r60, %r327};
	setp.ge.s32 	%p22, %r3, %r60;
	cvta.to.global.u64 	%rd13, %rd7;
	add.s64 	%rd3, %rd13, %rd12;
	@%p22 bra 	$L__BB10_40;
	ld.global.u32 	%r859, [%rd3];
$L__BB10_40:
	setp.ge.s32 	%p23, %r6, %r60;
	@%p23 bra 	$L__BB10_42;
	ld.global.u32 	%r858, [%rd3+4];
$L__BB10_42:
	setp.ge.s32 	%p24, %r9, %r60;
	@%p24 bra 	$L__BB10_44;
	ld.global.u32 	%r857, [%rd3+8];
$L__BB10_44:
	setp.ge.s32 	%p25, %r12, %r60;
	@%p25 bra 	$L__BB10_46;
	ld.global.u32 	%r856, [%rd3+12];
$L__BB10_46:
	setp.ge.s32 	%p26, %r15, %r60;
	@%p26 bra 	$L__BB10_48;
	ld.global.u32 	%r855, [%rd3+16];
$L__BB10_48:
	setp.ge.s32 	%p27, %r18, %r60;
	@%p27 bra 	$L__BB10_50;
	ld.global.u32 	%r854, [%rd3+20];
$L__BB10_50:
	setp.ge.s32 	%p28, %r21, %r60;
	@%p28 bra 	$L__BB10_52;
	ld.global.u32 	%r853, [%rd3+24];
$L__BB10_52:
	setp.ge.s32 	%p29, %r24, %r60;
	@%p29 bra 	$L__BB10_54;
	ld.global.u32 	%r852, [%rd3+28];
$L__BB10_54:
	setp.ge.s32 	%p30, %r27, %r60;
	@%p30 bra 	$L__BB10_56;
	ld.global.u32 	%r851, [%rd3+32];
$L__BB10_56:
	setp.ge.s32 	%p31, %r30, %r60;
	@%p31 bra 	$L__BB10_58;
	ld.global.u32 	%r850, [%rd3+36];
$L__BB10_58:
	setp.ge.s32 	%p32, %r33, %r60;
	@%p32 bra 	$L__BB10_60;
	ld.global.u32 	%r849, [%rd3+40];
$L__BB10_60:
	setp.ge.s32 	%p33, %r36, %r60;
	@%p33 bra 	$L__BB10_62;
	ld.global.u32 	%r848, [%rd3+44];
$L__BB10_62:
	setp.ge.s32 	%p34, %r39, %r60;
	@%p34 bra 	$L__BB10_64;
	ld.global.u32 	%r847, [%rd3+48];
$L__BB10_64:
	setp.ge.s32 	%p35, %r42, %r60;
	@%p35 bra 	$L__BB10_66;
	ld.global.u32 	%r846, [%rd3+52];
$L__BB10_66:
	setp.ge.s32 	%p36, %r45, %r60;
	@%p36 bra 	$L__BB10_68;
	ld.global.u32 	%r845, [%rd3+56];
$L__BB10_68:
	setp.ge.s32 	%p37, %r48, %r60;
	@%p37 bra 	$L__BB10_70;
	ld.global.u32 	%r844, [%rd3+60];
$L__BB10_70:
	setp.ge.s32 	%p38, %r51, %r60;
	@%p38 bra 	$L__BB10_72;
	ld.global.u32 	%r843, [%rd3+64];
$L__BB10_72:
	setp.ge.s32 	%p39, %r54, %r60;
	@%p39 bra 	$L__BB10_74;
	ld.global.u32 	%r842, [%rd3+68];
$L__BB10_74:
	setp.ge.s32 	%p40, %r57, %r60;
	@%p40 bra 	$L__BB10_76;
	ld.global.u32 	%r841, [%rd3+72];
$L__BB10_76:
	bar.sync 	0;
	shr.u32 	%r99, %r2, 5;
	shl.b32 	%r347, %r2, 2;
	mov.u32 	%r348, _ZZN3cub18CUB_300001_SM_10006detail10radix_sort31DeviceRadixSortSingleTileKernelINS1_5radix10policy_hubIjjyE10Policy1000ELNS0_9SortOrderE0EjjyNS1_21identity_decomposer_tEEEvPKT1_PSA_PKT2_PSE_T3_iiT4_E12temp_storage;
	add.s32 	%r100, %r348, %r347;
	shl.b32 	%r349, %r2, 7;
	add.s32 	%r101, %r100, %r349;
	shl.b32 	%r350, %r99, 2;
	add.s32 	%r351, %r348, %r350;
	add.s32 	%r102, %r351, 33792;
	mad.lo.s32 	%r103, %r2, -56, %r101;
	add.s32 	%r821, %r303, 6;
	sub.s32 	%r820, %r304, %r303;
$L__BB10_77:
	add.s32 	%r411, %r821, -6;
	min.s32 	%r354, %r820, 6;
	mov.b32 	%r440, 0;
	st.shared.u32 	[%r100], %r440;
	st.shared.u32 	[%r100+1024], %r440;
	st.shared.u32 	[%r100+2048], %r440;
	st.shared.u32 	[%r100+3072], %r440;
	st.shared.u32 	[%r100+4096], %r440;
	st.shared.u32 	[%r100+5120], %r440;
	st.shared.u32 	[%r100+6144], %r440;
	st.shared.u32 	[%r100+7168], %r440;
	st.shared.u32 	[%r100+8192], %r440;
	st.shared.u32 	[%r100+9216], %r440;
	st.shared.u32 	[%r100+10240], %r440;
	st.shared.u32 	[%r100+11264], %r440;
	st.shared.u32 	[%r100+12288], %r440;
	st.shared.u32 	[%r100+13312], %r440;
	st.shared.u32 	[%r100+14336], %r440;
	st.shared.u32 	[%r100+15360], %r440;
	st.shared.u32 	[%r100+16384], %r440;
	st.shared.u32 	[%r100+17408], %r440;
	st.shared.u32 	[%r100+18432], %r440;
	st.shared.u32 	[%r100+19456], %r440;
	st.shared.u32 	[%r100+20480], %r440;
	st.shared.u32 	[%r100+21504], %r440;
	st.shared.u32 	[%r100+22528], %r440;
	st.shared.u32 	[%r100+23552], %r440;
	st.shared.u32 	[%r100+24576], %r440;
	st.shared.u32 	[%r100+25600], %r440;
	st.shared.u32 	[%r100+26624], %r440;
	st.shared.u32 	[%r100+27648], %r440;
	st.shared.u32 	[%r100+28672], %r440;
	st.shared.u32 	[%r100+29696], %r440;
	st.shared.u32 	[%r100+30720], %r440;
	st.shared.u32 	[%r100+31744], %r440;
	st.shared.u32 	[%r100+32768], %r440;
	// begin inline asm
	bmsk.clamp.b32 %r352, %r440, %r354;
	// end inline asm
	// begin inline asm
	shr.b32 %r355, %r840, %r411;
	// end inline asm
	and.b32  	%r443, %r352, %r355;
	shl.b32 	%r444, %r443, 10;
	and.b32  	%r445, %r444, 31744;
	add.s32 	%r446, %r100, %r445;
	shr.u32 	%r447, %r443, 4;
	and.b32  	%r448, %r447, 268435454;
	add.s32 	%r147, %r446, %r448;
	ld.shared.u16 	%rs1, [%r147];
	add.s16 	%rs20, %rs1, 1;
	st.shared.u16 	[%r147], %rs20;
	// begin inline asm
	shr.b32 %r358, %r839, %r411;
	// end inline asm
	and.b32  	%r449, %r352, %r358;
	shl.b32 	%r450, %r449, 10;
	and.b32  	%r451, %r450, 31744;
	add.s32 	%r452, %r100, %r451;
	shr.u32 	%r453, %r449, 4;
	and.b32  	%r454, %r453, 268435454;
	add.s32 	%r148, %r452, %r454;
	ld.shared.u16 	%rs2, [%r148];
	add.s16 	%rs21, %rs2, 1;
	st.shared.u16 	[%r148], %rs21;
	// begin inline asm
	shr.b32 %r361, %r838, %r411;
	// end inline asm
	and.b32  	%r455, %r352, %r361;
	shl.b32 	%r456, %r455, 10;
	and.b32  	%r457, %r456, 31744;
	add.s32 	%r458, %r100, %r457;
	shr.u32 	%r459, %r455, 4;
	and.b32  	%r460, %r459, 268435454;
	add.s32 	%r149, %r458, %r460;
	ld.shared.u16 	%rs3, [%r149];
	add.s16 	%rs22, %rs3, 1;
	st.shared.u16 	[%r149], %rs22;
	// begin inline asm
	shr.b32 %r364, %r837, %r411;
	// end inline asm
	and.b32  	%r461, %r352, %r364;
	shl.b32 	%r462, %r461, 10;
	and.b32  	%r463, %r462, 31744;
	add.s32 	%r464, %r100, %r463;
	shr.u32 	%r465, %r461, 4;
	and.b32  	%r466, %r465, 268435454;
	add.s32 	%r150, %r464, %r466;
	ld.shared.u16 	%rs4, [%r150];
	add.s16 	%rs23, %rs4, 1;
	st.shared.u16 	[%r150], %rs23;
	// begin inline asm
	shr.b32 %r367, %r836, %r411;
	// end inline asm
	and.b32  	%r467, %r352, %r367;
	shl.b32 	%r468, %r467, 10;
	and.b32  	%r469, %r468, 31744;
	add.s32 	%r470, %r100, %r469;
	shr.u32 	%r471, %r467, 4;
	and.b32  	%r472, %r471, 268435454;
	add.s32 	%r151, %r470, %r472;
	ld.shared.u16 	%rs5, [%r151];
	add.s16 	%rs24, %rs5, 1;
	st.shared.u16 	[%r151], %rs24;
	// begin inline asm
	shr.b32 %r370, %r835, %r411;
	// end inline asm
	and.b32  	%r473, %r352, %r370;
	shl.b32 	%r474, %r473, 10;
	and.b32  	%r475, %r474, 31744;
	add.s32 	%r476, %r100, %r475;
	shr.u32 	%r477, %r473, 4;
	and.b32  	%r478, %r477, 268435454;
	add.s32 	%r152, %r476, %r478;
	ld.shared.u16 	%rs6, [%r152];
	add.s16 	%rs25, %rs6, 1;
	st.shared.u16 	[%r152], %rs25;
	// begin inline asm
	shr.b32 %r373, %r834, %r411;
	// end inline asm
	and.b32  	%r479, %r352, %r373;
	shl.b32 	%r480, %r479, 10;
	and.b32  	%r481, %r480, 31744;
	add.s32 	%r482, %r100, %r481;
	shr.u32 	%r483, %r479, 4;
	and.b32  	%r484, %r483, 268435454;
	add.s32 	%r153, %r482, %r484;
	ld.shared.u16 	%rs7, [%r153];
	add.s16 	%rs26, %rs7, 1;
	st.shared.u16 	[%r153], %rs26;
	// begin inline asm
	shr.b32 %r376, %r833, %r411;
	// end inline asm
	and.b32  	%r485, %r352, %r376;
	shl.b32 	%r486, %r485, 10;
	and.b32  	%r487, %r486, 31744;
	add.s32 	%r488, %r100, %r487;
	shr.u32 	%r489, %r485, 4;
	and.b32  	%r490, %r489, 268435454;
	add.s32 	%r154, %r488, %r490;
	ld.shared.u16 	%rs8, [%r154];
	add.s16 	%rs27, %rs8, 1;
	st.shared.u16 	[%r154], %rs27;
	// begin inline asm
	shr.b32 %r379, %r832, %r411;
	// end inline asm
	and.b32  	%r491, %r352, %r379;
	shl.b32 	%r492, %r491, 10;
	and.b32  	%r493, %r492, 31744;
	add.s32 	%r494, %r100, %r493;
	shr.u32 	%r495, %r491, 4;
	and.b32  	%r496, %r495, 268435454;
	add.s32 	%r155, %r494, %r496;
	ld.shared.u16 	%rs9, [%r155];
	add.s16 	%rs28, %rs9, 1;
	st.shared.u16 	[%r155], %rs28;
	// begin inline asm
	shr.b32 %r382, %r831, %r411;
	// end inline asm
	and.b32  	%r497, %r352, %r382;
	shl.b32 	%r498, %r497, 10;
	and.b32  	%r499, %r498, 31744;
	add.s32 	%r500, %r100, %r499;
	shr.u32 	%r501, %r497, 4;
	and.b32  	%r502, %r501, 268435454;
	add.s32 	%r156, %r500, %r502;
	ld.shared.u16 	%rs10, [%r156];
	add.s16 	%rs29, %rs10, 1;
	st.shared.u16 	[%r156], %rs29;
	// begin inline asm
	shr.b32 %r385, %r830, %r411;
	// end inline asm
	and.b32  	%r503, %r352, %r385;
	shl.b32 	%r504, %r503, 10;
	and.b32  	%r505, %r504, 31744;
	add.s32 	%r506, %r100, %r505;
	shr.u32 	%r507, %r503, 4;
	and.b32  	%r508, %r507, 268435454;
	add.s32 	%r157, %r506, %r508;
	ld.shared.u16 	%rs11, [%r157];
	add.s16 	%rs30, %rs11, 1;
	st.shared.u16 	[%r157], %rs30;
	// begin inline asm
	shr.b32 %r388, %r829, %r411;
	// end inline asm
	and.b32  	%r509, %r352, %r388;
	shl.b32 	%r510, %r509, 10;
	and.b32  	%r511, %r510, 31744;
	add.s32 	%r512, %r100, %r511;
	shr.u32 	%r513, %r509, 4;
	and.b32  	%r514, %r513, 268435454;
	add.s32 	%r158, %r512, %r514;
	ld.shared.u16 	%rs12, [%r158];
	add.s16 	%rs31, %rs12, 1;
	st.shared.u16 	[%r158], %rs31;
	// begin inline asm
	shr.b32 %r391, %r828, %r411;
	// end inline asm
	and.b32  	%r515, %r352, %r391;
	shl.b32 	%r516, %r515, 10;
	and.b32  	%r517, %r516, 31744;
	add.s32 	%r518, %r100, %r517;
	shr.u32 	%r519, %r515, 4;
	and.b32  	%r520, %r519, 268435454;
	add.s32 	%r159, %r518, %r520;
	ld.shared.u16 	%rs13, [%r159];
	add.s16 	%rs32, %rs13, 1;
	st.shared.u16 	[%r159], %rs32;
	// begin inline asm
	shr.b32 %r394, %r827, %r411;
	// end inline asm
	and.b32  	%r521, %r352, %r394;
	shl.b32 	%r522, %r521, 10;
	and.b32  	%r523, %r522, 31744;
	add.s32 	%r524, %r100, %r523;
	shr.u32 	%r525, %r521, 4;
	and.b32  	%r526, %r525, 268435454;
	add.s32 	%r160, %r524, %r526;
	ld.shared.u16 	%rs14, [%r160];
	add.s16 	%rs33, %rs14, 1;
	st.shared.u16 	[%r160], %rs33;
	// begin inline asm
	shr.b32 %r397, %r826, %r411;
	// end inline asm
	and.b32  	%r527, %r352, %r397;
	shl.b32 	%r528, %r527, 10;
	and.b32  	%r529, %r528, 31744;
	add.s32 	%r530, %r100, %r529;
	shr.u32 	%r531, %r527, 4;
	and.b32  	%r532, %r531, 268435454;
	add.s32 	%r161, %r530, %r532;
	ld.shared.u16 	%rs15, [%r161];
	add.s16 	%rs34, %rs15, 1;
	st.shared.u16 	[%r161], %rs34;
	// begin inline asm
	shr.b32 %r400, %r825, %r411;
	// end inline asm
	and.b32  	%r533, %r352, %r400;
	shl.b32 	%r534, %r533, 10;
	and.b32  	%r535, %r534, 31744;
	add.s32 	%r536, %r100, %r535;
	shr.u32 	%r537, %r533, 4;
	and.b32  	%r538, %r537, 268435454;
	add.s32 	%r162, %r536, %r538;
	ld.shared.u16 	%rs16, [%r162];
	add.s16 	%rs35, %rs16, 1;
	st.shared.u16 	[%r162], %rs35;
	// begin inline asm
	shr.b32 %r403, %r824, %r411;
	// end inline asm
	and.b32  	%r539, %r352, %r403;
	shl.b32 	%r540, %r539, 10;
	and.b32  	%r541, %r540, 31744;
	add.s32 	%r542, %r100, %r541;
	shr.u32 	%r543, %r539, 4;
	and.b32  	%r544, %r543, 268435454;
	add.s32 	%r163, %r542, %r544;
	ld.shared.u16 	%rs17, [%r163];
	add.s16 	%rs36, %rs17, 1;
	st.shared.u16 	[%r163], %rs36;
	// begin inline asm
	shr.b32 %r406, %r823, %r411;
	// end inline asm
	and.b32  	%r545, %r352, %r406;
	shl.b32 	%r546, %r545, 10;
	and.b32  	%r547, %r546, 31744;
	add.s32 	%r548, %r100, %r547;
	shr.u32 	%r549, %r545, 4;
	and.b32  	%r550, %r549, 268435454;
	add.s32 	%r164, %r548, %r550;
	ld.shared.u16 	%rs18, [%r164];
	add.s16 	%rs37, %rs18, 1;
	st.shared.u16 	[%r164], %rs37;
	// begin inline asm
	shr.b32 %r409, %r822, %r411;
	// end inline asm
	and.b32  	%r551, %r352, %r409;
	shl.b32 	%r552, %r551, 10;
	and.b32  	%r553, %r552, 31744;
	add.s32 	%r554, %r100, %r553;
	shr.u32 	%r555, %r551, 4;
	and.b32  	%r556, %r555, 268435454;
	add.s32 	%r165, %r554, %r556;
	ld.shared.u16 	%rs19, [%r165];
	add.s16 	%rs38, %rs19, 1;
	st.shared.u16 	[%r165], %rs38;
	bar.sync 	0;
	ld.shared.u32 	%r166, [%r101];
	ld.shared.u32 	%r557, [%r101+4];
	ld.shared.u32 	%r558, [%r101+8];
	ld.shared.u32 	%r559, [%r101+12];
	ld.shared.u32 	%r560, [%r101+16];
	ld.shared.u32 	%r561, [%r101+20];
	ld.shared.u32 	%r562, [%r101+24];
	ld.shared.u32 	%r563, [%r101+28];
	ld.shared.u32 	%r564, [%r101+32];
	ld.shared.u32 	%r565, [%r101+36];
	ld.shared.u32 	%r566, [%r101+40];
	ld.shared.u32 	%r567, [%r101+44];
	ld.shared.u32 	%r568, [%r101+48];
	ld.shared.u32 	%r569, [%r101+52];
	ld.shared.u32 	%r570, [%r101+56];
	ld.shared.u32 	%r571, [%r101+60];
	ld.shared.u32 	%r572, [%r101+64];
	ld.shared.u32 	%r573, [%r101+68];
	ld.shared.u32 	%r574, [%r101+72];
	ld.shared.u32 	%r575, [%r101+76];
	ld.shared.u32 	%r576, [%r101+80];
	ld.shared.u32 	%r577, [%r101+84];
	ld.shared.u32 	%r578, [%r101+88];
	ld.shared.u32 	%r579, [%r101+92];
	ld.shared.u32 	%r580, [%r101+96];
	ld.shared.u32 	%r581, [%r101+100];
	ld.shared.u32 	%r582, [%r101+104];
	ld.shared.u32 	%r583, [%r101+108];
	ld.shared.u32 	%r584, [%r101+112];
	ld.shared.u32 	%r585, [%r101+116];
	ld.shared.u32 	%r586, [%r101+120];
	ld.shared.u32 	%r587, [%r101+124];
	ld.shared.u32 	%r588, [%r101+128];
	add.s32 	%r167, %r557, %r166;
	add.s32 	%r168, %r558, %r167;
	add.s32 	%r169, %r559, %r168;
	add.s32 	%r170, %r560, %r169;
	add.s32 	%r171, %r561, %r170;
	add.s32 	%r172, %r562, %r171;
	add.s32 	%r173, %r563, %r172;
	add.s32 	%r174, %r564, %r173;
	add.s32 	%r175, %r565, %r174;
	add.s32 	%r176, %r566, %r175;
	add.s32 	%r177, %r567, %r176;
	add.s32 	%r178, %r568, %r177;
	add.s32 	%r179, %r569, %r178;
	add.s32 	%r180, %r570, %r179;
	add.s32 	%r181, %r571, %r180;
	add.s32 	%r182, %r572, %r181;
	add.s32 	%r183, %r573, %r182;
	add.s32 	%r184, %r574, %r183;
	add.s32 	%r185, %r575, %r184;
	add.s32 	%r186, %r576, %r185;
	add.s32 	%r187, %r577, %r186;
	add.s32 	%r188, %r578, %r187;
	add.s32 	%r189, %r579, %r188;
	add.s32 	%r190, %r580, %r189;
	add.s32 	%r191, %r581, %r190;
	add.s32 	%r192, %r582, %r191;
	add.s32 	%r193, %r583, %r192;
	add.s32 	%r194, %r584, %r193;
	add.s32 	%r195, %r585, %r194;
	add.s32 	%r196, %r586, %r195;
	add.s32 	%r197, %r587, %r196;
	add.s32 	%r417, %r588, %r197;
	// begin inline asm
	mov.u32 %r412, %laneid;
	// end inline asm
	mov.b32 	%r415, 1;
	mov.b32 	%r442, -1;
	// begin inline asm
	{  .reg .u32 r0;  .reg .pred p;  shfl.sync.up.b32 r0|p, %r417, %r415, %r440, %r442;  @p add.u32 r0, r0, %r417;  mov.u32 %r413, r0;}
	// end inline asm
	mov.b32 	%r421, 2;
	// begin inline asm
	{  .reg .u32 r0;  .reg .pred p;  shfl.sync.up.b32 r0|p, %r413, %r421, %r440, %r442;  @p add.u32 r0, r0, %r413;  mov.u32 %r419, r0;}
	// end inline asm
	mov.b32 	%r427, 4;
	// begin inline asm
	{  .reg .u32 r0;  .reg .pred p;  shfl.sync.up.b32 r0|p, %r419, %r427, %r440, %r442;  @p add.u32 r0, r0, %r419;  mov.u32 %r425, r0;}
	// end inline asm
	mov.b32 	%r433, 8;
	// begin inline asm
	{  .reg .u32 r0;  .reg .pred p;  shfl.sync.up.b32 r0|p, %r425, %r433, %r440, %r442;  @p add.u32 r0, r0, %r425;  mov.u32 %r431, r0;}
	// end inline asm
	mov.b32 	%r439, 16;
	// begin inline asm
	{  .reg .u32 r0;  .reg .pred p;  shfl.sync.up.b32 r0|p, %r431, %r439, %r440, %r442;  @p add.u32 r0, r0, %r431;  mov.u32 %r437, r0;}
	// end inline asm
	setp.ne.s32 	%p41, %r412, 31;
	@%p41 bra 	$L__BB10_79;
	st.shared.u32 	[%r102], %r437;
$L__BB10_79:
	sub.s32 	%r589, %r437, %r417;
	setp.gt.u32 	%p42, %r2, 31;
	setp.eq.s32 	%p43, %r99, 7;
	setp.eq.s32 	%p44, %r99, 6;
	setp.eq.s32 	%p45, %r99, 5;
	setp.eq.s32 	%p46, %r99, 4;
	setp.eq.s32 	%p47, %r99, 3;
	setp.eq.s32 	%p48, %r99, 2;
	setp.eq.s32 	%p49, %r99, 1;
	bar.sync 	0;
	ld.shared.v4.u32 	{%r590, %r591, %r592, %r593}, [_ZZN3cub18CUB_300001_SM_10006detail10radix_sort31DeviceRadixSortSingleTileKernelINS1_5radix10policy_hubIjjyE10Policy1000ELNS0_9SortOrderE0EjjyNS1_21identity_decomposer_tEEEvPKT1_PSA_PKT2_PSE_T3_iiT4_E12temp_storage+33792];
	selp.b32 	%r594, %r590, %r860, %p49;
	add.s32 	%r595, %r591, %r590;
	selp.b32 	%r596, %r595, %r594, %p48;
	add.s32 	%r597, %r595, %r592;
	selp.b32 	%r598, %r597, %r596, %p47;
	add.s32 	%r599, %r597, %r593;
	selp.b32 	%r600, %r599, %r598, %p46;
	ld.shared.v4.u32 	{%r601, %r602, %r603, %r604}, [_ZZN3cub18CUB_300001_SM_10006detail10radix_sort31DeviceRadixSortSingleTileKernelINS1_5radix10policy_hubIjjyE10Policy1000ELNS0_9SortOrderE0EjjyNS1_21identity_decomposer_tEEEvPKT1_PSA_PKT2_PSE_T3_iiT4_E12temp_storage+33808];
	add.s32 	%r605, %r599, %r601;
	selp.b32 	%r606, %r605, %r600, %p45;
	add.s32 	%r607, %r605, %r602;
	selp.b32 	%r608, %r607, %r606, %p44;
	add.s32 	%r609, %r607, %r603;
	selp.b32 	%r860, %r609, %r608, %p43;
	add.s32 	%r202, %r609, %r604;
	setp.ne.s32 	%p50, %r412, 0;
	selp.b32 	%r610, %r589, 0, %p50;
	add.s32 	%r611, %r860, %r610;
	or.pred  	%p51, %p42, %p50;
	selp.b32 	%r861, %r611, %r589, %p42;
	@%p51 bra 	$L__BB10_81;
	shl.b32 	%r861, %r202, 16;
	st.shared.u32 	[_ZZN3cub18CUB_300001_SM_10006detail10radix_sort31DeviceRadixSortSingleTileKernelINS1_5radix10policy_hubIjjyE10Policy1000ELNS0_9SortOrderE0EjjyNS1_21identity_decomposer_tEEEvPKT1_PSA_PKT2_PSE_T3_iiT4_E12temp_storage+33832], %r861;
$L__BB10_81:
	setp.eq.s32 	%p52, %r2, 0;
	bar.sync 	0;
	ld.shared.u32 	%r612, [_ZZN3cub18CUB_300001_SM_10006detail10radix_sort31DeviceRadixSortSingleTileKernelINS1_5radix10policy_hubIjjyE10Policy1000ELNS0_9SortOrderE0EjjyNS1_21identity_decomposer_tEEEvPKT1_PSA_PKT2_PSE_T3_iiT4_E12temp_storage+33832];
	selp.b32 	%r613, 0, %r612, %p52;
	add.s32 	%r614, %r861, %r613;
	add.s32 	%r615, %r166, %r614;
	add.s32 	%r616, %r167, %r614;
	add.s32 	%r617, %r168, %r614;
	add.s32 	%r618, %r169, %r614;
	add.s32 	%r619, %r170, %r614;
	add.s32 	%r620, %r171, %r614;
	add.s32 	%r621, %r172, %r614;
	add.s32 	%r622, %r173, %r614;
	add.s32 	%r623, %r174, %r614;
	add.s32 	%r624, %r175, %r614;
	add.s32 	%r625, %r176, %r614;
	add.s32 	%r626, %r177, %r614;
	add.s32 	%r627, %r178, %r614;
	add.s32 	%r628, %r179, %r614;
	add.s32 	%r629, %r180, %r614;
	add.s32 	%r630, %r181, %r614;
	add.s32 	%r631, %r182, %r614;
	add.s32 	%r632, %r183, %r614;
	add.s32 	%r633, %r184, %r614;
	add.s32 	%r634, %r185, %r614;
	add.s32 	%r635, %r186, %r614;
	add.s32 	%r636, %r187, %r614;
	add.s32 	%r637, %r188, %r614;
	add.s32 	%r638, %r189, %r614;
	add.s32 	%r639, %r190, %r614;
	add.s32 	%r640, %r191, %r614;
	add.s32 	%r641, %r192, %r614;
	add.s32 	%r642, %r193, %r614;
	add.s32 	%r643, %r194, %r614;
	add.s32 	%r644, %r195, %r614;
	add.s32 	%r645, %r196, %r614;
	add.s32 	%r646, %r197, %r614;
	st.shared.u32 	[%r101], %r614;
	st.shared.u32 	[%r101+4], %r615;
	st.shared.u32 	[%r101+8], %r616;
	st.shared.u32 	[%r101+12], %r617;
	st.shared.u32 	[%r101+16], %r618;
	st.shared.u32 	[%r101+20], %r619;
	st.shared.u32 	[%r101+24], %r620;
	st.shared.u32 	[%r101+28], %r621;
	st.shared.u32 	[%r101+32], %r622;
	st.shared.u32 	[%r101+36], %r623;
	st.shared.u32 	[%r101+40], %r624;
	st.shared.u32 	[%r101+44], %r625;
	st.shared.u32 	[%r101+48], %r626;
	st.shared.u32 	[%r101+52], %r627;
	st.shared.u32 	[%r101+56], %r628;
	st.shared.u32 	[%r101+60], %r629;
	st.shared.u32 	[%r101+64], %r630;
	st.shared.u32 	[%r101+68], %r631;
	st.shared.u32 	[%r101+72], %r632;
	st.shared.u32 	[%r101+76], %r633;
	st.shared.u32 	[%r101+80], %r634;
	st.shared.u32 	[%r101+84], %r635;
	st.shared.u32 	[%r101+88], %r636;
	st.shared.u32 	[%r101+92], %r637;
	st.shared.u32 	[%r101+96], %r638;
	st.shared.u32 	[%r101+100], %r639;
	st.shared.u32 	[%r101+104], %r640;
	st.shared.u32 	[%r101+108], %r641;
	st.shared.u32 	[%r101+112], %r642;
	st.shared.u32 	[%r101+116], %r643;
	st.shared.u32 	[%r101+120], %r644;
	st.shared.u32 	[%r101+124], %r645;
	st.shared.u32 	[%r101+128], %r646;
	bar.sync 	0;
	cvt.u32.u16 	%r647, %rs1;
	ld.shared.u16 	%r648, [%r147];
	add.s32 	%r206, %r648, %r647;
	cvt.u32.u16 	%r649, %rs2;
	ld.shared.u16 	%r650, [%r148];
	add.s32 	%r207, %r650, %r649;
	cvt.u32.u16 	%r651, %rs3;
	ld.shared.u16 	%r652, [%r149];
	add.s32 	%r208, %r652, %r651;
	cvt.u32.u16 	%r653, %rs4;
	ld.shared.u16 	%r654, [%r150];
	add.s32 	%r209, %r654, %r653;
	cvt.u32.u16 	%r655, %rs5;
	ld.shared.u16 	%r656, [%r151];
	add.s32 	%r210, %r656, %r655;
	cvt.u32.u16 	%r657, %rs6;
	ld.shared.u16 	%r658, [%r152];
	add.s32 	%r211, %r658, %r657;
	cvt.u32.u16 	%r659, %rs7;
	ld.shared.u16 	%r660, [%r153];
	add.s32 	%r212, %r660, %r659;
	cvt.u32.u16 	%r661, %rs8;
	ld.shared.u16 	%r662, [%r154];
	add.s32 	%r213, %r662, %r661;
	cvt.u32.u16 	%r663, %rs9;
	ld.shared.u16 	%r664, [%r155];
	add.s32 	%r214, %r664, %r663;
	cvt.u32.u16 	%r665, %rs10;
	ld.shared.u16 	%r666, [%r156];
	add.s32 	%r215, %r666, %r665;
	cvt.u32.u16 	%r667, %rs11;
	ld.shared.u16 	%r668, [%r157];
	add.s32 	%r216, %r668, %r667;
	cvt.u32.u16 	%r669, %rs12;
	ld.shared.u16 	%r670, [%r158];
	add.s32 	%r217, %r670, %r669;
	cvt.u32.u16 	%r671, %rs13;
	ld.shared.u16 	%r672, [%r159];
	add.s32 	%r218, %r672, %r671;
	cvt.u32.u16 	%r673, %rs14;
	ld.shared.u16 	%r674, [%r160];
	add.s32 	%r219, %r674, %r673;
	cvt.u32.u16 	%r675, %rs15;
	ld.shared.u16 	%r676, [%r161];
	add.s32 	%r220, %r676, %r675;
	cvt.u32.u16 	%r677, %rs16;
	ld.shared.u16 	%r678, [%r162];
	add.s32 	%r221, %r678, %r677;
	cvt.u32.u16 	%r679, %rs17;
	ld.shared.u16 	%r680, [%r163];
	add.s32 	%r222, %r680, %r679;
	cvt.u32.u16 	%r681, %rs18;
	ld.shared.u16 	%r682, [%r164];
	add.s32 	%r223, %r682, %r681;
	cvt.u32.u16 	%r683, %rs19;
	ld.shared.u16 	%r684, [%r165];
	add.s32 	%r224, %r684, %r683;
	bar.sync 	0;
	setp.lt.s32 	%p53, %r821, %r304;
	@%p53 bra 	$L__BB10_121;
	cvt.u64.u32 	%rd15, %r2;
	shl.b32 	%r685, %r206, 2;
	mov.u32 	%r686, _ZZN3cub18CUB_300001_SM_10006detail10radix_sort31DeviceRadixSortSingleTileKernelINS1_5radix10policy_hubIjjyE10Policy1000ELNS0_9SortOrderE0EjjyNS1_21identity_decomposer_tEEEvPKT1_PSA_PKT2_PSE_T3_iiT4_E12temp_storage;
	add.s32 	%r687, %r686, %r685;
	st.shared.u32 	[%r687], %r840;
	shl.b32 	%r688, %r207, 2;
	add.s32 	%r689, %r686, %r688;
	st.shared.u32 	[%r689], %r839;
	shl.b32 	%r690, %r208, 2;
	add.s32 	%r691, %r686, %r690;
	st.shared.u32 	[%r691], %r838;
	shl.b32 	%r692, %r209, 2;
	add.s32 	%r693, %r686, %r692;
	st.shared.u32 	[%r693], %r837;
	shl.b32 	%r694, %r210, 2;
	add.s32 	%r695, %r686, %r694;
	st.shared.u32 	[%r695], %r836;
	shl.b32 	%r696, %r211, 2;
	add.s32 	%r697, %r686, %r696;
	st.shared.u32 	[%r697], %r835;
	shl.b32 	%r698, %r212, 2;
	add.s32 	%r699, %r686, %r698;
	st.shared.u32 	[%r699], %r834;
	shl.b32 	%r700, %r213, 2;
	add.s32 	%r701, %r686, %r700;
	st.shared.u32 	[%r701], %r833;
	shl.b32 	%r702, %r214, 2;
	add.s32 	%r703, %r686, %r702;
	st.shared.u32 	[%r703], %r832;
	shl.b32 	%r704, %r215, 2;
	add.s32 	%r705, %r686, %r704;
	st.shared.u32 	[%r705], %r831;
	shl.b32 	%r706, %r216, 2;
	add.s32 	%r707, %r686, %r706;
	st.shared.u32 	[%r707], %r830;
	shl.b32 	%r708, %r217, 2;
	add.s32 	%r709, %r686, %r708;
	st.shared.u32 	[%r709], %r829;
	shl.b32 	%r710, %r218, 2;
	add.s32 	%r711, %r686, %r710;
	st.shared.u32 	[%r711], %r828;
	shl.b32 	%r712, %r219, 2;
	add.s32 	%r713, %r686, %r712;
	st.shared.u32 	[%r713], %r827;
	shl.b32 	%r714, %r220, 2;
	add.s32 	%r715, %r686, %r714;
	st.shared.u32 	[%r715], %r826;
	shl.b32 	%r716, %r221, 2;
	add.s32 	%r717, %r686, %r716;
	st.shared.u32 	[%r717], %r825;
	shl.b32 	%r718, %r222, 2;
	add.s32 	%r719, %r686, %r718;
	st.shared.u32 	[%r719], %r824;
	shl.b32 	%r720, %r223, 2;
	add.s32 	%r721, %r686, %r720;
	st.shared.u32 	[%r721], %r823;
	shl.b32 	%r722, %r224, 2;
	add.s32 	%r723, %r686, %r722;
	st.shared.u32 	[%r723], %r822;
	bar.sync 	0;
	mad.lo.s32 	%r225, %r2, -72, %r103;
	ld.shared.u32 	%r226, [%r225];
	ld.shared.u32 	%r227, [%r225+1024];
	ld.shared.u32 	%r228, [%r225+2048];
	ld.shared.u32 	%r229, [%r225+3072];
	ld.shared.u32 	%r230, [%r225+4096];
	ld.shared.u32 	%r231, [%r225+5120];
	ld.shared.u32 	%r232, [%r225+6144];
	ld.shared.u32 	%r233, [%r225+7168];
	ld.shared.u32 	%r234, [%r225+8192];
	ld.shared.u32 	%r235, [%r225+9216];
	ld.shared.u32 	%r236, [%r225+10240];
	ld.shared.u32 	%r237, [%r225+11264];
	ld.shared.u32 	%r238, [%r225+12288];
	ld.shared.u32 	%r239, [%r225+13312];
	ld.shared.u32 	%r240, [%r225+14336];
	ld.shared.u32 	%r241, [%r225+15360];
	ld.shared.u32 	%r242, [%r225+16384];
	ld.shared.u32 	%r243, [%r225+17408];
	ld.shared.u32 	%r244, [%r225+18432];
	bar.sync 	0;
	st.shared.u32 	[%r687], %r859;
	st.shared.u32 	[%r689], %r858;
	st.shared.u32 	[%r691], %r857;
	st.shared.u32 	[%r693], %r856;
	st.shared.u32 	[%r695], %r855;
	st.shared.u32 	[%r697], %r854;
	st.shared.u32 	[%r699], %r853;
	st.shared.u32 	[%r701], %r852;
	st.shared.u32 	[%r703], %r851;
	st.shared.u32 	[%r705], %r850;
	st.shared.u32 	[%r707], %r849;
	st.shared.u32 	[%r709], %r848;
	st.shared.u32 	[%r711], %r847;
	st.shared.u32 	[%r713], %r846;
	st.shared.u32 	[%r715], %r845;
	st.shared.u32 	[%r717], %r844;
	st.shared.u32 	[%r719], %r843;
	st.shared.u32 	[%r721], %r842;
	st.shared.u32 	[%r723], %r841;
	bar.sync 	0;
	ld.shared.u32 	%r245, [%r225+1024];
	ld.shared.u32 	%r246, [%r225+2048];
	ld.shared.u32 	%r247, [%r225+3072];
	ld.shared.u32 	%r248, [%r225+4096];
	ld.shared.u32 	%r249, [%r225+5120];
	ld.shared.u32 	%r250, [%r225+6144];
	ld.shared.u32 	%r251, [%r225+7168];
	ld.shared.u32 	%r252, [%r225+8192];
	ld.shared.u32 	%r253, [%r225+9216];
	ld.shared.u32 	%r254, [%r225+10240];
	ld.shared.u32 	%r255, [%r225+11264];
	ld.shared.u32 	%r256, [%r225+12288];
	ld.shared.u32 	%r257, [%r225+13312];
	ld.shared.u32 	%r258, [%r225+14336];
	ld.shared.u32 	%r259, [%r225+15360];
	ld.shared.u32 	%r260, [%r225+16384];
	ld.shared.u32 	%r261, [%r225+17408];
	ld.shared.u32 	%r262, [%r225+18432];
	setp.gt.u64 	%p54, %rd2, %rd15;
	cvta.to.global.u64 	%rd16, %rd6;
	mul.wide.u32 	%rd17, %r2, 4;
	add.s64 	%rd4, %rd16, %rd17;
	cvta.to.global.u64 	%rd18, %rd8;
	add.s64 	%rd5, %rd18, %rd17;
	@%p54 bra 	$L__BB10_83;
	bra.uni 	$L__BB10_84;
$L__BB10_83:
	ld.shared.u32 	%r724, [%r225];
	st.global.u32 	[%rd4], %r226;
	st.global.u32 	[%rd5], %r724;
$L__BB10_84:
	add.s32 	%r725, %r2, 256;
	cvt.u64.u32 	%rd19, %r725;
	setp.le.u64 	%p55, %rd2, %rd19;
	@%p55 bra 	$L__BB10_86;
	st.global.u32 	[%rd4+1024], %r227;
	st.global.u32 	[%rd5+1024], %r245;
$L__BB10_86:
	add.s32 	%r726, %r2, 512;
	cvt.u64.u32 	%rd20, %r726;
	setp.le.u64 	%p56, %rd2, %rd20;
	@%p56 bra 	$L__BB10_88;
	st.global.u32 	[%rd4+2048], %r228;
	st.global.u32 	[%rd5+2048], %r246;
$L__BB10_88:
	add.s32 	%r727, %r2, 768;
	cvt.u64.u32 	%rd21, %r727;
	setp.le.u64 	%p57, %rd2, %rd21;
	@%p57 bra 	$L__BB10_90;
	st.global.u32 	[%rd4+3072], %r229;
	st.global.u32 	[%rd5+3072], %r247;
$L__BB10_90:
	or.b32  	%r728, %r2, 1024;
	cvt.u64.u32 	%rd22, %r728;
	setp.le.u64 	%p58, %rd2, %rd22;
	@%p58 bra 	$L__BB10_92;
	st.global.u32 	[%rd4+4096], %r230;
	st.global.u32 	[%rd5+4096], %r248;
$L__BB10_92:
	add.s32 	%r729, %r2, 1280;
	cvt.u64.u32 	%rd23, %r729;
	setp.le.u64 	%p59, %rd2, %rd23;
	@%p59 bra 	$L__BB10_94;
	st.global.u32 	[%rd4+5120], %r231;
	st.global.u32 	[%rd5+5120], %r249;
$L__BB10_94:
	add.s32 	%r730, %r2, 1536;
	cvt.u64.u32 	%rd24, %r730;
	setp.le.u64 	%p60, %rd2, %rd24;
	@%p60 bra 	$L__BB10_96;
	st.global.u32 	[%rd4+6144], %r232;
	st.global.u32 	[%rd5+6144], %r250;
$L__BB10_96:
	add.s32 	%r731, %r2, 1792;
	cvt.u64.u32 	%rd25, %r731;
	setp.le.u64 	%p61, %rd2, %rd25;
	@%p61 bra 	$L__BB10_98;
	st.global.u32 	[%rd4+7168], %r233;
	st.global.u32 	[%rd5+7168], %r251;
$L__BB10_98:
	or.b32  	%r732, %r2, 2048;
	cvt.u64.u32 	%rd26, %r732;
	setp.le.u64 	%p62, %rd2, %rd26;
	@%p62 bra 	$L__BB10_100;
	st.global.u32 	[%rd4+8192], %r234;
	st.global.u32 	[%rd5+8192], %r252;
$L__BB10_100:
	add.s32 	%r733, %r2, 2304;
	cvt.u64.u32 	%rd27, %r733;
	setp.le.u64 	%p63, %rd2, %rd27;
	@%p63 bra 	$L__BB10_102;
	st.global.u32 	[%rd4+9216], %r235;
	st.global.u32 	[%rd5+9216], %r253;
$L__BB10_102:
	add.s32 	%r734, %r2, 2560;
	cvt.u64.u32 	%rd28, %r734;
	setp.le.u64 	%p64, %rd2, %rd28;
	@%p64 bra 	$L__BB10_104;
	st.global.u32 	[%rd4+10240], %r236;
	st.global.u32 	[%rd5+10240], %r254;
$L__BB10_104:
	add.s32 	%r735, %r2, 2816;
	cvt.u64.u32 	%rd29, %r735;
	setp.le.u64 	%p65, %rd2, %rd29;
	@%p65 bra 	$L__BB10_106;
	st.global.u32 	[%rd4+11264], %r237;
	st.global.u32 	[%rd5+11264], %r255;
$L__BB10_106:
	or.b32  	%r736, %r2, 3072;
	cvt.u64.u32 	%rd30, %r736;
	setp.le.u64 	%p66, %rd2, %rd30;
	@%p66 bra 	$L__BB10_108;
	st.global.u32 	[%rd4+12288], %r238;
	st.global.u32 	[%rd5+12288], %r256;
$L__BB10_108:
	add.s32 	%r737, %r2, 3328;
	cvt.u64.u32 	%rd31, %r737;
	setp.le.u64 	%p67, %rd2, %rd31;
	@%p67 bra 	$L__BB10_110;
	st.global.u32 	[%rd4+13312], %r239;
	st.global.u32 	[%rd5+13312], %r257;
$L__BB10_110:
	add.s32 	%r738, %r2, 3584;
	cvt.u64.u32 	%rd32, %r738;
	setp.le.u64 	%p68, %rd2, %rd32;
	@%p68 bra 	$L__BB10_112;
	st.global.u32 	[%rd4+14336], %r240;
	st.global.u32 	[%rd5+14336], %r258;
$L__BB10_112:
	add.s32 	%r739, %r2, 3840;
	cvt.u64.u32 	%rd33, %r739;
	setp.le.u64 	%p69, %rd2, %rd33;
	@%p69 bra 	$L__BB10_114;
	st.global.u32 	[%rd4+15360], %r241;
	st.global.u32 	[%rd5+15360], %r259;
$L__BB10_114:
	or.b32  	%r740, %r2, 4096;
	cvt.u64.u32 	%rd34, %r740;
	setp.le.u64 	%p70, %rd2, %rd34;
	@%p70 bra 	$L__BB10_116;
	st.global.u32 	[%rd4+16384], %r242;
	st.global.u32 	[%rd5+16384], %r260;
$L__BB10_116:
	add.s32 	%r741, %r2, 4352;
	cvt.u64.u32 	%rd35, %r741;
	setp.le.u64 	%p71, %rd2, %rd35;
	@%p71 bra 	$L__BB10_118;
	st.global.u32 	[%rd4+17408], %r243;
	st.global.u32 	[%rd5+17408], %r261;
$L__BB10_118:
	add.s32 	%r742, %r2, 4608;
	cvt.u64.u32 	%rd36, %r742;
	setp.le.u64 	%p72, %rd2, %rd36;
	@%p72 bra 	$L__BB10_120;
	st.global.u32 	[%rd4+18432], %r244;
	st.global.u32 	[%rd5+18432], %r262;
$L__BB10_120:
	ret;
$L__BB10_121:
	shl.b32 	%r743, %r206, 2;
	mov.u32 	%r744, _ZZN3cub18CUB_300001_SM_10006detail10radix_sort31DeviceRadixSortSingleTileKernelINS1_5radix10policy_hubIjjyE10Policy1000ELNS0_9SortOrderE0EjjyNS1_21identity_decomposer_tEEEvPKT1_PSA_PKT2_PSE_T3_iiT4_E12temp_storage;
	add.s32 	%r745, %r744, %r743;
	st.shared.u32 	[%r745], %r840;
	shl.b32 	%r746, %r207, 2;
	add.s32 	%r747, %r744, %r746;
	st.shared.u32 	[%r747], %r839;
	shl.b32 	%r748, %r208, 2;
	add.s32 	%r749, %r744, %r748;
	st.shared.u32 	[%r749], %r838;
	shl.b32 	%r750, %r209, 2;
	add.s32 	%r751, %r744, %r750;
	st.shared.u32 	[%r751], %r837;
	shl.b32 	%r752, %r210, 2;
	add.s32 	%r753, %r744, %r752;
	st.shared.u32 	[%r753], %r836;
	shl.b32 	%r754, %r211, 2;
	add.s32 	%r755, %r744, %r754;
	st.shared.u32 	[%r755], %r835;
	shl.b32 	%r756, %r212, 2;
	add.s32 	%r757, %r744, %r756;
	st.shared.u32 	[%r757], %r834;
	shl.b32 	%r758, %r213, 2;
	add.s32 	%r759, %r744, %r758;
	st.shared.u32 	[%r759], %r833;
	shl.b32 	%r760, %r214, 2;
	add.s32 	%r761, %r744, %r760;
	st.shared.u32 	[%r761], %r832;
	shl.b32 	%r762, %r215, 2;
	add.s32 	%r763, %r744, %r762;
	st.shared.u32 	[%r763], %r831;
	shl.b32 	%r764, %r216, 2;
	add.s32 	%r765, %r744, %r764;
	st.shared.u32 	[%r765], %r830;
	shl.b32 	%r766, %r217, 2;
	add.s32 	%r767, %r744, %r766;
	st.shared.u32 	[%r767], %r829;
	shl.b32 	%r768, %r218, 2;
	add.s32 	%r769, %r744, %r768;
	st.shared.u32 	[%r769], %r828;
	shl.b32 	%r770, %r219, 2;
	add.s32 	%r771, %r744, %r770;
	st.shared.u32 	[%r771], %r827;
	shl.b32 	%r772, %r220, 2;
	add.s32 	%r773, %r744, %r772;
	st.shared.u32 	[%r773], %r826;
	shl.b32 	%r774, %r221, 2;
	add.s32 	%r775, %r744, %r774;
	st.shared.u32 	[%r775], %r825;
	shl.b32 	%r776, %r222, 2;
	add.s32 	%r777, %r744, %r776;
	st.shared.u32 	[%r777], %r824;
	shl.b32 	%r778, %r223, 2;
	add.s32 	%r779, %r744, %r778;
	st.shared.u32 	[%r779], %r823;
	shl.b32 	%r780, %r224, 2;
	add.s32 	%r781, %r744, %r780;
	st.shared.u32 	[%r781], %r822;
	bar.sync 	0;
	ld.shared.u32 	%r840, [%r103];
	ld.shared.u32 	%r839, [%r103+4];
	ld.shared.u32 	%r838, [%r103+8];
	ld.shared.u32 	%r837, [%r103+12];
	ld.shared.u32 	%r836, [%r103+16];
	ld.shared.u32 	%r835, [%r103+20];
	ld.shared.u32 	%r834, [%r103+24];
	ld.shared.u32 	%r833, [%r103+28];
	ld.shared.u32 	%r832, [%r103+32];
	ld.shared.u32 	%r831, [%r103+36];
	ld.shared.u32 	%r830, [%r103+40];
	ld.shared.u32 	%r829, [%r103+44];
	ld.shared.u32 	%r828, [%r103+48];
	ld.shared.u32 	%r827, [%r103+52];
	ld.shared.u32 	%r826, [%r103+56];
	ld.shared.u32 	%r825, [%r103+60];
	ld.shared.u32 	%r824, [%r103+64];
	ld.shared.u32 	%r823, [%r103+68];
	ld.shared.u32 	%r822, [%r103+72];
	bar.sync 	0;
	st.shared.u32 	[%r745], %r859;
	st.shared.u32 	[%r747], %r858;
	st.shared.u32 	[%r749], %r857;
	st.shared.u32 	[%r751], %r856;
	st.shared.u32 	[%r753], %r855;
	st.shared.u32 	[%r755], %r854;
	st.shared.u32 	[%r757], %r853;
	st.shared.u32 	[%r759], %r852;
	st.shared.u32 	[%r761], %r851;
	st.shared.u32 	[%r763], %r850;
	st.shared.u32 	[%r765], %r849;
	st.shared.u32 	[%r767], %r848;
	st.shared.u32 	[%r769], %r847;
	st.shared.u32 	[%r771], %r846;
	st.shared.u32 	[%r773], %r845;
	st.shared.u32 	[%r775], %r844;
	st.shared.u32 	[%r777], %r843;
	st.shared.u32 	[%r779], %r842;
	st.shared.u32 	[%r781], %r841;
	bar.sync 	0;
	ld.shared.u32 	%r859, [%r103];
	ld.shared.u32 	%r858, [%r103+4];
	ld.shared.u32 	%r857, [%r103+8];
	ld.shared.u32 	%r856, [%r103+12];
	ld.shared.u32 	%r855, [%r103+16];
	ld.shared.u32 	%r854, [%r103+20];
	ld.shared.u32 	%r853, [%r103+24];
	ld.shared.u32 	%r852, [%r103+28];
	ld.shared.u32 	%r851, [%r103+32];
	ld.shared.u32 	%r850, [%r103+36];
	ld.shared.u32 	%r849, [%r103+40];
	ld.shared.u32 	%r848, [%r103+44];
	ld.shared.u32 	%r847, [%r103+48];
	ld.shared.u32 	%r846, [%r103+52];
	ld.shared.u32 	%r845, [%r103+56];
	ld.shared.u32 	%r844, [%r103+60];
	ld.shared.u32 	%r843, [%r103+64];
	ld.shared.u32 	%r842, [%r103+68];
	ld.shared.u32 	%r841, [%r103+72];
	bar.sync 	0;
	add.s32 	%r821, %r821, 6;
	add.s32 	%r820, %r820, -6;
	bra.uni 	$L__BB10_77;

}
	// .globl	_ZN3cub18CUB_300001_SM_10006detail10radix_sort30DeviceRadixSortHistogramKernelINS1_5radix10policy_hubIjjyE10Policy1000ELNS0_9SortOrderE0EjyNS1_21identity_decomposer_tEEEvPT2_PKT1_SA_iiT3_
.visible .entry _ZN3cub18CUB_300001_SM_10006detail10radix_sort30DeviceRadixSortHistogramKernelINS1_5radix10policy_hubIjjyE10Policy1000ELNS0_9SortOrderE0EjyNS1_21identity_decomposer_tEEEvPT2_PKT1_SA_iiT3_(
	.param .u64 .ptr .align 1 _ZN3cub18CUB_300001_SM_10006detail10radix_sort30DeviceRadixSortHistogramKernelINS1_5radix10policy_hubIjjyE10Policy1000ELNS0_9SortOrderE0EjyNS1_21identity_decomposer_tEEEvPT2_PKT1_SA_iiT3__param_0,
	.param .u64 .ptr .align 1 _ZN3cub18CUB_300001_SM_10006detail10radix_sort30DeviceRadixSortHistogramKernelINS1_5radix10policy_hubIjjyE10Policy1000ELNS0_9SortOrderE0EjyNS1_21identity_decomposer_tEEEvPT2_PKT1_SA_iiT3__param_1,
	.param .u64 _ZN3cub18CUB_300001_SM_10006detail10radix_sort30DeviceRadixSortHistogramKernelINS1_5radix10policy_hubIjjyE10Policy1000ELNS0_9SortOrderE0EjyNS1_21identity_decomposer_tEEEvPT2_PKT1_SA_iiT3__param_2,
	.param .u32 _ZN3cub18CUB_300001_SM_10006detail10radix_sort30DeviceRadixSortHistogramKernelINS1_5radix10policy_hubIjjyE10Policy1000ELNS0_9SortOrderE0EjyNS1_21identity_decomposer_tEEEvPT2_PKT1_SA_iiT3__param_3,
	.param .u32 _ZN3cub18CUB_300001_SM_10006detail10radix_sort30DeviceRadixSortHistogramKernelINS1_5radix10policy_hubIjjyE10Policy1000ELNS0_9SortOrderE0EjyNS1_21identity_decomposer_tEEEvPT2_PKT1_SA_iiT3__param_4,
	.param .align 1 .b8 _ZN3cub18CUB_300001_SM_10006detail10radix_sort30DeviceRadixSortHistogramKernelINS1_5radix10policy_hubIjjyE10Policy1000ELNS0_9SortOrderE0EjyNS1_21identity_decomposer_tEEEvPT2_PKT1_SA_iiT3__param_5[1]
)
.maxntid 128
{
	.reg .pred 	%p<91>;
	.reg .b32 	%r<470>;
	.reg .b64 	%rd<137>;
	// demoted variable
	.shared .align 4 .b8 _ZZN3cub18CUB_300001_SM_10006detail10radix_sort30DeviceRadixSortHistogramKernelINS1_5radix10policy_hubIjjyE10Policy1000ELNS0_9SortOrderE0EjyNS1_21identity_decomposer_tEEEvPT2_PKT1_SA_iiT3_E12temp_storage[4096];
	ld.param.u64 	%rd18, [_ZN3cub18CUB_300001_SM_10006detail10radix_sort30DeviceRadixSortHistogramKernelINS1_5radix10policy_hubIjjyE10Policy1000ELNS0_9SortOrderE0EjyNS1_21identity_decomposer_tEEEvPT2_PKT1_SA_iiT3__param_0];
	ld.param.u64 	%rd19, [_ZN3cub18CUB_300001_SM_10006detail10radix_sort30DeviceRadixSortHistogramKernelINS1_5radix10policy_hubIjjyE10Policy1000ELNS0_9SortOrderE0EjyNS1_21identity_decomposer_tEEEvPT2_PKT1_SA_iiT3__param_1];
	ld.param.u64 	%rd17, [_ZN3cub18CUB_300001_SM_10006detail10radix_sort30DeviceRadixSortHistogramKernelINS1_5radix10policy_hubIjjyE10Policy1000ELNS0_9SortOrderE0EjyNS1_21identity_decomposer_tEEEvPT2_PKT1_SA_iiT3__param_2];
	ld.param.u32 	%r158, [_ZN3cub18CUB_300001_SM_10006detail10radix_sort30DeviceRadixSortHistogramKernelINS1_5radix10policy_hubIjjyE10Policy1000ELNS0_9SortOrderE0EjyNS1_21identity_decomposer_tEEEvPT2_PKT1_SA_iiT3__param_3];
	ld.param.u32 	%r159, [_ZN3cub18CUB_300001_SM_10006detail10radix_sort30DeviceRadixSortHistogramKernelINS1_5radix10policy_hubIjjyE10Policy1000ELNS0_9SortOrderE0EjyNS1_21identity_decomposer_tEEEvPT2_PKT1_SA_iiT3__param_4];
	cvta.to.global.u64 	%rd1, %rd19;
	cvta.to.global.u64 	%rd2, %rd18;
	setp.eq.s64 	%p2, %rd17, 0;
	@%p2 bra 	$L__BB11_153;
	sub.s32 	%r160, %r159, %r158;
	add.s32 	%r161, %r160, 7;
	shr.s32 	%r162, %r161, 31;
	shr.u32 	%r163, %r162, 29;
	add.s32 	%r164, %r161, %r163;
	shr.s32 	%r165, %r164, 3;
	mov.u32 	%r166, %tid.x;
	setp.gt.u32 	%p3, %r166, 255;
	setp.lt.s32 	%p4, %r161, 8;
	mov.u32 	%r167, %ctaid.x;
	shl.b32 	%r168, %r167, 11;
	cvt.u64.u32 	%rd3, %r168;
	mov.u32 	%r169, %nctaid.x;
	shl.b32 	%r170, %r169, 11;
	cvt.u64.u32 	%rd4, %r170;
	add.s32 	%r1, %r165, -1;
	and.b32  	%r2, %r165, 15;
	and.b32  	%r3, %r165, 7;
	add.s32 	%r4, %r3, -1;
	and.b32  	%r5, %r165, 3;
	or.pred  	%p1, %p3, %p4;
	shl.b32 	%r171, %r166, 2;
	mov.u32 	%r172, _ZZN3cub18CUB_300001_SM_10006detail10radix_sort30DeviceRadixSortHistogramKernelINS1_5radix10policy_hubIjjyE10Policy1000ELNS0_9SortOrderE0EjyNS1_21identity_decomposer_tEEEvPT2_PKT1_SA_iiT3_E12temp_storage;
	add.s32 	%r6, %r172, %r171;
	and.b32  	%r7, %r165, 268435440;
	cvt.u64.u32 	%rd5, %r166;
	add.s32 	%r8, %r166, 128;
	add.s32 	%r9, %r166, 256;
	add.s32 	%r10, %r166, 384;
	add.s32 	%r11, %r166, 512;
	add.s32 	%r12, %r166, 640;
	add.s32 	%r13, %r166, 768;
	add.s32 	%r14, %r166, 1280;
	add.s32 	%r15, %r166, 1920;
	and.b32  	%r16, %r165, 268435448;
	and.b32  	%r17, %r165, 1;
	neg.s32 	%r18, %r7;
	add.s32 	%r19, %r6, 8192;
	add.s64 	%rd21, %rd17, -1;
	shr.u64 	%rd22, %rd21, 30;
	add.s64 	%rd23, %rd22, 1;
	min.u64 	%rd6, %rd23, %rd17;
	mov.b64 	%rd135, 0;
$L__BB11_2:
	@%p1 bra 	$L__BB11_30;
	setp.lt.u32 	%p5, %r1, 15;
	mov.b32 	%r423, 0;
	@%p5 bra 	$L__BB11_6;
	mov.u32 	%r420, %r19;
	mov.u32 	%r421, %r18;
$L__BB11_5:
	.pragma "nounroll";
	mov.b32 	%r174, 0;
	st.shared.u32 	[%r420+-8192], %r174;
	st.shared.u32 	[%r420+-7168], %r174;
	st.shared.u32 	[%r420+-6144], %r174;
	st.shared.u32 	[%r420+-5120], %r174;
	st.shared.u32 	[%r420+-4096], %r174;
	st.shared.u32 	[%r420+-3072], %r174;
	st.shared.u32 	[%r420+-2048], %r174;
	st.shared.u32 	[%r420+-1024], %r174;
	st.shared.u32 	[%r420], %r174;
	st.shared.u32 	[%r420+1024], %r174;
	st.shared.u32 	[%r420+2048], %r174;
	st.shared.u32 	[%r420+3072], %r174;
	st.shared.u32 	[%r420+4096], %r174;
	st.shared.u32 	[%r420+5120], %r174;
	st.shared.u32 	[%r420+6144], %r174;
	st.shared.u32 	[%r420+7168], %r174;
	add.s32 	%r421, %r421, 16;
	add.s32 	%r420, %r420, 16384;
	setp.ne.s32 	%p6, %r421, 0;
	mov.u32 	%r423, %r7;
	@%p6 bra 	$L__BB11_5;
$L__BB11_6:
	add.s32 	%r25, %r2, -1;
	setp.eq.s32 	%p7, %r2, 0;
	@%p7 bra 	$L__BB11_16;
	setp.lt.u32 	%p8, %r25, 7;
	@%p8 bra 	$L__BB11_9;
	shl.b32 	%r175, %r423, 10;
	add.s32 	%r176, %r6, %r175;
	mov.b32 	%r177, 0;
	st.shared.u32 	[%r176], %r177;
	st.shared.u32 	[%r176+1024], %r177;
	st.shared.u32 	[%r176+2048], %r177;
	st.shared.u32 	[%r176+3072], %r177;
	st.shared.u32 	[%r176+4096], %r177;
	st.shared.u32 	[%r176+5120], %r177;
	st.shared.u32 	[%r176+6144], %r177;
	st.shared.u32 	[%r176+7168], %r177;
	add.s32 	%r423, %r423, 8;
$L__BB11_9:
	setp.eq.s32 	%p9, %r3, 0;
	@%p9 bra 	$L__BB11_16;
	setp.lt.u32 	%p10, %r4, 3;
	@%p10 bra 	$L__BB11_12;
	shl.b32 	%r178, %r423, 10;
	add.s32 	%r179, %r6, %r178;
	mov.b32 	%r180, 0;
	st.shared.u32 	[%r179], %r180;
	st.shared.u32 	[%r179+1024], %r180;
	st.shared.u32 	[%r179+2048], %r180;
	st.shared.u32 	[%r179+3072], %r180;
	add.s32 	%r423, %r423, 4;
$L__BB11_12:
	setp.eq.s32 	%p11, %r5, 0;
	@%p11 bra 	$L__BB11_16;
	setp.eq.s32 	%p12, %r5, 1;
	shl.b32 	%r181, %r423, 10;
	add.s32 	%r30, %r6, %r181;
	mov.b32 	%r182, 0;
	st.shared.u32 	[%r30], %r182;
	@%p12 bra 	$L__BB11_16;
	setp.eq.s32 	%p13, %r5, 2;
	mov.b32 	%r183, 0;
	st.shared.u32 	[%r30+1024], %r183;
	@%p13 bra 	$L__BB11_16;
	mov.b32 	%r184, 0;
	st.shared.u32 	[%r30+2048], %r184;
$L__BB11_16:
	cvt.u32.u64 	%r185, %rd5;
	setp.gt.u32 	%p14, %r185, 127;
	@%p14 bra 	$L__BB11_30;
	setp.lt.u32 	%p15, %r1, 15;
	mov.b32 	%r427, 0;
	@%p15 bra 	$L__BB11_20;
	mov.b32 	%r425, 0;
$L__BB11_19:
	.pragma "nounroll";
	shl.b32 	%r188, %r425, 10;
	add.s32 	%r189, %r6, %r188;
	mov.b32 	%r190, 0;
	st.shared.u32 	[%r189+512], %r190;
	st.shared.u32 	[%r189+1536], %r190;
	st.shared.u32 	[%r189+2560], %r190;
	st.shared.u32 	[%r189+3584], %r190;
	st.shared.u32 	[%r189+4608], %r190;
	st.shared.u32 	[%r189+5632], %r190;
	st.shared.u32 	[%r189+6656], %r190;
	st.shared.u32 	[%r189+7680], %r190;
	st.shared.u32 	[%r189+8704], %r190;
	st.shared.u32 	[%r189+9728], %r190;
	st.shared.u32 	[%r189+10752], %r190;
	st.shared.u32 	[%r189+11776], %r190;
	st.shared.u32 	[%r189+12800], %r190;
	st.shared.u32 	[%r189+13824], %r190;
	st.shared.u32 	[%r189+14848], %r190;
	st.shared.u32 	[%r189+15872], %r190;
	add.s32 	%r425, %r425, 16;
	setp.ne.s32 	%p16, %r425, %r7;
	mov.u32 	%r427, %r7;
	@%p16 bra 	$L__BB11_19;
$L__BB11_20:
	setp.eq.s32 	%p17, %r2, 0;
	@%p17 bra 	$L__BB11_30;
	setp.lt.u32 	%p18, %r25, 7;
	@%p18 bra 	$L__BB11_23;
	shl.b32 	%r191, %r427, 10;
	add.s32 	%r192, %r6, %r191;
	mov.b32 	%r193, 0;
	st.shared.u32 	[%r192+512], %r193;
	st.shared.u32 	[%r192+1536], %r193;
	st.shared.u32 	[%r192+2560], %r193;
	st.shared.u32 	[%r192+3584], %r193;
	st.shared.u32 	[%r192+4608], %r193;
	st.shared.u32 	[%r192+5632], %r193;
	st.shared.u32 	[%r192+6656], %r193;
	st.shared.u32 	[%r192+7680], %r193;
	add.s32 	%r427, %r427, 8;
$L__BB11_23:
	setp.eq.s32 	%p19, %r3, 0;
	@%p19 bra 	$L__BB11_30;
	setp.lt.u32 	%p20, %r4, 3;
	@%p20 bra 	$L__BB11_26;
	shl.b32 	%r194, %r427, 10;
	add.s32 	%r195, %r6, %r194;
	mov.b32 	%r196, 0;
	st.shared.u32 	[%r195+512], %r196;
	st.shared.u32 	[%r195+1536], %r196;
	st.shared.u32 	[%r195+2560], %r196;
	st.shared.u32 	[%r195+3584], %r196;
	add.s32 	%r427, %r427, 4;
$L__BB11_26:
	setp.eq.s32 	%p21, %r5, 0;
	@%p21 bra 	$L__BB11_30;
	setp.eq.s32 	%p22, %r5, 1;
	shl.b32 	%r197, %r427, 10;
	add.s32 	%r38, %r6, %r197;
	mov.b32 	%r198, 0;
	st.shared.u32 	[%r38+512], %r198;
	@%p22 bra 	$L__BB11_30;
	setp.eq.s32 	%p23, %r5, 2;
	mov.b32 	%r199, 0;
	st.shared.u32 	[%r38+1536], %r199;
	@%p23 bra 	$L__BB11_30;
	mov.b32 	%r200, 0;
	st.shared.u32 	[%r38+2560], %r200;
$L__BB11_30:
	bar.sync 	0;
	bar.sync 	0;
	shl.b64 	%rd8, %rd135, 30;
	sub.s64 	%rd24, %rd17, %rd8;
	min.u64 	%rd9, %rd24, 1073741824;
	setp.le.u64 	%p24, %rd9, %rd3;
	@%p24 bra 	$L__BB11_70;
	mov.u64 	%rd136, %rd3;
$L__BB11_32:
	add.s64 	%rd11, %rd136, %rd8;
	sub.s64 	%rd12, %rd17, %rd11;
	setp.lt.u64 	%p25, %rd12, 2048;
	@%p25 bra 	$L__BB11_34;
	add.s64 	%rd27, %rd11, %rd5;
	shl.b64 	%rd28, %rd27, 2;
	add.s64 	%rd29, %rd1, %rd28;
	ld.global.u32 	%r459, [%rd29];
	ld.global.u32 	%r458, [%rd29+512];
	ld.global.u32 	%r457, [%rd29+1024];
	ld.global.u32 	%r456, [%rd29+1536];
	ld.global.u32 	%r455, [%rd29+2048];
	ld.global.u32 	%r454, [%rd29+2560];
	ld.global.u32 	%r453, [%rd29+3072];
	ld.global.u32 	%r452, [%rd29+3584];
	ld.global.u32 	%r451, [%rd29+4096];
	ld.global.u32 	%r450, [%rd29+4608];
	ld.global.u32 	%r449, [%rd29+5120];
	ld.global.u32 	%r448, [%rd29+5632];
	ld.global.u32 	%r447, [%rd29+6144];
	ld.global.u32 	%r446, [%rd29+6656];
	ld.global.u32 	%r445, [%rd29+7168];
	ld.global.u32 	%r444, [%rd29+7680];
	bra.uni 	$L__BB11_66;
$L__BB11_34:
	cvt.u32.u64 	%r202, %rd5;
	cvt.u32.u64 	%r55, %rd12;
	setp.ge.s32 	%p26, %r202, %r55;
	add.s64 	%rd25, %rd11, %rd5;
	shl.b64 	%rd26, %rd25, 2;
	add.s64 	%rd13, %rd1, %rd26;
	mov.b32 	%r459, -1;
	@%p26 bra 	$L__BB11_36;
	ld.global.u32 	%r459, [%rd13];
$L__BB11_36:
	setp.ge.s32 	%p27, %r8, %r55;
	mov.b32 	%r458, -1;
	@%p27 bra 	$L__BB11_38;
	ld.global.u32 	%r458, [%rd13+512];
$L__BB11_38:
	setp.ge.s32 	%p28, %r9, %r55;
	mov.b32 	%r457, -1;
	@%p28 bra 	$L__BB11_40;
	ld.global.u32 	%r457, [%rd13+1024];
$L__BB11_40:
	setp.ge.s32 	%p29, %r10, %r55;
	mov.b32 	%r456, -1;
	@%p29 bra 	$L__BB11_42;
	ld.global.u32 	%r456, [%rd13+1536];
$L__BB11_42:
	setp.ge.s32 	%p30, %r11, %r55;
	mov.b32 	%r455, -1;
	@%p30 bra 	$L__BB11_44;
	ld.global.u32 	%r455, [%rd13+2048];
$L__BB11_44:
	setp.ge.s32 	%p31, %r12, %r55;
	mov.b32 	%r454, -1;
	@%p31 bra 	$L__BB11_46;
	ld.global.u32 	%r454, [%rd13+2560];
$L__BB11_46:
	setp.ge.s32 	%p32, %r13, %r55;
	mov.b32 	%r453, -1;
	@%p32 bra 	$L__BB11_48;
	ld.global.u32 	%r453, [%rd13+3072];
$L__BB11_48:
	mov.u32 	%r210, %tid.x;
	add.s32 	%r211, %r210, 896;
	setp.ge.s32 	%p33, %r211, %r55;
	mov.b32 	%r452, -1;
	@%p33 bra 	$L__BB11_50;
	ld.global.u32 	%r452, [%rd13+3584];
$L__BB11_50:
	or.b32  	%r214, %r210, 1024;
	setp.ge.s32 	%p34, %r214, %r55;
	mov.b32 	%r451, -1;
	@%p34 bra 	$L__BB11_52;
	ld.global.u32 	%r451, [%rd13+4096];
$L__BB11_52:
	add.s32 	%r217, %r210, 1152;
	setp.ge.s32 	%p35, %r217, %r55;
	mov.b32 	%r450, -1;
	@%p35 bra 	$L__BB11_54;
	ld.global.u32 	%r450, [%rd13+4608];
$L__BB11_54:
	setp.ge.s32 	%p36, %r14, %r55;
	mov.b32 	%r449, -1;
	@%p36 bra 	$L__BB11_56;
	ld.global.u32 	%r449, [%rd13+5120];
$L__BB11_56:
	add.s32 	%r221, %r210, 1408;
	setp.ge.s32 	%p37, %r221, %r55;
	mov.b32 	%r448, -1;
	@%p37 bra 	$L__BB11_58;
	ld.global.u32 	%r448, [%rd13+5632];
$L__BB11_58:
	add.s32 	%r224, %r210, 1536;
	setp.ge.s32 	%p38, %r224, %r55;
	mov.b32 	%r447, -1;
	@%p38 bra 	$L__BB11_60;
	ld.global.u32 	%r447, [%rd13+6144];
$L__BB11_60:
	add.s32 	%r227, %r210, 1664;
	setp.ge.s32 	%p39, %r227, %r55;
	mov.b32 	%r446, -1;
	@%p39 bra 	$L__BB11_62;
	ld.global.u32 	%r446, [%rd13+6656];
$L__BB11_62:
	add.s32 	%r230, %r210, 1792;
	setp.ge.s32 	%p40, %r230, %r55;
	mov.b32 	%r445, -1;
	@%p40 bra 	$L__BB11_64;
	ld.global.u32 	%r445, [%rd13+7168];
$L__BB11_64:
	setp.ge.s32 	%p41, %r15, %r55;
	mov.b32 	%r444, -1;
	@%p41 bra 	$L__BB11_66;
	ld.global.u32 	%r444, [%rd13+7680];
$L__BB11_66:
	setp.le.s32 	%p42, %r159, %r158;
	@%p42 bra 	$L__BB11_69;
	mov.b32 	%r460, 0;
	mov.u32 	%r461, %r158;
$L__BB11_68:
	sub.s32 	%r233, %r159, %r461;
	shl.b32 	%r234, %r460, 10;
	mov.u32 	%r235, _ZZN3cub18CUB_300001_SM_10006detail10radix_sort30DeviceRadixSortHistogramKernelINS1_5radix10policy_hubIjjyE10Policy1000ELNS0_9SortOrderE0EjyNS1_21identity_decomposer_tEEEvPT2_PKT1_SA_iiT3_E12temp_storage;
	add.s32 	%r236, %r235, %r234;
	min.s32 	%r237, %r233, 8;
	mov.b32 	%r238, -1;
	shl.b32 	%r239, %r238, %r237;
	not.b32 	%r240, %r239;
	shr.u32 	%r241, %r459, %r461;
	and.b32  	%r242, %r241, %r240;
	shl.b32 	%r243, %r242, 2;
	add.s32 	%r244, %r236, %r243;
	atom.shared.add.u32 	%r245, [%r244], 1;
	shr.u32 	%r246, %r458, %r461;
	and.b32  	%r247, %r246, %r240;
	shl.b32 	%r248, %r247, 2;
	add.s32 	%r249, %r236, %r248;
	atom.shared.add.u32 	%r250, [%r249], 1;
	shr.u32 	%r251, %r457, %r461;
	and.b32  	%r252, %r251, %r240;
	shl.b32 	%r253, %r252, 2;
	add.s32 	%r254, %r236, %r253;
	atom.shared.add.u32 	%r255, [%r254], 1;
	shr.u32 	%r256, %r456, %r461;
	and.b32  	%r257, %r256, %r240;
	shl.b32 	%r258, %r257, 2;
	add.s32 	%r259, %r236, %r258;
	atom.shared.add.u32 	%r260, [%r259], 1;
	shr.u32 	%r261, %r455, %r461;
	and.b32  	%r262, %r261, %r240;
	shl.b32 	%r263, %r262, 2;
	add.s32 	%r264, %r236, %r263;
	atom.shared.add.u32 	%r265, [%r264], 1;
	shr.u32 	%r266, %r454, %r461;
	and.b32  	%r267, %r266, %r240;
	shl.b32 	%r268, %r267, 2;
	add.s32 	%r269, %r236, %r268;
	atom.shared.add.u32 	%r270, [%r269], 1;
	shr.u32 	%r271, %r453, %r461;
	and.b32  	%r272, %r271, %r240;
	shl.b32 	%r273, %r272, 2;
	add.s32 	%r274, %r236, %r273;
	atom.shared.add.u32 	%r275, [%r274], 1;
	shr.u32 	%r276, %r452, %r461;
	and.b32  	%r277, %r276, %r240;
	shl.b32 	%r278, %r277, 2;
	add.s32 	%r279, %r236, %r278;
	atom.shared.add.u32 	%r280, [%r279], 1;
	shr.u32 	%r281, %r451, %r461;
	and.b32  	%r282, %r281, %r240;
	shl.b32 	%r283, %r282, 2;
	add.s32 	%r284, %r236, %r283;
	atom.shared.add.u32 	%r285, [%r284], 1;
	shr.u32 	%r286, %r450, %r461;
	and.b32  	%r287, %r286, %r240;
	shl.b32 	%r288, %r287, 2;
	add.s32 	%r289, %r236, %r288;
	atom.shared.add.u32 	%r290, [%r289], 1;
	shr.u32 	%r291, %r449, %r461;
	and.b32  	%r292, %r291, %r240;
	shl.b32 	%r293, %r292, 2;
	add.s32 	%r294, %r236, %r293;
	atom.shared.add.u32 	%r295, [%r294], 1;
	shr.u32 	%r296, %r448, %r461;
	and.b32  	%r297, %r296, %r240;
	shl.b32 	%r298, %r297, 2;
	add.s32 	%r299, %r236, %r298;
	atom.shared.add.u32 	%r300, [%r299], 1;
	shr.u32 	%r301, %r447, %r461;
	and.b32  	%r302, %r301, %r240;
	shl.b32 	%r303, %r302, 2;
	add.s32 	%r304, %r236, %r303;
	atom.shared.add.u32 	%r305, [%r304], 1;
	shr.u32 	%r306, %r446, %r461;
	and.b32  	%r307, %r306, %r240;
	shl.b32 	%r308, %r307, 2;
	add.s32 	%r309, %r236, %r308;
	atom.shared.add.u32 	%r310, [%r309], 1;
	shr.u32 	%r311, %r445, %r461;
	and.b32  	%r312, %r311, %r240;
	shl.b32 	%r313, %r312, 2;
	add.s32 	%r314, %r236, %r313;
	atom.shared.add.u32 	%r315, [%r314], 1;
	shr.u32 	%r316, %r444, %r461;
	and.b32  	%r317, %r316, %r240;
	shl.b32 	%r318, %r317, 2;
	add.s32 	%r319, %r236, %r318;
	atom.shared.add.u32 	%r320, [%r319], 1;
	add.s32 	%r461, %r461, 8;
	add.s32 	%r460, %r460, 1;
	setp.lt.s32 	%p43, %r461, %r159;
	@%p43 bra 	$L__BB11_68;
$L__BB11_69:
	add.s64 	%rd136, %rd136, %rd4;
	setp.lt.u64 	%p44, %rd136, %rd9;
	@%p44 bra 	$L__BB11_32;
$L__BB11_70:
	bar.sync 	0;
	@%p1 bra 	$L__BB11_152;
	setp.lt.u32 	%p45, %r1, 7;
	mov.b32 	%r464, 0;
	@%p45 bra 	$L__BB11_90;
	mov.b32 	%r462, 0;
$L__BB11_73:
	.pragma "nounroll";
	shl.b32 	%r323, %r462, 10;
	add.s32 	%r108, %r6, %r323;
	ld.shared.u32 	%r109, [%r108];
	setp.eq.s32 	%p46, %r109, 0;
	@%p46 bra 	$L__BB11_75;
	cvt.u32.u64 	%r324, %rd5;
	shl.b32 	%r325, %r462, 8;
	add.s32 	%r326, %r325, %r324;
	mul.wide.u32 	%rd30, %r326, 8;
	add.s64 	%rd31, %rd2, %rd30;
	cvt.u64.u32 	%rd32, %r109;
	atom.global.add.u64 	%rd33, [%rd31], %rd32;
$L__BB11_75:
	ld.shared.u32 	%r110, [%r108+1024];
	setp.eq.s32 	%p47, %r110, 0;
	@%p47 bra 	$L__BB11_77;
	cvt.u32.u64 	%r327, %rd5;
	shl.b32 	%r328, %r462, 8;
	add.s32 	%r329, %r328, %r327;
	add.s32 	%r330, %r329, 256;
	mul.wide.u32 	%rd34, %r330, 8;
	add.s64 	%rd35, %rd2, %rd34;
	cvt.u64.u32 	%rd36, %r110;
	atom.global.add.u64 	%rd37, [%rd35], %rd36;
$L__BB11_77:
	ld.shared.u32 	%r111, [%r108+2048];
	setp.eq.s32 	%p48, %r111, 0;
	@%p48 bra 	$L__BB11_79;
	cvt.u32.u64 	%r331, %rd5;
	shl.b32 	%r332, %r462, 8;
	add.s32 	%r333, %r332, %r331;
	add.s32 	%r334, %r333, 512;
	mul.wide.u32 	%rd38, %r334, 8;
	add.s64 	%rd39, %rd2, %rd38;
	cvt.u64.u32 	%rd40, %r111;
	atom.global.add.u64 	%rd41, [%rd39], %rd40;
$L__BB11_79:
	ld.shared.u32 	%r112, [%r108+3072];
	setp.eq.s32 	%p49, %r112, 0;
	@%p49 bra 	$L__BB11_81;
	cvt.u32.u64 	%r335, %rd5;
	shl.b32 	%r336, %r462, 8;
	add.s32 	%r337, %r336, %r335;
	add.s32 	%r338, %r337, 768;
	mul.wide.u32 	%rd42, %r338, 8;
	add.s64 	%rd43, %rd2, %rd42;
	cvt.u64.u32 	%rd44, %r112;
	atom.global.add.u64 	%rd45, [%rd43], %rd44;
$L__BB11_81:
	ld.shared.u32 	%r113, [%r108+4096];
	setp.eq.s32 	%p50, %r113, 0;
	@%p50 bra 	$L__BB11_83;
	cvt.u32.u64 	%r339, %rd5;
	shl.b32 	%r340, %r462, 8;
	add.s32 	%r341, %r340, %r339;
	add.s32 	%r342, %r341, 1024;
	mul.wide.u32 	%rd46, %r342, 8;
	add.s64 	%rd47, %rd2, %rd46;
	cvt.u64.u32 	%rd48, %r113;
	atom.global.add.u64 	%rd49, [%rd47], %rd48;
$L__BB11_83:
	ld.shared.u32 	%r114, [%r108+5120];
	setp.eq.s32 	%p51, %r114, 0;
	@%p51 bra 	$L__BB11_85;
	cvt.u32.u64 	%r343, %rd5;
	shl.b32 	%r344, %r462, 8;
	add.s32 	%r345, %r344, %r343;
	add.s32 	%r346, %r345, 1280;
	mul.wide.u32 	%rd50, %r346, 8;
	add.s64 	%rd51, %rd2, %rd50;
	cvt.u64.u32 	%rd52, %r114;
	atom.global.add.u64 	%rd53, [%rd51], %rd52;
$L__BB11_85:
	ld.shared.u32 	%r115, [%r108+6144];
	setp.eq.s32 	%p52, %r115, 0;
	@%p52 bra 	$L__BB11_87;
	cvt.u32.u64 	%r347, %rd5;
	shl.b32 	%r348, %r462, 8;
	add.s32 	%r349, %r348, %r347;
	add.s32 	%r350, %r349, 1536;
	mul.wide.u32 	%rd54, %r350, 8;
	add.s64 	%rd55, %rd2, %rd54;
	cvt.u64.u32 	%rd56, %r115;
	atom.global.add.u64 	%rd57, [%rd55], %rd56;
$L__BB11_87:
	ld.shared.u32 	%r116, [%r108+7168];
	setp.eq.s32 	%p53, %r116, 0;
	@%p53 bra 	$L__BB11_89;
	cvt.u32.u64 	%r351, %rd5;
	shl.b32 	%r352, %r462, 8;
	add.s32 	%r353, %r352, %r351;
	add.s32 	%r354, %r353, 1792;
	mul.wide.u32 	%rd58, %r354, 8;
	add.s64 	%rd59, %rd2, %rd58;
	cvt.u64.u32 	%rd60, %r116;
	atom.global.add.u64 	%rd61, [%rd59], %rd60;
$L__BB11_89:
	add.s32 	%r462, %r462, 8;
	setp.ne.s32 	%p54, %r462, %r16;
	mov.u32 	%r464, %r16;
	@%p54 bra 	$L__BB11_73;
$L__BB11_90:
	add.s32 	%r119, %r5, -1;
	setp.eq.s32 	%p55, %r3, 0;
	@%p55 bra 	$L__BB11_111;
	setp.lt.u32 	%p56, %r4, 3;
	@%p56 bra 	$L__BB11_101;
	shl.b32 	%r355, %r464, 10;
	add.s32 	%r120, %r6, %r355;
	ld.shared.u32 	%r121, [%r120];
	setp.eq.s32 	%p57, %r121, 0;
	@%p57 bra 	$L__BB11_94;
	cvt.u32.u64 	%r356, %rd5;
	shl.b32 	%r357, %r464, 8;
	add.s32 	%r358, %r357, %r356;
	mul.wide.u32 	%rd62, %r358, 8;
	add.s64 	%rd63, %rd2, %rd62;
	cvt.u64.u32 	%rd64, %r121;
	atom.global.add.u64 	%rd65, [%rd63], %rd64;
$L__BB11_94:
	ld.shared.u32 	%r122, [%r120+1024];
	setp.eq.s32 	%p58, %r122, 0;
	@%p58 bra 	$L__BB11_96;
	cvt.u32.u64 	%r359, %rd5;
	shl.b32 	%r360, %r464, 8;
	add.s32 	%r361, %r360, %r359;
	add.s32 	%r362, %r361, 256;
	mul.wide.u32 	%rd66, %r362, 8;
	add.s64 	%rd67, %rd2, %rd66;
	cvt.u64.u32 	%rd68, %r122;
	atom.global.add.u64 	%rd69, [%rd67], %rd68;
$L__BB11_96:
	ld.shared.u32 	%r123, [%r120+2048];
	setp.eq.s32 	%p59, %r123, 0;
	@%p59 bra 	$L__BB11_98;
	cvt.u32.u64 	%r363, %rd5;
	shl.b32 	%r364, %r464, 8;
	add.s32 	%r365, %r364, %r363;
	add.s32 	%r366, %r365, 512;
	mul.wide.u32 	%rd70, %r366, 8;
	add.s64 	%rd71, %rd2, %rd70;
	cvt.u64.u32 	%rd72, %r123;
	atom.global.add.u64 	%rd73, [%rd71], %rd72;
$L__BB11_98:
	ld.shared.u32 	%r124, [%r120+3072];
	setp.eq.s32 	%p60, %r124, 0;
	@%p60 bra 	$L__BB11_100;
	cvt.u32.u64 	%r367, %rd5;
	shl.b32 	%r368, %r464, 8;
	add.s32 	%r369, %r368, %r367;
	add.s32 	%r370, %r369, 768;
	mul.wide.u32 	%rd74, %r370, 8;
	add.s64 	%rd75, %rd2, %rd74;
	cvt.u64.u32 	%rd76, %r124;
	atom.global.add.u64 	%rd77, [%rd75], %rd76;
$L__BB11_100:
	add.s32 	%r464, %r464, 4;
$L__BB11_101:
	setp.eq.s32 	%p61, %r5, 0;
	@%p61 bra 	$L__BB11_111;
	setp.eq.s32 	%p62, %r119, 0;
	@%p62 bra 	$L__BB11_108;
	shl.b32 	%r371, %r464, 10;
	add.s32 	%r127, %r6, %r371;
	ld.shared.u32 	%r128, [%r127];
	setp.eq.s32 	%p63, %r128, 0;
	@%p63 bra 	$L__BB11_105;
	cvt.u32.u64 	%r372, %rd5;
	shl.b32 	%r373, %r464, 8;
	add.s32 	%r374, %r373, %r372;
	mul.wide.u32 	%rd78, %r374, 8;
	add.s64 	%rd79, %rd2, %rd78;
	cvt.u64.u32 	%rd80, %r128;
	atom.global.add.u64 	%rd81, [%rd79], %rd80;
$L__BB11_105:
	ld.shared.u32 	%r129, [%r127+1024];
	setp.eq.s32 	%p64, %r129, 0;
	@%p64 bra 	$L__BB11_107;
	cvt.u32.u64 	%r375, %rd5;
	shl.b32 	%r376, %r464, 8;
	add.s32 	%r377, %r376, %r375;
	add.s32 	%r378, %r377, 256;
	mul.wide.u32 	%rd82, %r378, 8;
	add.s64 	%rd83, %rd2, %rd82;
	cvt.u64.u32 	%rd84, %r129;
	atom.global.add.u64 	%rd85, [%rd83], %rd84;
$L__BB11_107:
	add.s32 	%r464, %r464, 2;
$L__BB11_108:
	setp.eq.s32 	%p65, %r17, 0;
	@%p65 bra 	$L__BB11_111;
	shl.b32 	%r379, %r464, 10;
	add.s32 	%r380, %r6, %r379;
	ld.shared.u32 	%r132, [%r380];
	setp.eq.s32 	%p66, %r132, 0;
	@%p66 bra 	$L__BB11_111;
	cvt.u32.u64 	%r381, %rd5;
	shl.b32 	%r382, %r464, 8;
	add.s32 	%r383, %r382, %r381;
	mul.wide.u32 	%rd86, %r383, 8;
	add.s64 	%rd87, %rd2, %rd86;
	cvt.u64.u32 	%rd88, %r132;
	atom.global.add.u64 	%rd89, [%rd87], %rd88;
$L__BB11_111:
	cvt.u32.u64 	%r384, %rd5;
	setp.gt.u32 	%p67, %r384, 127;
	@%p67 bra 	$L__BB11_152;
	setp.lt.u32 	%p68, %r1, 7;
	mov.b32 	%r468, 0;
	@%p68 bra 	$L__BB11_131;
	mov.b32 	%r466, 0;
$L__BB11_114:
	.pragma "nounroll";
	shl.b32 	%r388, %r466, 10;
	add.s32 	%r134, %r6, %r388;
	ld.shared.u32 	%r135, [%r134+512];
	setp.eq.s32 	%p69, %r135, 0;
	shl.b32 	%r389, %r466, 8;
	add.s32 	%r390, %r389, %r384;
	mul.wide.u32 	%rd90, %r390, 8;
	add.s64 	%rd15, %rd2, %rd90;
	@%p69 bra 	$L__BB11_116;
	cvt.u64.u32 	%rd91, %r135;
	atom.global.add.u64 	%rd92, [%rd15+1024], %rd91;
$L__BB11_116:
	ld.shared.u32 	%r136, [%r134+1536];
	setp.eq.s32 	%p70, %r136, 0;
	@%p70 bra 	$L__BB11_118;
	cvt.u64.u32 	%rd93, %r136;
	atom.global.add.u64 	%rd94, [%rd15+3072], %rd93;
$L__BB11_118:
	ld.shared.u32 	%r137, [%r134+2560];
	setp.eq.s32 	%p71, %r137, 0;
	@%p71 bra 	$L__BB11_120;
	cvt.u64.u32 	%rd95, %r137;
	atom.global.add.u64 	%rd96, [%rd15+5120], %rd95;
$L__BB11_120:
	ld.shared.u32 	%r138, [%r134+3584];
	setp.eq.s32 	%p72, %r138, 0;
	@%p72 bra 	$L__BB11_122;
	cvt.u64.u32 	%rd97, %r138;
	atom.global.add.u64 	%rd98, [%rd15+7168], %rd97;
$L__BB11_122:
	ld.shared.u32 	%r139, [%r134+4608];
	setp.eq.s32 	%p73, %r139, 0;
	@%p73 bra 	$L__BB11_124;
	cvt.u64.u32 	%rd99, %r139;
	atom.global.add.u64 	%rd100, [%rd15+9216], %rd99;
$L__BB11_124:
	ld.shared.u32 	%r140, [%r134+5632];
	setp.eq.s32 	%p74, %r140, 0;
	@%p74 bra 	$L__BB11_126;
	cvt.u64.u32 	%rd101, %r140;
	atom.global.add.u64 	%rd102, [%rd15+11264], %rd101;
$L__BB11_126:
	ld.shared.u32 	%r141, [%r134+6656];
	setp.eq.s32 	%p75, %r141, 0;
	@%p75 bra 	$L__BB11_128;
	cvt.u64.u32 	%rd103, %r141;
	atom.global.add.u64 	%rd104, [%rd15+13312], %rd103;
$L__BB11_128:
	ld.shared.u32 	%r142, [%r134+7680];
	setp.eq.s32 	%p76, %r142, 0;
	@%p76 bra 	$L__BB11_130;
	cvt.u64.u32 	%rd105, %r142;
	atom.global.add.u64 	%rd106, [%rd15+15360], %rd105;
$L__BB11_130:
	add.s32 	%r466, %r466, 8;
	setp.ne.s32 	%p77, %r466, %r16;
	mov.u32 	%r468, %r16;
	@%p77 bra 	$L__BB11_114;
$L__BB11_131:
	setp.eq.s32 	%p78, %r3, 0;
	@%p78 bra 	$L__BB11_152;
	setp.lt.u32 	%p79, %r4, 3;
	@%p79 bra 	$L__BB11_142;
	shl.b32 	%r391, %r468, 10;
	add.s32 	%r145, %r6, %r391;
	ld.shared.u32 	%r146, [%r145+512];
	setp.eq.s32 	%p80, %r146, 0;
	@%p80 bra 	$L__BB11_135;
	shl.b32 	%r393, %r468, 8;
	add.s32 	%r394, %r393, %r384;
	mul.wide.u32 	%rd107, %r394, 8;
	add.s64 	%rd108, %rd2, %rd107;
	cvt.u64.u32 	%rd109, %r146;
	atom.global.add.u64 	%rd110, [%rd108+1024], %rd109;
$L__BB11_135:
	ld.shared.u32 	%r147, [%r145+1536];
	setp.eq.s32 	%p81, %r147, 0;
	@%p81 bra 	$L__BB11_137;
	shl.b32 	%r396, %r468, 8;
	add.s32 	%r397, %r396, %r384;
	add.s32 	%r398, %r397, 256;
	mul.wide.u32 	%rd111, %r398, 8;
	add.s64 	%rd112, %rd2, %rd111;
	cvt.u64.u32 	%rd113, %r147;
	atom.global.add.u64 	%rd114, [%rd112+1024], %rd113;
$L__BB11_137:
	ld.shared.u32 	%r148, [%r145+2560];
	setp.eq.s32 	%p82, %r148, 0;
	@%p82 bra 	$L__BB11_139;
	shl.b32 	%r400, %r468, 8;
	add.s32 	%r401, %r400, %r384;
	add.s32 	%r402, %r401, 512;
	mul.wide.u32 	%rd115, %r402, 8;
	add.s64 	%rd116, %rd2, %rd115;
	cvt.u64.u32 	%rd117, %r148;
	atom.global.add.u64 	%rd118, [%rd116+1024], %rd117;
$L__BB11_139:
	ld.shared.u32 	%r149, [%r145+3584];
	setp.eq.s32 	%p83, %r149, 0;
	@%p83 bra 	$L__BB11_141;
	shl.b32 	%r404, %r468, 8;
	add.s32 	%r405, %r404, %r384;
	add.s32 	%r406, %r405, 768;
	mul.wide.u32 	%rd119, %r406, 8;
	add.s64 	%rd120, %rd2, %rd119;
	cvt.u64.u32 	%rd121, %r149;
	atom.global.add.u64 	%rd122, [%rd120+1024], %rd121;
$L__BB11_141:
	add.s32 	%r468, %r468, 4;
$L__BB11_142:
	setp.eq.s32 	%p84, %r5, 0;
	@%p84 bra 	$L__BB11_152;
	setp.eq.s32 	%p85, %r119, 0;
	@%p85 bra 	$L__BB11_149;
	shl.b32 	%r407, %r468, 10;
	add.s32 	%r152, %r6, %r407;
	ld.shared.u32 	%r153, [%r152+512];
	setp.eq.s32 	%p86, %r153, 0;
	@%p86 bra 	$L__BB11_146;
	shl.b32 	%r409, %r468, 8;
	add.s32 	%r410, %r409, %r384;
	mul.wide.u32 	%rd123, %r410, 8;
	add.s64 	%rd124, %rd2, %rd123;
	cvt.u64.u32 	%rd125, %r153;
	atom.global.add.u64 	%rd126, [%rd124+1024], %rd125;
$L__BB11_146:
	ld.shared.u32 	%r154, [%r152+1536];
	setp.eq.s32 	%p87, %r154, 0;
	@%p87 bra 	$L__BB11_148;
	shl.b32 	%r412, %r468, 8;
	add.s32 	%r413, %r412, %r384;
	add.s32 	%r414, %r413, 256;
	mul.wide.u32 	%rd127, %r414, 8;
	add.s64 	%rd128, %rd2, %rd127;
	cvt.u64.u32 	%rd129, %r154;
	atom.global.add.u64 	%rd130, [%rd128+1024], %rd129;
$L__BB11_148:
	add.s32 	%r468, %r468, 2;
$L__BB11_149:
	setp.eq.s32 	%p88, %r17, 0;
	@%p88 bra 	$L__BB11_152;
	shl.b32 	%r415, %r468, 10;
	add.s32 	%r416, %r6, %r415;
	ld.shared.u32 	%r157, [%r416+512];
	setp.eq.s32 	%p89, %r157, 0;
	@%p89 bra 	$L__BB11_152;
	shl.b32 	%r418, %r468, 8;
	add.s32 	%r419, %r418, %r384;
	mul.wide.u32 	%rd131, %r419, 8;
	add.s64 	%rd132, %rd2, %rd131;
	cvt.u64.u32 	%rd133, %r157;
	atom.global.add.u64 	%rd134, [%rd132+1024], %rd133;
$L__BB11_152:
	bar.sync 	0;
	add.s64 	%rd135, %rd135, 1;
	setp.ne.s64 	%p90, %rd135, %rd6;
	@%p90 bra 	$L__BB11_2;
$L__BB11_153:
	ret;

}
	// .globl	_ZN3cub18CUB_300001_SM_10006detail10radix_sort33DeviceRadixSortExclusiveSumKernelINS1_5radix10policy_hubIjjyE10Policy1000EyEEvPT0_
.visible .entry _ZN3cub18CUB_300001_SM_10006detail10radix_sort33DeviceRadixSortExclusiveSumKernelINS1_5radix10policy_hubIjjyE10Policy1000EyEEvPT0_(
	.param .u64 .ptr .align 1 _ZN3cub18CUB_300001_SM_10006detail10radix_sort33DeviceRadixSortExclusiveSumKernelINS1_5radix10policy_hubIjjyE10Policy1000EyEEvPT0__param_0
)
{
	.reg .pred 	%p<4>;
	.reg .b32 	%r<28>;
	.reg .b64 	%rd<54>;
	// demoted variable
	.shared .align 16 .b8 _ZZN3cub18CUB_300001_SM_10006detail10radix_sort33DeviceRadixSortExclusiveSumKernelINS1_5radix10policy_hubIjjyE10Policy1000EyEEvPT0_E12temp_storage[2336];
	ld.param.u64 	%rd5, [_ZN3cub18CUB_300001_SM_10006detail10radix_sort33DeviceRadixSortExclusiveSumKernelINS1_5radix10policy_hubIjjyE10Policy1000EyEEvPT0__param_0];
	cvta.to.global.u64 	%rd6, %rd5;
	mov.u32 	%r3, %ctaid.x;
	shl.b32 	%r4, %r3, 8;
	mov.u32 	%r1, %tid.x;
	setp.gt.u32 	%p1, %r1, 255;
	add.s32 	%r5, %r4, %r1;
	mul.wide.s32 	%rd7, %r5, 8;
	add.s64 	%rd1, %rd6, %rd7;
	@%p1 bra 	$L__BB12_2;
	ld.global.u64 	%rd53, [%rd1];
$L__BB12_2:
	shr.u32 	%r6, %r1, 3;
	add.s32 	%r7, %r6, %r1;
	shl.b32 	%r8, %r7, 3;
	mov.u32 	%r9, _ZZN3cub18CUB_300001_SM_10006detail10radix_sort33DeviceRadixSortExclusiveSumKernelINS1_5radix10policy_hubIjjyE10Policy1000EyEEvPT0_E12temp_storage;
	add.s32 	%r10, %r9, %r8;
	add.s32 	%r2, %r10, 16;
	st.shared.u64 	[%r10+16], %rd53;
	bar.sync 	0;
	setp.gt.u32 	%p2, %r1, 31;
	@%p2 bra 	$L__BB12_4;
	mad.lo.s32 	%r27, %r1, 72, %r9;
	ld.shared.u64 	%rd23, [%r27+16];
	ld.shared.u64 	%rd24, [%r27+24];
	ld.shared.u64 	%rd25, [%r27+32];
	ld.shared.u64 	%rd26, [%r27+40];
	ld.shared.u64 	%rd27, [%r27+48];
	ld.shared.u64 	%rd28, [%r27+56];
	ld.shared.u64 	%rd29, [%r27+64];
	ld.shared.u64 	%rd30, [%r27+72];
	add.s64 	%rd31, %rd24, %rd23;
	add.s64 	%rd32, %rd31, %rd25;
	add.s64 	%rd33, %rd32, %rd26;
	add.s64 	%rd34, %rd33, %rd27;
	add.s64 	%rd35, %rd34, %rd28;
	add.s64 	%rd36, %rd35, %rd29;
	add.s64 	%rd10, %rd36, %rd30;
	mov.b32 	%r11, 1;
	mov.b32 	%r24, 0;
	mov.b32 	%r25, -1;
	// begin inline asm
	{  .reg .u64 r0;  .reg .u32 lo;  .reg .u32 hi;  .reg .pred p;  mov.b64 {lo, hi}, %rd10;  shfl.sync.up.b32 lo|p, lo, %r11, %r24, %r25;  shfl.sync.up.b32 hi|p, hi, %r11, %r24, %r25;  mov.b64 r0, {lo, hi};  @p add.u64 r0, r0, %rd10;  mov.u64 %rd8, r0;}
	// end inline asm
	mov.b32 	%r14, 2;
	// begin inline asm
	{  .reg .u64 r0;  .reg .u32 lo;  .reg .u32 hi;  .reg .pred p;  mov.b64 {lo, hi}, %rd8;  shfl.sync.up.b32 lo|p, lo, %r14, %r24, %r25;  shfl.sync.up.b32 hi|p, hi, %r14, %r24, %r25;  mov.b64 r0, {lo, hi};  @p add.u64 r0, r0, %rd8;  mov.u64 %rd11, r0;}
	// end inline asm
	mov.b32 	%r17, 4;
	// begin inline asm
	{  .reg .u64 r0;  .reg .u32 lo;  .reg .u32 hi;  .reg .pred p;  mov.b64 {lo, hi}, %rd11;  shfl.sync.up.b32 lo|p, lo, %r17, %r24, %r25;  shfl.sync.up.b32 hi|p, hi, %r17, %r24, %r25;  mov.b64 r0, {lo, hi};  @p add.u64 r0, r0, %rd11;  mov.u64 %rd14, r0;}
	// end inline asm
	mov.b32 	%r20, 8;
	// begin inline asm
	{  .reg .u64 r0;  .reg .u32 lo;  .reg .u32 hi;  .reg .pred p;  mov.b64 {lo, hi}, %rd14;  shfl.sync.up.b32 lo|p, lo, %r20, %r24, %r25;  shfl.sync.up.b32 hi|p, hi, %r20, %r24, %r25;  mov.b64 r0, {lo, hi};  @p add.u64 r0, r0, %rd14;  mov.u64 %rd17, r0;}
	// end inline asm
	mov.b32 	%r23, 16;
	// begin inline asm
	{  .reg .u64 r0;  .reg .u32 lo;  .reg .u32 hi;  .reg .pred p;  mov.b64 {lo, hi}, %rd17;  shfl.sync.up.b32 lo|p, lo, %r23, %r24, %r25;  shfl.sync.up.b32 hi|p, hi, %r23, %r24, %r25;  mov.b64 r0, {lo, hi};  @p add.u64 r0, r0, %rd17;  mov.u64 %rd20, r0;}
	// end inline asm
	sub.s64 	%rd37, %rd20, %rd10;
	ld.shared.u64 	%rd38, [%r27+16];
	ld.shared.u64 	%rd39, [%r27+24];
	ld.shared.u64 	%rd40, [%r27+32];
	ld.shared.u64 	%rd41, [%r27+40];
	ld.shared.u64 	%rd42, [%r27+48];
	ld.shared.u64 	%rd43, [%r27+56];
	ld.shared.u64 	%rd44, [%r27+64];
	add.s64 	%rd45, %rd38, %rd37;
	add.s64 	%rd46, %rd39, %rd45;
	add.s64 	%rd47, %rd40, %rd46;
	add.s64 	%rd48, %rd41, %rd47;
	add.s64 	%rd49, %rd42, %rd48;
	add.s64 	%rd50, %rd43, %rd49;
	add.s64 	%rd51, %rd44, %rd50;
	st.shared.u64 	[%r27+16], %rd37;
	st.shared.u64 	[%r27+24], %rd45;
	st.shared.u64 	[%r27+32], %rd46;
	st.shared.u64 	[%r27+40], %rd47;
	st.shared.u64 	[%r27+48], %rd48;
	st.shared.u64 	[%r27+56], %rd49;
	st.shared.u64 	[%r27+64], %rd50;
	st.shared.u64 	[%r27+72], %rd51;
$L__BB12_4:
	setp.gt.u32 	%p3, %r1, 255;
	bar.sync 	0;
	@%p3 bra 	$L__BB12_6;
	ld.shared.u64 	%rd52, [%r2];
	st.global.u64 	[%rd1], %rd52;
$L__BB12_6:
	ret;

}
	// .globl	_ZN3cub18CUB_300001_SM_10006detail10radix_sort29DeviceRadixSortOnesweepKernelINS1_5radix10policy_hubIjjyE10Policy1000ELNS0_9SortOrderE0EjjyiiNS1_21identity_decomposer_tEEEvPT5_SB_PT3_PKSC_PT1_PKSG_PT2_PKSK_T4_iiT6_
.visible .entry _ZN3cub18CUB_300001_SM_10006detail10radix_sort29DeviceRadixSortOnesweepKernelINS1_5radix10policy_hubIjjyE10Policy1000ELNS0_9SortOrderE0EjjyiiNS1_21identity_decomposer_tEEEvPT5_SB_PT3_PKSC_PT1_PKSG_PT2_PKSK_T4_iiT6_(
	.param .u64 .ptr .align 1 _ZN3cub18CUB_300001_SM_10006detail10radix_sort29DeviceRadixSortOnesweepKernelINS1_5radix10policy_hubIjjyE10Policy1000ELNS0_9SortOrderE0EjjyiiNS1_21identity_decomposer_tEEEvPT5_SB_PT3_PKSC_PT1_PKSG_PT2_PKSK_T4_iiT6__param_0,
	.param .u64 .ptr .align 1 _ZN3cub18CUB_300001_SM_10006detail10radix_sort29DeviceRadixSortOnesweepKernelINS1_5radix10policy_hubIjjyE10Policy1000ELNS0_9SortOrderE0EjjyiiNS1_21identity_decomposer_tEEEvPT5_SB_PT3_PKSC_PT1_PKSG_PT2_PKSK_T4_iiT6__param_1,
	.param .u64 .ptr .align 1 _ZN3cub18CUB_300001_SM_10006detail10radix_sort29DeviceRadixSortOnesweepKernelINS1_5radix10policy_hubIjjyE10Policy1000ELNS0_9SortOrderE0EjjyiiNS1_21identity_decomposer_tEEEvPT5_SB_PT3_PKSC_PT1_PKSG_PT2_PKSK_T4_iiT6__param_2,
	.param .u64 .ptr .align 1 _ZN3cub18CUB_300001_SM_10006detail10radix_sort29DeviceRadixSortOnesweepKernelINS1_5radix10policy_hubIjjyE10Policy1000ELNS0_9SortOrderE0EjjyiiNS1_21identity_decomposer_tEEEvPT5_SB_PT3_PKSC_PT1_PKSG_PT2_PKSK_T4_iiT6__param_3,
	.param .u64 .ptr .align 1 _ZN3cub18CUB_300001_SM_10006detail10radix_sort29DeviceRadixSortOnesweepKernelINS1_5radix10policy_hubIjjyE10Policy1000ELNS0_9SortOrderE0EjjyiiNS1_21identity_decomposer_tEEEvPT5_SB_PT3_PKSC_PT1_PKSG_PT2_PKSK_T4_iiT6__param_4,
	.param .u64 .ptr .align 1 _ZN3cub18CUB_300001_SM_10006detail10radix_sort29DeviceRadixSortOnesweepKernelINS1_5radix10policy_hubIjjyE10Policy1000ELNS0_9SortOrderE0EjjyiiNS1_21identity_decomposer_tEEEvPT5_SB_PT3_PKSC_PT1_PKSG_PT2_PKSK_T4_iiT6__param_5,
	.param .u64 .ptr .align 1 _ZN3cub18CUB_300001_SM_10006detail10radix_sort29DeviceRadixSortOnesweepKernelINS1_5radix10policy_hubIjjyE10Policy1000ELNS0_9SortOrderE0EjjyiiNS1_21identity_decomposer_tEEEvPT5_SB_PT3_PKSC_PT1_PKSG_PT2_PKSK_T4_iiT6__param_6,
	.param .u64 .ptr .align 1 _ZN3cub18CUB_300001_SM_10006detail10radix_sort29DeviceRadixSortOnesweepKernelINS1_5radix10policy_hubIjjyE10Policy1000ELNS0_9SortOrderE0EjjyiiNS1_21identity_decomposer_tEEEvPT5_SB_PT3_PKSC_PT1_PKSG_PT2_PKSK_T4_iiT6__param_7,
	.param .u32 _ZN3cub18CUB_300001_SM_10006detail10radix_sort29DeviceRadixSortOnesweepKernelINS1_5radix10policy_hubIjjyE10Policy1000ELNS0_9SortOrderE0EjjyiiNS1_21identity_decomposer_tEEEvPT5_SB_PT3_PKSC_PT1_PKSG_PT2_PKSK_T4_iiT6__param_8,
	.param .u32 _ZN3cub18CUB_300001_SM_10006detail10radix_sort29DeviceRadixSortOnesweepKernelINS1_5radix10policy_hubIjjyE10Policy1000ELNS0_9SortOrderE0EjjyiiNS1_21identity_decomposer_tEEEvPT5_SB_PT3_PKSC_PT1_PKSG_PT2_PKSK_T4_iiT6__param_9,
	.param .u32 _ZN3cub18CUB_300001_SM_10006detail10radix_sort29DeviceRadixSortOnesweepKernelINS1_5radix10policy_hubIjjyE10Policy1000ELNS0_9SortOrderE0EjjyiiNS1_21identity_decomposer_tEEEvPT5_SB_PT3_PKSC_PT1_PKSG_PT2_PKSK_T4_iiT6__param_10,
	.param .align 1 .b8 _ZN3cub18CUB_300001_SM_10006detail10radix_sort29DeviceRadixSortOnesweepKernelINS1_5radix10policy_hubIjjyE10Policy1000ELNS0_9SortOrderE0EjjyiiNS1_21identity_decomposer_tEEEvPT5_SB_PT3_PKSC_PT1_PKSG_PT2_PKSK_T4_iiT6__param_11[1]
)
.maxntid 384
{
	.reg .pred 	%p<205>;
	.reg .b32 	%r<2012>;
	.reg .b64 	%rd<372>;
	// demoted variable
	.shared .align 16 .b8 _ZZN3cub18CUB_300001_SM_10006detail10radix_sort29DeviceRadixSortOnesweepKernelINS1_5radix10policy_hubIjjyE10Policy1000ELNS0_9SortOrderE0EjjyiiNS1_21identity_decomposer_tEEEvPT5_SB_PT3_PKSC_PT1_PKSG_PT2_PKSK_T4_iiT6_E1s[28160];
	ld.param.u64 	%rd42, [_ZN3cub18CUB_300001_SM_10006detail10radix_sort29DeviceRadixSortOnesweepKernelINS1_5radix10policy_hubIjjyE10Policy1000ELNS0_9SortOrderE0EjjyiiNS1_21identity_decomposer_tEEEvPT5_SB_PT3_PKSC_PT1_PKSG_PT2_PKSK_T4_iiT6__param_1];
	ld.param.u64 	%rd46, [_ZN3cub18CUB_300001_SM_10006detail10radix_sort29DeviceRadixSortOnesweepKernelINS1_5radix10policy_hubIjjyE10Policy1000ELNS0_9SortOrderE0EjjyiiNS1_21identity_decomposer_tEEEvPT5_SB_PT3_PKSC_PT1_PKSG_PT2_PKSK_T4_iiT6__param_4];
	ld.param.u64 	%rd47, [_ZN3cub18CUB_300001_SM_10006detail10radix_sort29DeviceRadixSortOnesweepKernelINS1_5radix10policy_hubIjjyE10Policy1000ELNS0_9SortOrderE0EjjyiiNS1_21identity_decomposer_tEEEvPT5_SB_PT3_PKSC_PT1_PKSG_PT2_PKSK_T4_iiT6__param_5];
	ld.param.u64 	%rd48, [_ZN3cub18CUB_300001_SM_10006detail10radix_sort29DeviceRadixSortOnesweepKernelINS1_5radix10policy_hubIjjyE10Policy1000ELNS0_9SortOrderE0EjjyiiNS1_21identity_decomposer_tEEEvPT5_SB_PT3_PKSC_PT1_PKSG_PT2_PKSK_T4_iiT6__param_6];
	ld.param.u32 	%r399, [_ZN3cub18CUB_300001_SM_10006detail10radix_sort29DeviceRadixSortOnesweepKernelINS1_5radix10policy_hubIjjyE10Policy1000ELNS0_9SortOrderE0EjjyiiNS1_21identity_decomposer_tEEEvPT5_SB_PT3_PKSC_PT1_PKSG_PT2_PKSK_T4_iiT6__param_8];
	ld.param.u32 	%r400, [_ZN3cub18CUB_300001_SM_10006detail10radix_sort29DeviceRadixSortOnesweepKernelINS1_5radix10policy_hubIjjyE10Policy1000ELNS0_9SortOrderE0EjjyiiNS1_21identity_decomposer_tEEEvPT5_SB_PT3_PKSC_PT1_PKSG_PT2_PKSK_T4_iiT6__param_9];
	ld.param.u32 	%r401, [_ZN3cub18CUB_300001_SM_10006detail10radix_sort29DeviceRadixSortOnesweepKernelINS1_5radix10policy_hubIjjyE10Policy1000ELNS0_9SortOrderE0EjjyiiNS1_21identity_decomposer_tEEEvPT5_SB_PT3_PKSC_PT1_PKSG_PT2_PKSK_T4_iiT6__param_10];
	cvta.to.global.u64 	%rd1, %rd48;
	cvta.to.global.u64 	%rd2, %rd46;
	cvta.to.global.u64 	%rd3, %rd47;
	mov.u32 	%r1, %tid.x;
	shr.u32 	%r2, %r1, 5;
	// begin inline asm
	mov.u32 %r402, %laneid;
	// end inline asm
	setp.ne.s32 	%p1, %r1, 0;
	@%p1 bra 	$L__BB13_2;
	cvta.to.global.u64 	%rd49, %rd42;
	atom.global.add.u32 	%r403, [%rd49], 1;
	st.shared.u32 	[_ZZN3cub18CUB_300001_SM_10006detail10radix_sort29DeviceRadixSortOnesweepKernelINS1_5radix10policy_hubIjjyE10Policy1000ELNS0_9SortOrderE0EjjyiiNS1_21identity_decomposer_tEEEvPT5_SB_PT3_PKSC_PT1_PKSG_PT2_PKSK_T4_iiT6_E1s+26112], %r403;
$L__BB13_2:
	bar.sync 	0;
	ld.shared.u32 	%r4, [_ZZN3cub18CUB_300001_SM_10006detail10radix_sort29DeviceRadixSortOnesweepKernelINS1_5radix10policy_hubIjjyE10Policy1000ELNS0_9SortOrderE0EjjyiiNS1_21identity_decomposer_tEEEvPT5_SB_PT3_PKSC_PT1_PKSG_PT2_PKSK_T4_iiT6_E1s+26112];
	mul.lo.s32 	%r404, %r4, 6528;
	add.s32 	%r5, %r404, 6528;
	setp.gt.s32 	%p2, %r5, %r399;
	cvt.s64.s32 	%rd4, %r404;
	@%p2 bra 	$L__BB13_4;
	and.b32  	%r405, %r1, 31;
	and.b32  	%r406, %r1, 992;
	mul.lo.s32 	%r407, %r406, 17;
	or.b32  	%r408, %r407, %r405;
	cvt.u64.u32 	%rd50, %r408;
	add.s64 	%rd51, %rd50, %rd4;
	shl.b64 	%rd52, %rd51, 2;
	add.s64 	%rd53, %rd3, %rd52;
	ld.global.u32 	%r1911, [%rd53];
	ld.global.u32 	%r1910, [%rd53+128];
	ld.global.u32 	%r1909, [%rd53+256];
	ld.global.u32 	%r1908, [%rd53+384];
	ld.global.u32 	%r1907, [%rd53+512];
	ld.global.u32 	%r1906, [%rd53+640];
	ld.global.u32 	%r1905, [%rd53+768];
	ld.global.u32 	%r1904, [%rd53+896];
	ld.global.u32 	%r1903, [%rd53+1024];
	ld.global.u32 	%r1902, [%rd53+1152];
	ld.global.u32 	%r1901, [%rd53+1280];
	ld.global.u32 	%r1900, [%rd53+1408];
	ld.global.u32 	%r1899, [%rd53+1536];
	ld.global.u32 	%r1898, [%rd53+1664];
	ld.global.u32 	%r1897, [%rd53+1792];
	ld.global.u32 	%r1896, [%rd53+1920];
	ld.global.u32 	%r1895, [%rd53+2048];
	bra.uni 	$L__BB13_38;
$L__BB13_4:
	cvt.u32.u64 	%r410, %rd4;
	sub.s32 	%r23, %r399, %r410;
	and.b32  	%r411, %r1, 31;
	and.b32  	%r412, %r1, 992;
	mul.lo.s32 	%r413, %r412, 17;
	or.b32  	%r24, %r413, %r411;
	setp.ge.s32 	%p3, %r24, %r23;
	cvt.u64.u32 	%rd54, %r24;
	add.s64 	%rd55, %rd54, %rd4;
	shl.b64 	%rd56, %rd55, 2;
	add.s64 	%rd5, %rd3, %rd56;
	mov.b32 	%r1911, -1;
	@%p3 bra 	$L__BB13_6;
	ld.global.u32 	%r1911, [%rd5];
$L__BB13_6:
	add.s32 	%r415, %r24, 32;
	setp.ge.s32 	%p4, %r415, %r23;
	mov.b32 	%r1910, -1;
	@%p4 bra 	$L__BB13_8;
	ld.global.u32 	%r1910, [%rd5+128];
$L__BB13_8:
	add.s32 	%r417, %r24, 64;
	setp.ge.s32 	%p5, %r417, %r23;
	mov.b32 	%r1909, -1;
	@%p5 bra 	$L__BB13_10;
	ld.global.u32 	%r1909, [%rd5+256];
$L__BB13_10:
	add.s32 	%r419, %r24, 96;
	setp.ge.s32 	%p6, %r419, %r23;
	mov.b32 	%r1908, -1;
	@%p6 bra 	$L__BB13_12;
	ld.global.u32 	%r1908, [%rd5+384];
$L__BB13_12:
	add.s32 	%r421, %r24, 128;
	setp.ge.s32 	%p7, %r421, %r23;
	mov.b32 	%r1907, -1;
	@%p7 bra 	$L__BB13_14;
	ld.global.u32 	%r1907, [%rd5+512];
$L__BB13_14:
	add.s32 	%r423, %r24, 160;
	setp.ge.s32 	%p8, %r423, %r23;
	mov.b32 	%r1906, -1;
	@%p8 bra 	$L__BB13_16;
	ld.global.u32 	%r1906, [%rd5+640];
$L__BB13_16:
	add.s32 	%r425, %r24, 192;
	setp.ge.s32 	%p9, %r425, %r23;
	mov.b32 	%r1905, -1;
	@%p9 bra 	$L__BB13_18;
	ld.global.u32 	%r1905, [%rd5+768];
$L__BB13_18:
	add.s32 	%r427, %r24, 224;
	setp.ge.s32 	%p10, %r427, %r23;
	mov.b32 	%r1904, -1;
	@%p10 bra 	$L__BB13_20;
	ld.global.u32 	%r1904, [%rd5+896];
$L__BB13_20:
	add.s32 	%r429, %r24, 256;
	setp.ge.s32 	%p11, %r429, %r23;
	mov.b32 	%r1903, -1;
	@%p11 bra 	$L__BB13_22;
	ld.global.u32 	%r1903, [%rd5+1024];
$L__BB13_22:
	add.s32 	%r431, %r24, 288;
	setp.ge.s32 	%p12, %r431, %r23;
	mov.b32 	%r1902, -1;
	@%p12 bra 	$L__BB13_24;
	ld.global.u32 	%r1902, [%rd5+1152];
$L__BB13_24:
	add.s32 	%r433, %r24, 320;
	setp.ge.s32 	%p13, %r433, %r23;
	mov.b32 	%r1901, -1;
	@%p13 bra 	$L__BB13_26;
	ld.global.u32 	%r1901, [%rd5+1280];
$L__BB13_26:
	add.s32 	%r435, %r24, 352;
	setp.ge.s32 	%p14, %r435, %r23;
	mov.b32 	%r1900, -1;
	@%p14 bra 	$L__BB13_28;
	ld.global.u32 	%r1900, [%rd5+1408];
$L__BB13_28:
	add.s32 	%r437, %r24, 384;
	setp.ge.s32 	%p15, %r437, %r23;
	mov.b32 	%r1899, -1;
	@%p15 bra 	$L__BB13_30;
	ld.global.u32 	%r1899, [%rd5+1536];
$L__BB13_30:
	add.s32 	%r439, %r24, 416;
	setp.ge.s32 	%p16, %r439, %r23;
	mov.b32 	%r1898, -1;
	@%p16 bra 	$L__BB13_32;
	ld.global.u32 	%r1898, [%rd5+1664];
$L__BB13_32:
	add.s32 	%r441, %r24, 448;
	setp.ge.s32 	%p17, %r441, %r23;
	mov.b32 	%r1897, -1;
	@%p17 bra 	$L__BB13_34;
	ld.global.u32 	%r1897, [%rd5+1792];
$L__BB13_34:
	add.s32 	%r443, %r24, 480;
	setp.ge.s32 	%p18, %r443, %r23;
	mov.b32 	%r1896, -1;
	@%p18 bra 	$L__BB13_36;
	ld.global.u32 	%r1896, [%rd5+1920];
$L__BB13_36:
	add.s32 	%r445, %r24, 512;
	setp.ge.s32 	%p19, %r445, %r23;
	mov.b32 	%r1895, -1;
	@%p19 bra 	$L__BB13_38;
	ld.global.u32 	%r1895, [%rd5+2048];
$L__BB13_38:
	mov.b32 	%r446, -1;
	shl.b32 	%r447, %r446, %r401;
	not.b32 	%r75, %r447;
	shl.b32 	%r448, %r2, 10;
	mov.u32 	%r449, _ZZN3cub18CUB_300001_SM_10006detail10radix_sort29DeviceRadixSortOnesweepKernelINS1_5radix10policy_hubIjjyE10Policy1000ELNS0_9SortOrderE0EjjyiiNS1_21identity_decomposer_tEEEvPT5_SB_PT3_PKSC_PT1_PKSG_PT2_PKSK_T4_iiT6_E1s;
	add.s32 	%r76, %r449, %r448;
	setp.gt.s32 	%p20, %r402, 255;
	@%p20 bra 	$L__BB13_51;
	max.s32 	%r450, %r402, 224;
	sub.s32 	%r451, %r450, %r402;
	add.s32 	%r452, %r451, 31;
	shr.u32 	%r453, %r452, 5;
	add.s32 	%r77, %r453, 1;
	and.b32  	%r78, %r77, 15;
	setp.lt.u32 	%p21, %r452, 480;
	mov.u32 	%r1915, %r402;
	@%p21 bra 	$L__BB13_42;
	and.b32  	%r454, %r77, 268435440;
	neg.s32 	%r1913, %r454;
	shl.b32 	%r456, %r402, 2;
	add.s32 	%r457, %r448, %r456;
	add.s32 	%r459, %r457, %r449;
	add.s32 	%r1912, %r459, 1024;
	mov.u32 	%r1915, %r402;
$L__BB13_41:
	.pragma "nounroll";
	mov.b32 	%r460, 0;
	st.shared.u32 	[%r1912+-1024], %r460;
	st.shared.u32 	[%r1912+-896], %r460;
	st.shared.u32 	[%r1912+-768], %r460;
	st.shared.u32 	[%r1912+-640], %r460;
	st.shared.u32 	[%r1912+-512], %r460;
	st.shared.u32 	[%r1912+-384], %r460;
	st.shared.u32 	[%r1912+-256], %r460;
	st.shared.u32 	[%r1912+-128], %r460;
	st.shared.u32 	[%r1912], %r460;
	st.shared.u32 	[%r1912+128], %r460;
	st.shared.u32 	[%r1912+256], %r460;
	st.shared.u32 	[%r1912+384], %r460;
	st.shared.u32 	[%r1912+512], %r460;
	st.shared.u32 	[%r1912+640], %r460;
	st.shared.u32 	[%r1912+768], %r460;
	st.shared.u32 	[%r1912+896], %r460;
	add.s32 	%r1915, %r1915, 512;
	add.s32 	%r1913, %r1913, 16;
	add.s32 	%r1912, %r1912, 2048;
	setp.ne.s32 	%p22, %r1913, 0;
	@%p22 bra 	$L__BB13_41;
$L__BB13_42:
	setp.eq.s32 	%p23, %r78, 0;
	@%p23 bra 	$L__BB13_51;
	and.b32  	%r88, %r77, 7;
	setp.lt.u32 	%p24, %r78, 8;
	@%p24 bra 	$L__BB13_45;
	shl.b32 	%r461, %r1915, 2;
	add.s32 	%r462, %r76, %r461;
	mov.b32 	%r463, 0;
	st.shared.u32 	[%r462], %r463;
	st.shared.u32 	[%r462+128], %r463;
	st.shared.u32 	[%r462+256], %r463;
	st.shared.u32 	[%r462+384], %r463;
	st.shared.u32 	[%r462+512], %r463;
	st.shared.u32 	[%r462+640], %r463;
	st.shared.u32 	[%r462+768], %r463;
	st.shared.u32 	[%r462+896], %r463;
	add.s32 	%r1915, %r1915, 256;
$L__BB13_45:
	setp.eq.s32 	%p25, %r88, 0;
	@%p25 bra 	$L__BB13_51;
	and.b32  	%r91, %r77, 3;
	setp.lt.u32 	%p26, %r88, 4;
	@%p26 bra 	$L__BB13_48;
	shl.b32 	%r464, %r1915, 2;
	add.s32 	%r465, %r76, %r464;
	mov.b32 	%r466, 0;
	st.shared.u32 	[%r465], %r466;
	st.shared.u32 	[%r465+128], %r466;
	st.shared.u32 	[%r465+256], %r466;
	st.shared.u32 	[%r465+384], %r466;
	add.s32 	%r1915, %r1915, 128;
$L__BB13_48:
	setp.eq.s32 	%p27, %r91, 0;
	@%p27 bra 	$L__BB13_51;
	shl.b32 	%r468, %r1915, 2;
	add.s32 	%r469, %r448, %r468;
	add.s32 	%r1919, %r449, %r469;
	neg.s32 	%r1918, %r91;
$L__BB13_50:
	.pragma "nounroll";
	mov.b32 	%r471, 0;
	st.shared.u32 	[%r1919], %r471;
	add.s32 	%r1919, %r1919, 128;
	add.s32 	%r1918, %r1918, 1;
	setp.ne.s32 	%p28, %r1918, 0;
	@%p28 bra 	$L__BB13_50;
$L__BB13_51:
	bar.warp.sync 	-1;
	shr.u32 	%r473, %r1911, %r400;
	and.b32  	%r100, %r473, %r75;
	shl.b32 	%r474, %r1, 5;
	and.b32  	%r475, %r474, 31744;
	mov.u32 	%r476, _ZZN3cub18CUB_300001_SM_10006detail10radix_sort29DeviceRadixSortOnesweepKernelINS1_5radix10policy_hubIjjyE10Policy1000ELNS0_9SortOrderE0EjjyiiNS1_21identity_decomposer_tEEEvPT5_SB_PT3_PKSC_PT1_PKSG_PT2_PKSK_T4_iiT6_E1s;
	add.s32 	%r477, %r476, %r475;
	shl.b32 	%r478, %r100, 2;
	add.s32 	%r101, %r477, %r478;
	atom.shared.add.u32 	%r479, [%r101], 1;
	shr.u32 	%r480, %r1910, %r400;
	and.b32  	%r481, %r480, %r75;
	shl.b32 	%r482, %r481, 2;
	add.s32 	%r102, %r477, %r482;
	atom.shared.add.u32 	%r483, [%r102], 1;
	shr.u32 	%r484, %r1909, %r400;
	and.b32  	%r485, %r484, %r75;
	shl.b32 	%r486, %r485, 2;
	add.s32 	%r103, %r477, %r486;
	atom.shared.add.u32 	%r487, [%r103], 1;
	shr.u32 	%r488, %r1908, %r400;
	and.b32  	%r489, %r488, %r75;
	shl.b32 	%r490, %r489, 2;
	add.s32 	%r104, %r477, %r490;
	atom.shared.add.u32 	%r491, [%r104], 1;
	shr.u32 	%r492, %r1907, %r400;
	and.b32  	%r493, %r492, %r75;
	shl.b32 	%r494, %r493, 2;
	add.s32 	%r105, %r477, %r494;
	atom.shared.add.u32 	%r495, [%r105], 1;
	shr.u32 	%r496, %r1906, %r400;
	and.b32  	%r497, %r496, %r75;
	shl.b32 	%r498, %r497, 2;
	add.s32 	%r106, %r477, %r498;
	atom.shared.add.u32 	%r499, [%r106], 1;
	shr.u32 	%r500, %r1905, %r400;
	and.b32  	%r501, %r500, %r75;
	shl.b32 	%r502, %r501, 2;
	add.s32 	%r107, %r477, %r502;
	atom.shared.add.u32 	%r503, [%r107], 1;
	shr.u32 	%r504, %r1904, %r400;
	and.b32  	%r505, %r504, %r75;
	shl.b32 	%r506, %r505, 2;
	add.s32 	%r108, %r477, %r506;
	atom.shared.add.u32 	%r507, [%r108], 1;
	shr.u32 	%r508, %r1903, %r400;
	and.b32  	%r509, %r508, %r75;
	shl.b32 	%r510, %r509, 2;
	add.s32 	%r109, %r477, %r510;
	atom.shared.add.u32 	%r511, [%r109], 1;
	shr.u32 	%r512, %r1902, %r400;
	and.b32  	%r513, %r512, %r75;
	shl.b32 	%r514, %r513, 2;
	add.s32 	%r110, %r477, %r514;
	atom.shared.add.u32 	%r515, [%r110], 1;
	shr.u32 	%r516, %r1901, %r400;
	and.b32  	%r517, %r516, %r75;
	shl.b32 	%r518, %r517, 2;
	add.s32 	%r111, %r477, %r518;
	atom.shared.add.u32 	%r519, [%r111], 1;
	shr.u32 	%r520, %r1900, %r400;
	and.b32  	%r521, %r520, %r75;
	shl.b32 	%r522, %r521, 2;
	add.s32 	%r112, %r477, %r522;
	atom.shared.add.u32 	%r523, [%r112], 1;
	shr.u32 	%r524, %r1899, %r400;
	and.b32  	%r525, %r524, %r75;
	shl.b32 	%r526, %r525, 2;
	add.s32 	%r527, %r477, %r526;
	atom.shared.add.u32 	%r528, [%r527], 1;
	shr.u32 	%r529, %r1898, %r400;
	and.b32  	%r530, %r529, %r75;
	shl.b32 	%r531, %r530, 2;
	add.s32 	%r113, %r477, %r531;
	atom.shared.add.u32 	%r532, [%r113], 1;
	shr.u32 	%r533, %r1897, %r400;
	and.b32  	%r534, %r533, %r75;
	shl.b32 	%r535, %r534, 2;
	add.s32 	%r114, %r477, %r535;
	atom.shared.add.u32 	%r536, [%r114], 1;
	shr.u32 	%r537, %r1896, %r400;
	and.b32  	%r538, %r537, %r75;
	shl.b32 	%r539, %r538, 2;
	add.s32 	%r115, %r477, %r539;
	atom.shared.add.u32 	%r540, [%r115], 1;
	shr.u32 	%r541, %r1895, %r400;
	and.b32  	%r542, %r541, %r75;
	shl.b32 	%r543, %r542, 2;
	add.s32 	%r116, %r477, %r543;
	atom.shared.add.u32 	%r544, [%r116], 1;
	bar.sync 	0;
	setp.gt.u32 	%p29, %r1, 255;
	shl.b32 	%r545, %r1, 2;
	add.s32 	%r117, %r476, %r545;
	mov.b32 	%r1920, 0;
	@%p29 bra 	$L__BB13_53;
	ld.shared.u32 	%r546, [%r117];
	mov.b32 	%r547, 0;
	st.shared.u32 	[%r117], %r547;
	ld.shared.u32 	%r548, [%r117+1024];
	st.shared.u32 	[%r117+1024], %r546;
	add.s32 	%r549, %r548, %r546;
	ld.shared.u32 	%r550, [%r117+2048];
	st.shared.u32 	[%r117+2048], %r549;
	add.s32 	%r551, %r550, %r549;
	ld.shared.u32 	%r552, [%r117+3072];
	st.shared.u32 	[%r117+3072], %r551;
	add.s32 	%r553, %r552, %r551;
	ld.shared.u32 	%r554, [%r117+4096];
	st.shared.u32 	[%r117+4096], %r553;
	add.s32 	%r555, %r554, %r553;
	ld.shared.u32 	%r556, [%r117+5120];
	st.shared.u32 	[%r117+5120], %r555;
	add.s32 	%r557, %r556, %r555;
	ld.shared.u32 	%r558, [%r117+6144];
	st.shared.u32 	[%r117+6144], %r557;
	add.s32 	%r559, %r558, %r557;
	ld.shared.u32 	%r560, [%r117+7168];
	st.shared.u32 	[%r117+7168], %r559;
	add.s32 	%r561, %r560, %r559;
	ld.shared.u32 	%r562, [%r117+8192];
	st.shared.u32 	[%r117+8192], %r561;
	add.s32 	%r563, %r562, %r561;
	ld.shared.u32 	%r564, [%r117+9216];
	st.shared.u32 	[%r117+9216], %r563;
	add.s32 	%r565, %r564, %r563;
	ld.shared.u32 	%r566, [%r117+10240];
	st.shared.u32 	[%r117+10240], %r565;
	add.s32 	%r567, %r566, %r565;
	ld.shared.u32 	%r568, [%r117+11264];
	st.shared.u32 	[%r117+11264], %r567;
	add.s32 	%r1920, %r568, %r567;
$L__BB13_53:
	ld.param.u64 	%rd360, [_ZN3cub18CUB_300001_SM_10006detail10radix_sort29DeviceRadixSortOnesweepKernelINS1_5radix10policy_hubIjjyE10Policy1000ELNS0_9SortOrderE0EjjyiiNS1_21identity_decomposer_tEEEvPT5_SB_PT3_PKSC_PT1_PKSG_PT2_PKSK_T4_iiT6__param_0];
	shl.b32 	%r569, %r4, 8;
	add.s32 	%r570, %r569, %r1;
	cvta.to.global.u64 	%rd6, %rd360;
	mul.wide.s32 	%rd57, %r570, 4;
	add.s64 	%rd7, %rd6, %rd57;
	@%p29 bra 	$L__BB13_55;
	or.b32  	%r571, %r1920, 1073741824;
	st.volatile.global.u32 	[%rd7], %r571;
$L__BB13_55:
	ld.param.u64 	%rd369, [_ZN3cub18CUB_300001_SM_10006detail10radix_sort29DeviceRadixSortOnesweepKernelINS1_5radix10policy_hubIjjyE10Policy1000ELNS0_9SortOrderE0EjjyiiNS1_21identity_decomposer_tEEEvPT5_SB_PT3_PKSC_PT1_PKSG_PT2_PKSK_T4_iiT6__param_7];
	ld.param.u64 	%rd367, [_ZN3cub18CUB_300001_SM_10006detail10radix_sort29DeviceRadixSortOnesweepKernelINS1_5radix10policy_hubIjjyE10Policy1000ELNS0_9SortOrderE0EjjyiiNS1_21identity_decomposer_tEEEvPT5_SB_PT3_PKSC_PT1_PKSG_PT2_PKSK_T4_iiT6__param_3];
	ld.param.u64 	%rd363, [_ZN3cub18CUB_300001_SM_10006detail10radix_sort29DeviceRadixSortOnesweepKernelINS1_5radix10policy_hubIjjyE10Policy1000ELNS0_9SortOrderE0EjjyiiNS1_21identity_decomposer_tEEEvPT5_SB_PT3_PKSC_PT1_PKSG_PT2_PKSK_T4_iiT6__param_2];
	setp.lt.u32 	%p31, %r1, 256;
	setp.eq.s32 	%p32, %r1920, 6528;
	and.pred  	%p33, %p31, %p32;
	selp.u32 	%r572, 1, 0, %p33;
	{ 
	.reg .pred 	%p1; 
	.reg .pred 	%p2; 
	setp.ne.u32 	%p1, %r572, 0; 
	bar.red.or.pred 	%p2, 0, %p1; 
	selp.u32 	%r573, 1, 0, %p2; 
	}
	setp.eq.s32 	%p34, %r573, 0;
	and.b32  	%r574, %r1, 992;
	and.b32  	%r575, %r1, 31;
	mul.lo.s32 	%r576, %r574, 17;
	or.b32  	%r577, %r576, %r575;
	cvt.u64.u32 	%rd8, %r577;
	mul.lo.s32 	%r578, %r4, 6528;
	cvt.s64.s32 	%rd58, %r578;
	add.s64 	%rd59, %rd8, %rd58;
	cvta.to.global.u64 	%rd60, %rd369;
	shl.b64 	%rd61, %rd59, 2;
	add.s64 	%rd9, %rd60, %rd61;
	cvt.u64.u32 	%rd10, %r1;
	cvta.to.global.u64 	%rd62, %rd363;
	mul.wide.u32 	%rd63, %r1, 8;
	add.s64 	%rd11, %rd62, %rd63;
	cvta.to.global.u64 	%rd64, %rd367;
	add.s64 	%rd12, %rd64, %rd63;
	@%p34 bra 	$L__BB13_175;
	shl.b32 	%r579, %r1, 3;
	mov.u32 	%r580, _ZZN3cub18CUB_300001_SM_10006detail10radix_sort29DeviceRadixSortOnesweepKernelINS1_5radix10policy_hubIjjyE10Policy1000ELNS0_9SortOrderE0EjjyiiNS1_21identity_decomposer_tEEEvPT5_SB_PT3_PKSC_PT1_PKSG_PT2_PKSK_T4_iiT6_E1s;
	add.s32 	%r581, %r580, %r579;
	add.s32 	%r120, %r581, 26112;
	@%p29 bra 	$L__BB13_64;
	ld.global.u64 	%rd65, [%rd12];
	setp.gt.u32 	%p36, %r1, %r100;
	selp.b64 	%rd66, 6528, 0, %p36;
	sub.s64 	%rd370, %rd65, %rd66;
	st.shared.u64 	[%r120], %rd370;
	setp.lt.s32 	%p37, %r4, 1;
	mov.u32 	%r1924, %r1920;
	@%p37 bra 	$L__BB13_63;
	mov.b32 	%r1922, -1;
	mov.u32 	%r1921, %r4;
	mov.u32 	%r1924, %r1920;
$L__BB13_59:
	add.s32 	%r124, %r1921, -1;
	shl.b32 	%r583, %r124, 8;
	add.s32 	%r584, %r583, %r1;
	mul.wide.s32 	%rd67, %r584, 4;
	add.s64 	%rd14, %rd6, %rd67;
$L__BB13_60:
	membar.cta;
	ld.volatile.global.u32 	%r125, [%rd14];
	setp.eq.s32 	%p38, %r125, 0;
	@%p38 bra 	$L__BB13_60;
	and.b32  	%r585, %r125, 1073741823;
	add.s32 	%r1924, %r585, %r1924;
	setp.gt.s32 	%p39, %r125, -1;
	vote.sync.ballot.b32 	%r1922, %p39, %r1922;
	setp.gt.u32 	%p41, %r1921, 1;
	and.pred  	%p42, %p39, %p41;
	mov.u32 	%r1921, %r124;
	@%p42 bra 	$L__BB13_59;
	ld.shared.u64 	%rd370, [%r120];
$L__BB13_63:
	or.b32  	%r586, %r1924, -2147483648;
	st.volatile.global.u32 	[%rd7], %r586;
	sub.s32 	%r587, %r1924, %r1920;
	cvt.s64.s32 	%rd68, %r587;
	add.s64 	%rd69, %rd370, %rd68;
	st.shared.u64 	[%r120], %rd69;
$L__BB13_64:
	ld.param.u64 	%rd364, [_ZN3cub18CUB_300001_SM_10006detail10radix_sort29DeviceRadixSortOnesweepKernelINS1_5radix10policy_hubIjjyE10Policy1000ELNS0_9SortOrderE0EjjyiiNS1_21identity_decomposer_tEEEvPT5_SB_PT3_PKSC_PT1_PKSG_PT2_PKSK_T4_iiT6__param_2];
	setp.lt.s32 	%p44, %r5, %r399;
	setp.eq.s64 	%p45, %rd364, 0;
	or.pred  	%p46, %p45, %p44;
	or.pred  	%p47, %p29, %p46;
	@%p47 bra 	$L__BB13_66;
	ld.shared.u64 	%rd70, [%r120];
	setp.gt.u32 	%p48, %r1, %r100;
	selp.b64 	%rd71, 6528, 0, %p48;
	cvt.s64.s32 	%rd72, %r1920;
	add.s64 	%rd73, %rd71, %rd72;
	add.s64 	%rd74, %rd73, %rd70;
	st.global.u64 	[%rd11], %rd74;
$L__BB13_66:
	setp.gt.s32 	%p49, %r5, %r399;
	bar.sync 	0;
	shl.b32 	%r588, %r100, 3;
	mov.u32 	%r589, _ZZN3cub18CUB_300001_SM_10006detail10radix_sort29DeviceRadixSortOnesweepKernelINS1_5radix10policy_hubIjjyE10Policy1000ELNS0_9SortOrderE0EjjyiiNS1_21identity_decomposer_tEEEvPT5_SB_PT3_PKSC_PT1_PKSG_PT2_PKSK_T4_iiT6_E1s;
	add.s32 	%r590, %r589, %r588;
	ld.shared.u64 	%rd17, [%r590+26112];
	@%p49 bra 	$L__BB13_68;
	add.s64 	%rd75, %rd17, %rd8;
	shl.b64 	%rd76, %rd75, 2;
	add.s64 	%rd77, %rd2, %rd76;
	st.global.u32 	[%rd77], %r1911;
	st.global.u32 	[%rd77+128], %r1910;
	st.global.u32 	[%rd77+256], %r1909;
	st.global.u32 	[%rd77+384], %r1908;
	st.global.u32 	[%rd77+512], %r1907;
	st.global.u32 	[%rd77+640], %r1906;
	st.global.u32 	[%rd77+768], %r1905;
	st.global.u32 	[%rd77+896], %r1904;
	st.global.u32 	[%rd77+1024], %r1903;
	st.global.u32 	[%rd77+1152], %r1902;
	st.global.u32 	[%rd77+1280], %r1901;
	st.global.u32 	[%rd77+1408], %r1900;
	st.global.u32 	[%rd77+1536], %r1899;
	st.global.u32 	[%rd77+1664], %r1898;
	st.global.u32 	[%rd77+1792], %r1897;
	st.global.u32 	[%rd77+1920], %r1896;
	st.global.u32 	[%rd77+2048], %r1895;
	bra.uni 	$L__BB13_102;
$L__BB13_68:
	cvt.u32.u64 	%r591, %rd8;
	mad.lo.s32 	%r129, %r4, -6528, %r399;
	setp.ge.s32 	%p50, %r591, %r129;
	add.s64 	%rd78, %rd17, %rd8;
	shl.b64 	%rd79, %rd78, 2;
	add.s64 	%rd18, %rd2, %rd79;
	@%p50 bra 	$L__BB13_70;
	st.global.u32 	[%rd18], %r1911;
$L__BB13_70:
	cvt.u32.u64 	%r592, %rd8;
	add.s32 	%r593, %r592, 32;
	setp.ge.s32 	%p51, %r593, %r129;
	@%p51 bra 	$L__BB13_72;
	st.global.u32 	[%rd18+128], %r1910;
$L__BB13_72:
	cvt.u32.u64 	%r594, %rd8;
	add.s32 	%r595, %r594, 64;
	setp.ge.s32 	%p52, %r595, %r129;
	@%p52 bra 	$L__BB13_74;
	st.global.u32 	[%rd18+256], %r1909;
$L__BB13_74:
	cvt.u32.u64 	%r596, %rd8;
	add.s32 	%r597, %r596, 96;
	setp.ge.s32 	%p53, %r597, %r129;
	@%p53 bra 	$L__BB13_76;
	st.global.u32 	[%rd18+384], %r1908;
$L__BB13_76:
	cvt.u32.u64 	%r598, %rd8;
	add.s32 	%r599, %r598, 128;
	setp.ge.s32 	%p54, %r599, %r129;
	@%p54 bra 	$L__BB13_78;
	st.global.u32 	[%rd18+512], %r1907;
$L__BB13_78:
	cvt.u32.u64 	%r600, %rd8;
	add.s32 	%r601, %r600, 160;
	setp.ge.s32 	%p55, %r601, %r129;
	@%p55 bra 	$L__BB13_80;
	st.global.u32 	[%rd18+640], %r1906;
$L__BB13_80:
	cvt.u32.u64 	%r602, %rd8;
	add.s32 	%r603, %r602, 192;
	setp.ge.s32 	%p56, %r603, %r129;
	@%p56 bra 	$L__BB13_82;
	st.global.u32 	[%rd18+768], %r1905;
$L__BB13_82:
	cvt.u32.u64 	%r604, %rd8;
	add.s32 	%r605, %r604, 224;
	setp.ge.s32 	%p57, %r605, %r129;
	@%p57 bra 	$L__BB13_84;
	st.global.u32 	[%rd18+896], %r1904;
$L__BB13_84:
	cvt.u32.u64 	%r606, %rd8;
	add.s32 	%r607, %r606, 256;
	setp.ge.s32 	%p58, %r607, %r129;
	@%p58 bra 	$L__BB13_86;
	st.global.u32 	[%rd18+1024], %r1903;
$L__BB13_86:
	cvt.u32.u64 	%r608, %rd8;
	add.s32 	%r609, %r608, 288;
	setp.ge.s32 	%p59, %r609, %r129;
	@%p59 bra 	$L__BB13_88;
	st.global.u32 	[%rd18+1152], %r1902;
$L__BB13_88:
	cvt.u32.u64 	%r610, %rd8;
	add.s32 	%r611, %r610, 320;
	setp.ge.s32 	%p60, %r611, %r129;
	@%p60 bra 	$L__BB13_90;
	st.global.u32 	[%rd18+1280], %r1901;
$L__BB13_90:
	cvt.u32.u64 	%r612, %rd8;
	add.s32 	%r613, %r612, 352;
	setp.ge.s32 	%p61, %r613, %r129;
	@%p61 bra 	$L__BB13_92;
	st.global.u32 	[%rd18+1408], %r1900;
$L__BB13_92:
	cvt.u32.u64 	%r614, %rd8;
	add.s32 	%r615, %r614, 384;
	setp.ge.s32 	%p62, %r615, %r129;
	@%p62 bra 	$L__BB13_94;
	st.global.u32 	[%rd18+1536], %r1899;
$L__BB13_94:
	cvt.u32.u64 	%r616, %rd8;
	add.s32 	%r617, %r616, 416;
	setp.ge.s32 	%p63, %r617, %r129;
	@%p63 bra 	$L__BB13_96;
	st.global.u32 	[%rd18+1664], %r1898;
$L__BB13_96:
	cvt.u32.u64 	%r618, %rd8;
	add.s32 	%r619, %r618, 448;
	setp.ge.s32 	%p64, %r619, %r129;
	@%p64 bra 	$L__BB13_98;
	st.global.u32 	[%rd18+1792], %r1897;
$L__BB13_98:
	cvt.u32.u64 	%r620, %rd8;
	add.s32 	%r621, %r620, 480;
	setp.ge.s32 	%p65, %r621, %r129;
	@%p65 bra 	$L__BB13_100;
	st.global.u32 	[%rd18+1920], %r1896;
$L__BB13_100:
	cvt.u32.u64 	%r622, %rd8;
	add.s32 	%r623, %r622, 512;
	setp.ge.s32 	%p66, %r623, %r129;
	@%p66 bra 	$L__BB13_102;
	st.global.u32 	[%rd18+2048], %r1895;
$L__BB13_102:
	@%p49 bra 	$L__BB13_104;
	ld.global.u32 	%r1957, [%rd9];
	ld.global.u32 	%r1956, [%rd9+128];
	ld.global.u32 	%r1955, [%rd9+256];
	ld.global.u32 	%r1954, [%rd9+384];
	ld.global.u32 	%r1953, [%rd9+512];
	ld.global.u32 	%r1952, [%rd9+640];
	ld.global.u32 	%r1951, [%rd9+768];
	ld.global.u32 	%r1950, [%rd9+896];
	ld.global.u32 	%r1949, [%rd9+1024];
	ld.global.u32 	%r1948, [%rd9+1152];
	ld.global.u32 	%r1947, [%rd9+1280];
	ld.global.u32 	%r1946, [%rd9+1408];
	ld.global.u32 	%r1945, [%rd9+1536];
	ld.global.u32 	%r1944, [%rd9+1664];
	ld.global.u32 	%r1943, [%rd9+1792];
	ld.global.u32 	%r1942, [%rd9+1920];
	ld.global.u32 	%r1941, [%rd9+2048];
	bra.uni 	$L__BB13_138;
$L__BB13_104:
	cvt.u32.u64 	%r625, %rd8;
	mul.lo.s32 	%r626, %r4, 6528;
	sub.s32 	%r147, %r399, %r626;
	setp.ge.s32 	%p68, %r625, %r147;
	@%p68 bra 	$L__BB13_106;
	ld.global.u32 	%r1957, [%rd9];
$L__BB13_106:
	cvt.u32.u64 	%r628, %rd8;
	add.s32 	%r629, %r628, 32;
	setp.ge.s32 	%p69, %r629, %r147;
	@%p69 bra 	$L__BB13_108;
	ld.global.u32 	%r1956, [%rd9+128];
$L__BB13_108:
	cvt.u32.u64 	%r631, %rd8;
	add.s32 	%r632, %r631, 64;
	setp.ge.s32 	%p70, %r632, %r147;
	@%p70 bra 	$L__BB13_110;
	ld.global.u32 	%r1955, [%rd9+256];
$L__BB13_110:
	cvt.u32.u64 	%r634, %rd8;
	add.s32 	%r635, %r634, 96;
	setp.ge.s32 	%p71, %r635, %r147;
	@%p71 bra 	$L__BB13_112;
	ld.global.u32 	%r1954, [%rd9+384];
$L__BB13_112:
	cvt.u32.u64 	%r637, %rd8;
	add.s32 	%r638, %r637, 128;
	setp.ge.s32 	%p72, %r638, %r147;
	@%p72 bra 	$L__BB13_114;
	ld.global.u32 	%r1953, [%rd9+512];
$L__BB13_114:
	cvt.u32.u64 	%r640, %rd8;
	add.s32 	%r641, %r640, 160;
	setp.ge.s32 	%p73, %r641, %r147;
	@%p73 bra 	$L__BB13_116;
	ld.global.u32 	%r1952, [%rd9+640];
$L__BB13_116:
	cvt.u32.u64 	%r643, %rd8;
	add.s32 	%r644, %r643, 192;
	setp.ge.s32 	%p74, %r644, %r147;
	@%p74 bra 	$L__BB13_118;
	ld.global.u32 	%r1951, [%rd9+768];
$L__BB13_118:
	cvt.u32.u64 	%r646, %rd8;
	add.s32 	%r647, %r646, 224;
	setp.ge.s32 	%p75, %r647, %r147;
	@%p75 bra 	$L__BB13_120;
	ld.global.u32 	%r1950, [%rd9+896];
$L__BB13_120:
	cvt.u32.u64 	%r649, %rd8;
	add.s32 	%r650, %r649, 256;
	setp.ge.s32 	%p76, %r650, %r147;
	@%p76 bra 	$L__BB13_122;
	ld.global.u32 	%r1949, [%rd9+1024];
$L__BB13_122:
	cvt.u32.u64 	%r652, %rd8;
	add.s32 	%r653, %r652, 288;
	setp.ge.s32 	%p77, %r653, %r147;
	@%p77 bra 	$L__BB13_124;
	ld.global.u32 	%r1948, [%rd9+1152];
$L__BB13_124:
	cvt.u32.u64 	%r655, %rd8;
	add.s32 	%r656, %r655, 320;
	setp.ge.s32 	%p78, %r656, %r147;
	@%p78 bra 	$L__BB13_126;
	ld.global.u32 	%r1947, [%rd9+1280];
$L__BB13_126:
	cvt.u32.u64 	%r658, %rd8;
	add.s32 	%r659, %r658, 352;
	setp.ge.s32 	%p79, %r659, %r147;
	@%p79 bra 	$L__BB13_128;
	ld.global.u32 	%r1946, [%rd9+1408];
$L__BB13_128:
	cvt.u32.u64 	%r661, %rd8;
	add.s32 	%r662, %r661, 384;
	setp.ge.s32 	%p80, %r662, %r147;
	@%p80 bra 	$L__BB13_130;
	ld.global.u32 	%r1945, [%rd9+1536];
$L__BB13_130:
	cvt.u32.u64 	%r664, %rd8;
	add.s32 	%r665, %r664, 416;
	setp.ge.s32 	%p81, %r665, %r147;
	@%p81 bra 	$L__BB13_132;
	ld.global.u32 	%r1944, [%rd9+1664];
$L__BB13_132:
	cvt.u32.u64 	%r667, %rd8;
	add.s32 	%r668, %r667, 448;
	setp.ge.s32 	%p82, %r668, %r147;
	@%p82 bra 	$L__BB13_134;
	ld.global.u32 	%r1943, [%rd9+1792];
$L__BB13_134:
	cvt.u32.u64 	%r670, %rd8;
	add.s32 	%r671, %r670, 480;
	setp.ge.s32 	%p83, %r671, %r147;
	@%p83 bra 	$L__BB13_136;
	ld.global.u32 	%r1942, [%rd9+1920];
$L__BB13_136:
	cvt.u32.u64 	%r673, %rd8;
	add.s32 	%r674, %r673, 512;
	setp.ge.s32 	%p84, %r674, %r147;
	@%p84 bra 	$L__BB13_138;
	ld.global.u32 	%r1941, [%rd9+2048];
$L__BB13_138:
	@%p49 bra 	$L__BB13_140;
	add.s64 	%rd80, %rd17, %rd8;
	shl.b64 	%rd81, %rd80, 2;
	add.s64 	%rd82, %rd1, %rd81;
	st.global.u32 	[%rd82], %r1957;
	st.global.u32 	[%rd82+128], %r1956;
	st.global.u32 	[%rd82+256], %r1955;
	st.global.u32 	[%rd82+384], %r1954;
	st.global.u32 	[%rd82+512], %r1953;
	st.global.u32 	[%rd82+640], %r1952;
	st.global.u32 	[%rd82+768], %r1951;
	st.global.u32 	[%rd82+896], %r1950;
	st.global.u32 	[%rd82+1024], %r1949;
	st.global.u32 	[%rd82+1152], %r1948;
	st.global.u32 	[%rd82+1280], %r1947;
	st.global.u32 	[%rd82+1408], %r1946;
	st.global.u32 	[%rd82+1536], %r1945;
	st.global.u32 	[%rd82+1664], %r1944;
	st.global.u32 	[%rd82+1792], %r1943;
	st.global.u32 	[%rd82+1920], %r1942;
	st.global.u32 	[%rd82+2048], %r1941;
	bra.uni 	$L__BB13_174;
$L__BB13_140:
	cvt.u32.u64 	%r675, %rd8;
	mad.lo.s32 	%r198, %r4, -6528, %r399;
	setp.ge.s32 	%p86, %r675, %r198;
	add.s64 	%rd83, %rd17, %rd8;
	shl.b64 	%rd84, %rd83, 2;
	add.s64 	%rd19, %rd1, %rd84;
	@%p86 bra 	$L__BB13_142;
	st.global.u32 	[%rd19], %r1957;
$L__BB13_142:
	cvt.u32.u64 	%r676, %rd8;
	add.s32 	%r677, %r676, 32;
	setp.ge.s32 	%p87, %r677, %r198;
	@%p87 bra 	$L__BB13_144;
	st.global.u32 	[%rd19+128], %r1956;
$L__BB13_144:
	cvt.u32.u64 	%r678, %rd8;
	add.s32 	%r679, %r678, 64;
	setp.ge.s32 	%p88, %r679, %r198;
	@%p88 bra 	$L__BB13_146;
	st.global.u32 	[%rd19+256], %r1955;
$L__BB13_146:
	cvt.u32.u64 	%r680, %rd8;
	add.s32 	%r681, %r680, 96;
	setp.ge.s32 	%p89, %r681, %r198;
	@%p89 bra 	$L__BB13_148;
	st.global.u32 	[%rd19+384], %r1954;
$L__BB13_148:
	cvt.u32.u64 	%r682, %rd8;
	add.s32 	%r683, %r682, 128;
	setp.ge.s32 	%p90, %r683, %r198;
	@%p90 bra 	$L__BB13_150;
	st.global.u32 	[%rd19+512], %r1953;
$L__BB13_150:
	cvt.u32.u64 	%r684, %rd8;
	add.s32 	%r685, %r684, 160;
	setp.ge.s32 	%p91, %r685, %r198;
	@%p91 bra 	$L__BB13_152;
	st.global.u32 	[%rd19+640], %r1952;
$L__BB13_152:
	cvt.u32.u64 	%r686, %rd8;
	add.s32 	%r687, %r686, 192;
	setp.ge.s32 	%p92, %r687, %r198;
	@%p92 bra 	$L__BB13_154;
	st.global.u32 	[%rd19+768], %r1951;
$L__BB13_154:
	cvt.u32.u64 	%r688, %rd8;
	add.s32 	%r689, %r688, 224;
	setp.ge.s32 	%p93, %r689, %r198;
	@%p93 bra 	$L__BB13_156;
	st.global.u32 	[%rd19+896], %r1950;
$L__BB13_156:
	cvt.u32.u64 	%r690, %rd8;
	add.s32 	%r691, %r690, 256;
	setp.ge.s32 	%p94, %r691, %r198;
	@%p94 bra 	$L__BB13_158;
	st.global.u32 	[%rd19+1024], %r1949;
$L__BB13_158:
	cvt.u32.u64 	%r692, %rd8;
	add.s32 	%r693, %r692, 288;
	setp.ge.s32 	%p95, %r693, %r198;
	@%p95 bra 	$L__BB13_160;
	st.global.u32 	[%rd19+1152], %r1948;
$L__BB13_160:
	cvt.u32.u64 	%r694, %rd8;
	add.s32 	%r695, %r694, 320;
	setp.ge.s32 	%p96, %r695, %r198;
	@%p96 bra 	$L__BB13_162;
	st.global.u32 	[%rd19+1280], %r1947;
$L__BB13_162:
	cvt.u32.u64 	%r696, %rd8;
	add.s32 	%r697, %r696, 352;
	setp.ge.s32 	%p97, %r697, %r198;
	@%p97 bra 	$L__BB13_164;
	st.global.u32 	[%rd19+1408], %r1946;
$L__BB13_164:
	cvt.u32.u64 	%r698, %rd8;
	add.s32 	%r699, %r698, 384;
	setp.ge.s32 	%p98, %r699, %r198;
	@%p98 bra 	$L__BB13_166;
	st.global.u32 	[%rd19+1536], %r1945;
$L__BB13_166:
	cvt.u32.u64 	%r700, %rd8;
	add.s32 	%r701, %r700, 416;
	setp.ge.s32 	%p99, %r701, %r198;
	@%p99 bra 	$L__BB13_168;
	st.global.u32 	[%rd19+1664], %r1944;
$L__BB13_168:
	cvt.u32.u64 	%r702, %rd8;
	add.s32 	%r703, %r702, 448;
	setp.ge.s32 	%p100, %r703, %r198;
	@%p100 bra 	$L__BB13_170;
	st.global.u32 	[%rd19+1792], %r1943;
$L__BB13_170:
	cvt.u32.u64 	%r704, %rd8;
	add.s32 	%r705, %r704, 480;
	setp.ge.s32 	%p101, %r705, %r198;
	@%p101 bra 	$L__BB13_172;
	st.global.u32 	[%rd19+1920], %r1942;
$L__BB13_172:
	cvt.u32.u64 	%r706, %rd8;
	add.s32 	%r707, %r706, 512;
	setp.ge.s32 	%p102, %r707, %r198;
	@%p102 bra 	$L__BB13_174;
	st.global.u32 	[%rd19+2048], %r1941;
$L__BB13_174:
	// begin inline asm
	exit;
	// end inline asm
$L__BB13_175:
	mul.hi.u32 	%r708, %r1, 357913942;
	add.s32 	%r709, %r708, %r1;
	shl.b32 	%r710, %r709, 2;
	mov.u32 	%r711, _ZZN3cub18CUB_300001_SM_10006detail10radix_sort29DeviceRadixSortOnesweepKernelINS1_5radix10policy_hubIjjyE10Policy1000ELNS0_9SortOrderE0EjjyiiNS1_21identity_decomposer_tEEEvPT5_SB_PT3_PKSC_PT1_PKSG_PT2_PKSK_T4_iiT6_E1s;
	add.s32 	%r712, %r711, %r710;
	add.s32 	%r199, %r712, 13328;
	st.shared.u32 	[%r712+13328], %r1920;
	bar.sync 	0;
	setp.gt.u32 	%p103, %r1, 31;
	@%p103 bra 	$L__BB13_177;
	mov.u32 	%r743, _ZZN3cub18CUB_300001_SM_10006detail10radix_sort29DeviceRadixSortOnesweepKernelINS1_5radix10policy_hubIjjyE10Policy1000ELNS0_9SortOrderE0EjjyiiNS1_21identity_decomposer_tEEEvPT5_SB_PT3_PKSC_PT1_PKSG_PT2_PKSK_T4_iiT6_E1s;
	mad.lo.s32 	%r744, %r1, 52, %r743;
	ld.shared.u32 	%r745, [%r744+13328];
	ld.shared.u32 	%r746, [%r744+13332];
	ld.shared.u32 	%r747, [%r744+13336];
	ld.shared.u32 	%r748, [%r744+13340];
	ld.shared.u32 	%r749, [%r744+13344];
	ld.shared.u32 	%r750, [%r744+13348];
	ld.shared.u32 	%r751, [%r744+13352];
	ld.shared.u32 	%r752, [%r744+13356];
	ld.shared.u32 	%r753, [%r744+13360];
	ld.shared.u32 	%r754, [%r744+13364];
	ld.shared.u32 	%r755, [%r744+13368];
	ld.shared.u32 	%r756, [%r744+13372];
	add.s32 	%r757, %r746, %r745;
	add.s32 	%r758, %r757, %r747;
	add.s32 	%r759, %r758, %r748;
	add.s32 	%r760, %r759, %r749;
	add.s32 	%r761, %r760, %r750;
	add.s32 	%r762, %r761, %r751;
	add.s32 	%r763, %r762, %r752;
	add.s32 	%r764, %r763, %r753;
	add.s32 	%r765, %r764, %r754;
	add.s32 	%r766, %r765, %r755;
	add.s32 	%r717, %r766, %r756;
	mov.b32 	%r715, 1;
	mov.b32 	%r740, 0;
	mov.b32 	%r742, -1;
	// begin inline asm
	{  .reg .s32 r0;  .reg .pred p;  shfl.sync.up.b32 r0|p, %r717, %r715, %r740, %r742;  @p add.s32 r0, r0, %r717;  mov.s32 %r713, r0;}
	// end inline asm
	mov.b32 	%r721, 2;
	// begin inline asm
	{  .reg .s32 r0;  .reg .pred p;  shfl.sync.up.b32 r0|p, %r713, %r721, %r740, %r742;  @p add.s32 r0, r0, %r713;  mov.s32 %r719, r0;}
	// end inline asm
	mov.b32 	%r727, 4;
	// begin inline asm
	{  .reg .s32 r0;  .reg .pred p;  shfl.sync.up.b32 r0|p, %r719, %r727, %r740, %r742;  @p add.s32 r0, r0, %r719;  mov.s32 %r725, r0;}
	// end inline asm
	mov.b32 	%r733, 8;
	// begin inline asm
	{  .reg .s32 r0;  .reg .pred p;  shfl.sync.up.b32 r0|p, %r725, %r733, %r740, %r742;  @p add.s32 r0, r0, %r725;  mov.s32 %r731, r0;}
	// end inline asm
	mov.b32 	%r739, 16;
	// begin inline asm
	{  .reg .s32 r0;  .reg .pred p;  shfl.sync.up.b32 r0|p, %r731, %r739, %r740, %r742;  @p add.s32 r0, r0, %r731;  mov.s32 %r737, r0;}
	// end inline asm
	sub.s32 	%r767, %r737, %r717;
	add.s32 	%r768, %r745, %r767;
	add.s32 	%r769, %r746, %r768;
	add.s32 	%r770, %r747, %r769;
	add.s32 	%r771, %r748, %r770;
	add.s32 	%r772, %r749, %r771;
	add.s32 	%r773, %r750, %r772;
	add.s32 	%r774, %r751, %r773;
	add.s32 	%r775, %r752, %r774;
	add.s32 	%r776, %r753, %r775;
	add.s32 	%r777, %r754, %r776;
	add.s32 	%r778, %r755, %r777;
	st.shared.u32 	[%r744+13328], %r767;
	st.shared.u32 	[%r744+13332], %r768;
	st.shared.u32 	[%r744+13336], %r769;
	st.shared.u32 	[%r744+13340], %r770;
	st.shared.u32 	[%r744+13344], %r771;
	st.shared.u32 	[%r744+13348], %r772;
	st.shared.u32 	[%r744+13352], %r773;
	st.shared.u32 	[%r744+13356], %r774;
	st.shared.u32 	[%r744+13360], %r775;
	st.shared.u32 	[%r744+13364], %r776;
	st.shared.u32 	[%r744+13368], %r777;
	st.shared.u32 	[%r744+13372], %r778;
$L__BB13_177:
	bar.sync 	0;
	ld.shared.u32 	%r200, [%r199];
	@%p29 bra 	$L__BB13_179;
	ld.shared.u32 	%r779, [%r117];
	add.s32 	%r780, %r779, %r200;
	st.shared.u32 	[%r117], %r780;
	ld.shared.u32 	%r781, [%r117+1024];
	add.s32 	%r782, %r781, %r200;
	st.shared.u32 	[%r117+1024], %r782;
	ld.shared.u32 	%r783, [%r117+2048];
	add.s32 	%r784, %r783, %r200;
	st.shared.u32 	[%r117+2048], %r784;
	ld.shared.u32 	%r785, [%r117+3072];
	add.s32 	%r786, %r785, %r200;
	st.shared.u32 	[%r117+3072], %r786;
	ld.shared.u32 	%r787, [%r117+4096];
	add.s32 	%r788, %r787, %r200;
	st.shared.u32 	[%r117+4096], %r788;
	ld.shared.u32 	%r789, [%r117+5120];
	add.s32 	%r790, %r789, %r200;
	st.shared.u32 	[%r117+5120], %r790;
	ld.shared.u32 	%r791, [%r117+6144];
	add.s32 	%r792, %r791, %r200;
	st.shared.u32 	[%r117+6144], %r792;
	ld.shared.u32 	%r793, [%r117+7168];
	add.s32 	%r794, %r793, %r200;
	st.shared.u32 	[%r117+7168], %r794;
	ld.shared.u32 	%r795, [%r117+8192];
	add.s32 	%r796, %r795, %r200;
	st.shared.u32 	[%r117+8192], %r796;
	ld.shared.u32 	%r797, [%r117+9216];
	add.s32 	%r798, %r797, %r200;
	st.shared.u32 	[%r117+9216], %r798;
	ld.shared.u32 	%r799, [%r117+10240];
	add.s32 	%r800, %r799, %r200;
	st.shared.u32 	[%r117+10240], %r800;
	ld.shared.u32 	%r801, [%r117+11264];
	add.s32 	%r802, %r801, %r200;
	st.shared.u32 	[%r117+11264], %r802;
$L__BB13_179:
	bar.sync 	0;
	// begin inline asm
	mov.u32 %r803, %lanemask_le;
	// end inline asm
	mov.b32 	%r806, 1;
	// begin inline asm
	{
    .reg .pred p;
    and.b32 %r804, %r100, %r806;    setp.ne.u32 p, %r804, 0;
    vote.ballot.sync.b32 %r804, p, 0xffffffff;
    @!p not.b32 %r804, %r804;
}

	// end inline asm
	mov.b32 	%r809, 2;
	// begin inline asm
	{
    .reg .pred p;
    and.b32 %r807, %r100, %r809;    setp.ne.u32 p, %r807, 0;
    vote.ballot.sync.b32 %r807, p, 0xffffffff;
    @!p not.b32 %r807, %r807;
}

	// end inline asm
	and.b32  	%r829, %r807, %r804;
	mov.b32 	%r812, 4;
	// begin inline asm
	{
    .reg .pred p;
    and.b32 %r810, %r100, %r812;    setp.ne.u32 p, %r810, 0;
    vote.ballot.sync.b32 %r810, p, 0xffffffff;
    @!p not.b32 %r810, %r810;
}

	// end inline asm
	and.b32  	%r830, %r810, %r829;
	mov.b32 	%r815, 8;
	// begin inline asm
	{
    .reg .pred p;
    and.b32 %r813, %r100, %r815;    setp.ne.u32 p, %r813, 0;
    vote.ballot.sync.b32 %r813, p, 0xffffffff;
    @!p not.b32 %r813, %r813;
}

	// end inline asm
	and.b32  	%r831, %r813, %r830;
	mov.b32 	%r818, 16;
	// begin inline asm
	{
    .reg .pred p;
    and.b32 %r816, %r100, %r818;    setp.ne.u32 p, %r816, 0;
    vote.ballot.sync.b32 %r816, p, 0xffffffff;
    @!p not.b32 %r816, %r816;
}

	// end inline asm
	and.b32  	%r832, %r816, %r831;
	mov.b32 	%r821, 32;
	// begin inline asm
	{
    .reg .pred p;
    and.b32 %r819, %r100, %r821;    setp.ne.u32 p, %r819, 0;
    vote.ballot.sync.b32 %r819, p, 0xffffffff;
    @!p not.b32 %r819, %r819;
}

	// end inline asm
	and.b32  	%r833, %r819, %r832;
	mov.b32 	%r824, 64;
	// begin inline asm
	{
    .reg .pred p;
    and.b32 %r822, %r100, %r824;    setp.ne.u32 p, %r822, 0;
    vote.ballot.sync.b32 %r822, p, 0xffffffff;
    @!p not.b32 %r822, %r822;
}

	// end inline asm
	and.b32  	%r834, %r822, %r833;
	mov.b32 	%r827, 128;
	// begin inline asm
	{
    .reg .pred p;
    and.b32 %r825, %r100, %r827;    setp.ne.u32 p, %r825, 0;
    vote.ballot.sync.b32 %r825, p, 0xffffffff;
    @!p not.b32 %r825, %r825;
}

	// end inline asm
	and.b32  	%r835, %r825, %r834;
	clz.b32 	%r836, %r835;
	sub.s32 	%r202, 31, %r836;
	and.b32  	%r837, %r803, %r835;
	popc.b32 	%r203, %r837;
	setp.ne.s32 	%p105, %r402, %r202;
	mov.b32 	%r1958, 0;
	@%p105 bra 	$L__BB13_181;
	atom.shared.add.u32 	%r1958, [%r101], %r203;
$L__BB13_181:
	shfl.sync.idx.b32	%r863|%p106, %r1958, %r202, 31, -1;
	add.s32 	%r206, %r203, %r863;
	shr.u32 	%r864, %r1910, %r400;
	and.b32  	%r860, %r864, %r75;
	mov.b32 	%r840, 1;
	// begin inline asm
	{
    .reg .pred p;
    and.b32 %r838, %r860, %r840;    setp.ne.u32 p, %r838, 0;
    vote.ballot.sync.b32 %r838, p, 0xffffffff;
    @!p not.b32 %r838, %r838;
}

	// end inline asm
	mov.b32 	%r843, 2;
	// begin inline asm
	{
    .reg .pred p;
    and.b32 %r841, %r860, %r843;    setp.ne.u32 p, %r841, 0;
    vote.ballot.sync.b32 %r841, p, 0xffffffff;
    @!p not.b32 %r841, %r841;
}

	// end inline asm
	and.b32  	%r865, %r841, %r838;
	mov.b32 	%r846, 4;
	// begin inline asm
	{
    .reg .pred p;
    and.b32 %r844, %r860, %r846;    setp.ne.u32 p, %r844, 0;
    vote.ballot.sync.b32 %r844, p, 0xffffffff;
    @!p not.b32 %r844, %r844;
}

	// end inline asm
	and.b32  	%r866, %r844, %r865;
	mov.b32 	%r849, 8;
	// begin inline asm
	{
    .reg .pred p;
    and.b32 %r847, %r860, %r849;    setp.ne.u32 p, %r847, 0;
    vote.ballot.sync.b32 %r847, p, 0xffffffff;
    @!p not.b32 %r847, %r847;
}

	// end inline asm
	and.b32  	%r867, %r847, %r866;
	mov.b32 	%r852, 16;
	// begin inline asm
	{
    .reg .pred p;
    and.b32 %r850, %r860, %r852;    setp.ne.u32 p, %r850, 0;
    vote.ballot.sync.b32 %r850, p, 0xffffffff;
    @!p not.b32 %r850, %r850;
}

	// end inline asm
	and.b32  	%r868, %r850, %r867;
	mov.b32 	%r855, 32;
	// begin inline asm
	{
    .reg .pred p;
    and.b32 %r853, %r860, %r855;    setp.ne.u32 p, %r853, 0;
    vote.ballot.sync.b32 %r853, p, 0xffffffff;
    @!p not.b32 %r853, %r853;
}

	// end inline asm
	and.b32  	%r869, %r853, %r868;
	mov.b32 	%r858, 64;
	// begin inline asm
	{
    .reg .pred p;
    and.b32 %r856, %r860, %r858;    setp.ne.u32 p, %r856, 0;
    vote.ballot.sync.b32 %r856, p, 0xffffffff;
    @!p not.b32 %r856, %r856;
}

	// end inline asm
	and.b32  	%r870, %r856, %r869;
	mov.b32 	%r861, 128;
	// begin inline asm
	{
    .reg .pred p;
    and.b32 %r859, %r860, %r861;    setp.ne.u32 p, %r859, 0;
    vote.ballot.sync.b32 %r859, p, 0xffffffff;
    @!p not.b32 %r859, %r859;
}

	// end inline asm
	and.b32  	%r871, %r859, %r870;
	clz.b32 	%r872, %r871;
	sub.s32 	%r207, 31, %r872;
	and.b32  	%r873, %r803, %r871;
	popc.b32 	%r208, %r873;
	setp.ne.s32 	%p107, %r402, %r207;
	mov.b32 	%r1959, 0;
	@%p107 bra 	$L__BB13_183;
	atom.shared.add.u32 	%r1959, [%r102], %r208;
$L__BB13_183:
	shfl.sync.idx.b32	%r899|%p108, %r1959, %r207, 31, -1;
	add.s32 	%r211, %r208, %r899;
	shr.u32 	%r900, %r1909, %r400;
	and.b32  	%r896, %r900, %r75;
	mov.b32 	%r876, 1;
	// begin inline asm
	{
    .reg .pred p;
    and.b32 %r874, %r896, %r876;    setp.ne.u32 p, %r874, 0;
    vote.ballot.sync.b32 %r874, p, 0xffffffff;
    @!p not.b32 %r874, %r874;
}

	// end inline asm
	mov.b32 	%r879, 2;
	// begin inline asm
	{
    .reg .pred p;
    and.b32 %r877, %r896, %r879;    setp.ne.u32 p, %r877, 0;
    vote.ballot.sync.b32 %r877, p, 0xffffffff;
    @!p not.b32 %r877, %r877;
}

	// end inline asm
	and.b32  	%r901, %r877, %r874;
	mov.b32 	%r882, 4;
	// begin inline asm
	{
    .reg .pred p;
    and.b32 %r880, %r896, %r882;    setp.ne.u32 p, %r880, 0;
    vote.ballot.sync.b32 %r880, p, 0xffffffff;
    @!p not.b32 %r880, %r880;
}

	// end inline asm
	and.b32  	%r902, %r880, %r901;
	mov.b32 	%r885, 8;
	// begin inline asm
	{
    .reg .pred p;
    and.b32 %r883, %r896, %r885;    setp.ne.u32 p, %r883, 0;
    vote.ballot.sync.b32 %r883, p, 0xffffffff;
    @!p not.b32 %r883, %r883;
}

	// end inline asm
	and.b32  	%r903, %r883, %r902;
	mov.b32 	%r888, 16;
	// begin inline asm
	{
    .reg .pred p;
    and.b32 %r886, %r896, %r888;    setp.ne.u32 p, %r886, 0;
    vote.ballot.sync.b32 %r886, p, 0xffffffff;
    @!p not.b32 %r886, %r886;
}

	// end inline asm
	and.b32  	%r904, %r886, %r903;
	mov.b32 	%r891, 32;
	// begin inline asm
	{
    .reg .pred p;
    and.b32 %r889, %r896, %r891;    setp.ne.u32 p, %r889, 0;
    vote.ballot.sync.b32 %r889, p, 0xffffffff;
    @!p not.b32 %r889, %r889;
}

	// end inline asm
	and.b32  	%r905, %r889, %r904;
	mov.b32 	%r894, 64;
	// begin inline asm
	{
    .reg .pred p;
    and.b32 %r892, %r896, %r894;    setp.ne.u32 p, %r892, 0;
    vote.ballot.sync.b32 %r892, p, 0xffffffff;
    @!p not.b32 %r892, %r892;
}

	// end inline asm
	and.b32  	%r906, %r892, %r905;
	mov.b32 	%r897, 128;
	// begin inline asm
	{
    .reg .pred p;
    and.b32 %r895, %r896, %r897;    setp.ne.u32 p, %r895, 0;
    vote.ballot.sync.b32 %r895, p, 0xffffffff;
    @!p not.b32 %r895, %r895;
}

	// end inline asm
	and.b32  	%r907, %r895, %r906;
	clz.b32 	%r908, %r907;
	sub.s32 	%r212, 31, %r908;
	and.b32  	%r909, %r803, %r907;
	popc.b32 	%r213, %r909;
	setp.ne.s32 	%p109, %r402, %r212;
	mov.b32 	%r1960, 0;
	@%p109 bra 	$L__BB13_185;
	atom.shared.add.u32 	%r1960, [%r103], %r213;
$L__BB13_185:
	shfl.sync.idx.b32	%r935|%p110, %r1960, %r212, 31, -1;
	add.s32 	%r216, %r213, %r935;
	shr.u32 	%r936, %r1908, %r400;
	and.b32  	%r932, %r936, %r75;
	mov.b32 	%r912, 1;
	// begin inline asm
	{
    .reg .pred p;
    and.b32 %r910, %r932, %r912;    setp.ne.u32 p, %r910, 0;
    vote.ballot.sync.b32 %r910, p, 0xffffffff;
    @!p not.b32 %r910, %r910;
}

	// end inline asm
	mov.b32 	%r915, 2;
	// begin inline asm
	{
    .reg .pred p;
    and.b32 %r913, %r932, %r915;    setp.ne.u32 p, %r913, 0;
    vote.ballot.sync.b32 %r913, p, 0xffffffff;
    @!p not.b32 %r913, %r913;
}

	// end inline asm
	and.b32  	%r937, %r913, %r910;
	mov.b32 	%r918, 4;
	// begin inline asm
	{
    .reg .pred p;
    and.b32 %r916, %r932, %r918;    setp.ne.u32 p, %r916, 0;
    vote.ballot.sync.b32 %r916, p, 0xffffffff;
    @!p not.b32 %r916, %r916;
}

	// end inline asm
	and.b32  	%r938, %r916, %r937;
	mov.b32 	%r921, 8;
	// begin inline asm
	{
    .reg .pred p;
    and.b32 %r919, %r932, %r921;    setp.ne.u32 p, %r919, 0;
    vote.ballot.sync.b32 %r919, p, 0xffffffff;
    @!p not.b32 %r919, %r919;
}

	// end inline asm
	and.b32  	%r939, %r919, %r938;
	mov.b32 	%r924, 16;
	// begin inline asm
	{
    .reg .pred p;
    and.b32 %r922, %r932, %r924;    setp.ne.u32 p, %r922, 0;
    vote.ballot.sync.b32 %r922, p, 0xffffffff;
    @!p not.b32 %r922, %r922;
}

	// end inline asm
	and.b32  	%r940, %r922, %r939;
	mov.b32 	%r927, 32;
	// begin inline asm
	{
    .reg .pred p;
    and.b32 %r925, %r932, %r927;    setp.ne.u32 p, %r925, 0;
    vote.ballot.sync.b32 %r925, p, 0xffffffff;
    @!p not.b32 %r925, %r925;
}

	// end inline asm
	and.b32  	%r941, %r925, %r940;
	mov.b32 	%r930, 64;
	// begin inline asm
	{
    .reg .pred p;
    and.b32 %r928, %r932, %r930;    setp.ne.u32 p, %r928, 0;
    vote.ballot.sync.b32 %r928, p, 0xffffffff;
    @!p not.b32 %r928, %r928;
}

	// end inline asm
	and.b32  	%r942, %r928, %r941;
	mov.b32 	%r933, 128;
	// begin inline asm
	{
    .reg .pred p;
    and.b32 %r931, %r932, %r933;    setp.ne.u32 p, %r931, 0;
    vote.ballot.sync.b32 %r931, p, 0xffffffff;
    @!p not.b32 %r931, %r931;
}

	// end inline asm
	and.b32  	%r943, %r931, %r942;
	clz.b32 	%r944, %r943;
	sub.s32 	%r217, 31, %r944;
	and.b32  	%r945, %r803, %r943;
	popc.b32 	%r218, %r945;
	setp.ne.s32 	%p111, %r402, %r217;
	mov.b32 	%r1961, 0;
	@%p111 bra 	$L__BB13_187;
	atom.shared.add.u32 	%r1961, [%r104], %r218;
$L__BB13_187:
	shfl.sync.idx.b32	%r971|%p112, %r1961, %r217, 31, -1;
	add.s32 	%r221, %r218, %r971;
	shr.u32 	%r972, %r1907, %r400;
	and.b32  	%r968, %r972, %r75;
	mov.b32 	%r948, 1;
	// begin inline asm
	{
    .reg .pred p;
    and.b32 %r946, %r968, %r948;    setp.ne.u32 p, %r946, 0;
    vote.ballot.sync.b32 %r946, p, 0xffffffff;
    @!p not.b32 %r946, %r946;
}

	// end inline asm
	mov.b32 	%r951, 2;
	// begin inline asm
	{
    .reg .pred p;
    and.b32 %r949, %r968, %r951;    setp.ne.u32 p, %r949, 0;
    vote.ballot.sync.b32 %r949, p, 0xffffffff;
    @!p not.b32 %r949, %r949;
}

	// end inline asm
	and.b32  	%r973, %r949, %r946;
	mov.b32 	%r954, 4;
	// begin inline asm
	{
    .reg .pred p;
    and.b32 %r952, %r968, %r954;    setp.ne.u32 p, %r952, 0;
    vote.ballot.sync.b32 %r952, p, 0xffffffff;
    @!p not.b32 %r952, %r952;
}

	// end inline asm
	and.b32  	%r974, %r952, %r973;
	mov.b32 	%r957, 8;
	// begin inline asm
	{
    .reg .pred p;
    and.b32 %r955, %r968, %r957;    setp.ne.u32 p, %r955, 0;
    vote.ballot.sync.b32 %r955, p, 0xffffffff;
    @!p not.b32 %r955, %r955;
}

	// end inline asm
	and.b32  	%r975, %r955, %r974;
	mov.b32 	%r960, 16;
	// begin inline asm
	{
    .reg .pred p;
    and.b32 %r958, %r968, %r960;    setp.ne.u32 p, %r958, 0;
    vote.ballot.sync.b32 %r958, p, 0xffffffff;
    @!p not.b32 %r958, %r958;
}

	// end inline asm
	and.b32  	%r976, %r958, %r975;
	mov.b32 	%r963, 32;
	// begin inline asm
	{
    .reg .pred p;
    and.b32 %r961, %r968, %r963;    setp.ne.u32 p, %r961, 0;
    vote.ballot.sync.b32 %r961, p, 0xffffffff;
    @!p not.b32 %r961, %r961;
}

	// end inline asm
	and.b32  	%r977, %r961, %r976;
	mov.b32 	%r966, 64;
	// begin inline asm
	{
    .reg .pred p;
    and.b32 %r964, %r968, %r966;    setp.ne.u32 p, %r964, 0;
    vote.ballot.sync.b32 %r964, p, 0xffffffff;
    @!p not.b32 %r964, %r964;
}

	// end inline asm
	and.b32  	%r978, %r964, %r977;
	mov.b32 	%r969, 128;
	// begin inline asm
	{
    .reg .pred p;
    and.b32 %r967, %r968, %r969;    setp.ne.u32 p, %r967, 0;
    vote.ballot.sync.b32 %r967, p, 0xffffffff;
    @!p not.b32 %r967, %r967;
}

	// end inline asm
	and.b32  	%r979, %r967, %r978;
	clz.b32 	%r980, %r979;
	sub.s32 	%r222, 31, %r980;
	and.b32  	%r981, %r803, %r979;
	popc.b32 	%r223, %r981;
	setp.ne.s32 	%p113, %r402, %r222;
	mov.b32 	%r1962, 0;
	@%p113 bra 	$L__BB13_189;
	atom.shared.add.u32 	%r1962, [%r105], %r223;
$L__BB13_189:
	shfl.sync.idx.b32	%r1007|%p114, %r1962, %r222, 31, -1;
	add.s32 	%r226, %r223, %r1007;
	shr.u32 	%r1008, %r1906, %r400;
	and.b32  	%r1004, %r1008, %r75;
	mov.b32 	%r984, 1;
	// begin inline asm
	{
    .reg .pred p;
    and.b32 %r982, %r1004, %r984;    setp.ne.u32 p, %r982, 0;
    vote.ballot.sync.b32 %r982, p, 0xffffffff;
    @!p not.b32 %r982, %r982;
}

	// end inline asm
	mov.b32 	%r987, 2;
	// begin inline asm
	{
    .reg .pred p;
    and.b32 %r985, %r1004, %r987;    setp.ne.u32 p, %r985, 0;
    vote.ballot.sync.b32 %r985, p, 0xffffffff;
    @!p not.b32 %r985, %r985;
}

	// end inline asm
	and.b32  	%r1009, %r985, %r982;
	mov.b32 	%r990, 4;
	// begin inline asm
	{
    .reg .pred p;
    and.b32 %r988, %r1004, %r990;    setp.ne.u32 p, %r988, 0;
    vote.ballot.sync.b32 %r988, p, 0xffffffff;
    @!p not.b32 %r988, %r988;
}

	// end inline asm
	and.b32  	%r1010, %r988, %r1009;
	mov.b32 	%r993, 8;
	// begin inline asm
	{
    .reg .pred p;
    and.b32 %r991, %r1004, %r993;    setp.ne.u32 p, %r991, 0;
    vote.ballot.sync.b32 %r991, p, 0xffffffff;
    @!p not.b32 %r991, %r991;
}

	// end inline asm
	and.b32  	%r1011, %r991, %r1010;
	mov.b32 	%r996, 16;
	// begin inline asm
	{
    .reg .pred p;
    and.b32 %r994, %r1004, %r996;    setp.ne.u32 p, %r994, 0;
    vote.ballot.sync.b32 %r994, p, 0xffffffff;
    @!p not.b32 %r994, %r994;
}

	// end inline asm
	and.b32  	%r1012, %r994, %r1011;
	mov.b32 	%r999, 32;
	// begin inline asm
	{
    .reg .pred p;
    and.b32 %r997, %r1004, %r999;    setp.ne.u32 p, %r997, 0;
    vote.ballot.sync.b32 %r997, p, 0xffffffff;
    @!p not.b32 %r997, %r997;
}

	// end inline asm
	and.b32  	%r1013, %r997, %r1012;
	mov.b32 	%r1002, 64;
	// begin inline asm
	{
    .reg .pred p;
    and.b32 %r1000, %r1004, %r1002;    setp.ne.u32 p, %r1000, 0;
    vote.ballot.sync.b32 %r1000, p, 0xffffffff;
    @!p not.b32 %r1000, %r1000;
}

	// end inline asm
	and.b32  	%r1014, %r1000, %r1013;
	mov.b32 	%r1005, 128;
	// begin inline asm
	{
    .reg .pred p;
    and.b32 %r1003, %r1004, %r1005;    setp.ne.u32 p, %r1003, 0;
    vote.ballot.sync.b32 %r1003, p, 0xffffffff;
    @!p not.b32 %r1003, %r1003;
}

	// end inline asm
	and.b32  	%r1015, %r1003, %r1014;
	clz.b32 	%r1016, %r1015;
	sub.s32 	%r227, 31, %r1016;
	and.b32  	%r1017, %r803, %r1015;
	popc.b32 	%r228, %r1017;
	setp.ne.s32 	%p115, %r402, %r227;
	mov.b32 	%r1963, 0;
	@%p115 bra 	$L__BB13_191;
	atom.shared.add.u32 	%r1963, [%r106], %r228;
$L__BB13_191:
	shfl.sync.idx.b32	%r1043|%p116, %r1963, %r227, 31, -1;
	add.s32 	%r231, %r228, %r1043;
	shr.u32 	%r1044, %r1905, %r400;
	and.b32  	%r1040, %r1044, %r75;
	mov.b32 	%r1020, 1;
	// begin inline asm
	{
    .reg .pred p;
    and.b32 %r1018, %r1040, %r1020;    setp.ne.u32 p, %r1018, 0;
    vote.ballot.sync.b32 %r1018, p, 0xffffffff;
    @!p not.b32 %r1018, %r1018;
}

	// end inline asm
	mov.b32 	%r1023, 2;
	// begin inline asm
	{
    .reg .pred p;
    and.b32 %r1021, %r1040, %r1023;    setp.ne.u32 p, %r1021, 0;
    vote.ballot.sync.b32 %r1021, p, 0xffffffff;
    @!p not.b32 %r1021, %r1021;
}

	// end inline asm
	and.b32  	%r1045, %r1021, %r1018;
	mov.b32 	%r1026, 4;
	// begin inline asm
	{
    .reg .pred p;
    and.b32 %r1024, %r1040, %r1026;    setp.ne.u32 p, %r1024, 0;
    vote.ballot.sync.b32 %r1024, p, 0xffffffff;
    @!p not.b32 %r1024, %r1024;
}

	// end inline asm
	and.b32  	%r1046, %r1024, %r1045;
	mov.b32 	%r1029, 8;
	// begin inline asm
	{
    .reg .pred p;
    and.b32 %r1027, %r1040, %r1029;    setp.ne.u32 p, %r1027, 0;
    vote.ballot.sync.b32 %r1027, p, 0xffffffff;
    @!p not.b32 %r1027, %r1027;
}

	// end inline asm
	and.b32  	%r1047, %r1027, %r1046;
	mov.b32 	%r1032, 16;
	// begin inline asm
	{
    .reg .pred p;
    and.b32 %r1030, %r1040, %r1032;    setp.ne.u32 p, %r1030, 0;
    vote.ballot.sync.b32 %r1030, p, 0xffffffff;
    @!p not.b32 %r1030, %r1030;
}

	// end inline asm
	and.b32  	%r1048, %r1030, %r1047;
	mov.b32 	%r1035, 32;
	// begin inline asm
	{
    .reg .pred p;
    and.b32 %r1033, %r1040, %r1035;    setp.ne.u32 p, %r1033, 0;
    vote.ballot.sync.b32 %r1033, p, 0xffffffff;
    @!p not.b32 %r1033, %r1033;
}

	// end inline asm
	and.b32  	%r1049, %r1033, %r1048;
	mov.b32 	%r1038, 64;
	// begin inline asm
	{
    .reg .pred p;
    and.b32 %r1036, %r1040, %r1038;    setp.ne.u32 p, %r1036, 0;
    vote.ballot.sync.b32 %r1036, p, 0xffffffff;
    @!p not.b32 %r1036, %r1036;
}

	// end inline asm
	and.b32  	%r1050, %r1036, %r1049;
	mov.b32 	%r1041, 128;
	// begin inline asm
	{
    .reg .pred p;
    and.b32 %r1039, %r1040, %r1041;    setp.ne.u32 p, %r1039, 0;
    vote.ballot.sync.b32 %r1039, p, 0xffffffff;
    @!p not.b32 %r1039, %r1039;
}

	// end inline asm
	and.b32  	%r1051, %r1039, %r1050;
	clz.b32 	%r1052, %r1051;
	sub.s32 	%r232, 31, %r1052;
	and.b32  	%r1053, %r803, %r1051;
	popc.b32 	%r233, %r1053;
	setp.ne.s32 	%p117, %r402, %r232;
	mov.b32 	%r1964, 0;
	@%p117 bra 	$L__BB13_193;
	atom.shared.add.u32 	%r1964, [%r107], %r233;
$L__BB13_193:
	shfl.sync.idx.b32	%r1079|%p118, %r1964, %r232, 31, -1;
	add.s32 	%r236, %r233, %r1079;
	shr.u32 	%r1080, %r1904, %r400;
	and.b32  	%r1076, %r1080, %r75;
	mov.b32 	%r1056, 1;
	// begin inline asm
	{
    .reg .pred p;
    and.b32 %r1054, %r1076, %r1056;    setp.ne.u32 p, %r1054, 0;
    vote.ballot.sync.b32 %r1054, p, 0xffffffff;
    @!p not.b32 %r1054, %r1054;
}

	// end inline asm
	mov.b32 	%r1059, 2;
	// begin inline asm
	{
    .reg .pred p;
    and.b32 %r1057, %r1076, %r1059;    setp.ne.u32 p, %r1057, 0;
    vote.ballot.sync.b32 %r1057, p, 0xffffffff;
    @!p not.b32 %r1057, %r1057;
}

	// end inline asm
	and.b32  	%r1081, %r1057, %r1054;
	mov.b32 	%r1062, 4;
	// begin inline asm
	{
    .reg .pred p;
    and.b32 %r1060, %r1076, %r1062;    setp.ne.u32 p, %r1060, 0;
    vote.ballot.sync.b32 %r1060, p, 0xffffffff;
    @!p not.b32 %r1060, %r1060;
}

	// end inline asm
	and.b32  	%r1082, %r1060, %r1081;
	mov.b32 	%r1065, 8;
	// begin inline asm
	{
    .reg .pred p;
    and.b32 %r1063, %r1076, %r1065;    setp.ne.u32 p, %r1063, 0;
    vote.ballot.sync.b32 %r1063, p, 0xffffffff;
    @!p not.b32 %r1063, %r1063;
}

	// end inline asm
	and.b32  	%r1083, %r1063, %r1082;
	mov.b32 	%r1068, 16;
	// begin inline asm
	{
    .reg .pred p;
    and.b32 %r1066, %r1076, %r1068;    setp.ne.u32 p, %r1066, 0;
    vote.ballot.sync.b32 %r1066, p, 0xffffffff;
    @!p not.b32 %r1066, %r1066;
}

	// end inline asm
	and.b32  	%r1084, %r1066, %r1083;
	mov.b32 	%r1071, 32;
	// begin inline asm
	{
    .reg .pred p;
    and.b32 %r1069, %r1076, %r1071;    setp.ne.u32 p, %r1069, 0;
    vote.ballot.sync.b32 %r1069, p, 0xffffffff;
    @!p not.b32 %r1069, %r1069;
}

	// end inline asm
	and.b32  	%r1085, %r1069, %r1084;
	mov.b32 	%r1074, 64;
	// begin inline asm
	{
    .reg .pred p;
    and.b32 %r1072, %r1076, %r1074;    setp.ne.u32 p, %r1072, 0;
    vote.ballot.sync.b32 %r1072, p, 0xffffffff;
    @!p not.b32 %r1072, %r1072;
}

	// end inline asm
	and.b32  	%r1086, %r1072, %r1085;
	mov.b32 	%r1077, 128;
	// begin inline asm
	{
    .reg .pred p;
    and.b32 %r1075, %r1076, %r1077;    setp.ne.u32 p, %r1075, 0;
    vote.ballot.sync.b32 %r1075, p, 0xffffffff;
    @!p not.b32 %r1075, %r1075;
}

	// end inline asm
	and.b32  	%r1087, %r1075, %r1086;
	clz.b32 	%r1088, %r1087;
	sub.s32 	%r237, 31, %r1088;
	and.b32  	%r1089, %r803, %r1087;
	popc.b32 	%r238, %r1089;
	setp.ne.s32 	%p119, %r402, %r237;
	mov.b32 	%r1965, 0;
	@%p119 bra 	$L__BB13_195;
	atom.shared.add.u32 	%r1965, [%r108], %r238;
$L__BB13_195:
	shfl.sync.idx.b32	%r1115|%p120, %r1965, %r237, 31, -1;
	add.s32 	%r241, %r238, %r1115;
	shr.u32 	%r1116, %r1903, %r400;
	and.b32  	%r1112, %r1116, %r75;
	mov.b32 	%r1092, 1;
	// begin inline asm
	{
    .reg .pred p;
    and.b32 %r1090, %r1112, %r1092;    setp.ne.u32 p, %r1090, 0;
    vote.ballot.sync.b32 %r1090, p, 0xffffffff;
    @!p not.b32 %r1090, %r1090;
}

	// end inline asm
	mov.b32 	%r1095, 2;
	// begin inline asm
	{
    .reg .pred p;
    and.b32 %r1093, %r1112, %r1095;    setp.ne.u32 p, %r1093, 0;
    vote.ballot.sync.b32 %r1093, p, 0xffffffff;
    @!p not.b32 %r1093, %r1093;
}

	// end inline asm
	and.b32  	%r1117, %r1093, %r1090;
	mov.b32 	%r1098, 4;
	// begin inline asm
	{
    .reg .pred p;
    and.b32 %r1096, %r1112, %r1098;    setp.ne.u32 p, %r1096, 0;
    vote.ballot.sync.b32 %r1096, p, 0xffffffff;
    @!p not.b32 %r1096, %r1096;
}

	// end inline asm
	and.b32  	%r1118, %r1096, %r1117;
	mov.b32 	%r1101, 8;
	// begin inline asm
	{
    .reg .pred p;
    and.b32 %r1099, %r1112, %r1101;    setp.ne.u32 p, %r1099, 0;
    vote.ballot.sync.b32 %r1099, p, 0xffffffff;
    @!p not.b32 %r1099, %r1099;
}

	// end inline asm
	and.b32  	%r1119, %r1099, %r1118;
	mov.b32 	%r1104, 16;
	// begin inline asm
	{
    .reg .pred p;
    and.b32 %r1102, %r1112, %r1104;    setp.ne.u32 p, %r1102, 0;
    vote.ballot.sync.b32 %r1102, p, 0xffffffff;
    @!p not.b32 %r1102, %r1102;
}

	// end inline asm
	and.b32  	%r1120, %r1102, %r1119;
	mov.b32 	%r1107, 32;
	// begin inline asm
	{
    .reg .pred p;
    and.b32 %r1105, %r1112, %r1107;    setp.ne.u32 p, %r1105, 0;
    vote.ballot.sync.b32 %r1105, p, 0xffffffff;
    @!p not.b32 %r1105, %r1105;
}

	// end inline asm
	and.b32  	%r1121, %r1105, %r1120;
	mov.b32 	%r1110, 64;
	// begin inline asm
	{
    .reg .pred p;
    and.b32 %r1108, %r1112, %r1110;    setp.ne.u32 p, %r1108, 0;
    vote.ballot.sync.b32 %r1108, p, 0xffffffff;
    @!p not.b32 %r1108, %r1108;
}

	// end inline asm
	and.b32  	%r1122, %r1108, %r1121;
	mov.b32 	%r1113, 128;
	// begin inline asm
	{
    .reg .pred p;
    and.b32 %r1111, %r1112, %r1113;    setp.ne.u32 p, %r1111, 0;
    vote.ballot.sync.b32 %r1111, p, 0xffffffff;
    @!p not.b32 %r1111, %r1111;
}

	// end inline asm
	and.b32  	%r1123, %r1111, %r1122;
	clz.b32 	%r1124, %r1123;
	sub.s32 	%r242, 31, %r1124;
	and.b32  	%r1125, %r803, %r1123;
	popc.b32 	%r243, %r1125;
	setp.ne.s32 	%p121, %r402, %r242;
	mov.b32 	%r1966, 0;
	@%p121 bra 	$L__BB13_197;
	atom.shared.add.u32 	%r1966, [%r109], %r243;
$L__BB13_197:
	shfl.sync.idx.b32	%r1151|%p122, %r1966, %r242, 31, -1;
	add.s32 	%r246, %r243, %r1151;
	shr.u32 	%r1152, %r1902, %r400;
	and.b32  	%r1148, %r1152, %r75;
	mov.b32 	%r1128, 1;
	// begin inline asm
	{
    .reg .pred p;
    and.b32 %r1126, %r1148, %r1128;    setp.ne.u32 p, %r1126, 0;
    vote.ballot.sync.b32 %r1126, p, 0xffffffff;
    @!p not.b32 %r1126, %r1126;
}

	// end inline asm
	mov.b32 	%r1131, 2;
	// begin inline asm
	{
    .reg .pred p;
    and.b32 %r1129, %r1148, %r1131;    setp.ne.u32 p, %r1129, 0;
    vote.ballot.sync.b32 %r1129, p, 0xffffffff;
    @!p not.b32 %r1129, %r1129;
}

	// end inline asm
	and.b32  	%r1153, %r1129, %r1126;
	mov.b32 	%r1134, 4;
	// begin inline asm
	{
    .reg .pred p;
    and.b32 %r1132, %r1148, %r1134;    setp.ne.u32 p, %r1132, 0;
    vote.ballot.sync.b32 %r1132, p, 0xffffffff;
    @!p not.b32 %r1132, %r1132;
}

	// end inline asm
	and.b32  	%r1154, %r1132, %r1153;
	mov.b32 	%r1137, 8;
	// begin inline asm
	{
    .reg .pred p;
    and.b32 %r1135, %r1148, %r1137;    setp.ne.u32 p, %r1135, 0;
    vote.ballot.sync.b32 %r1135, p, 0xffffffff;
    @!p not.b32 %r1135, %r1135;
}

	// end inline asm
	and.b32  	%r1155, %r1135, %r1154;
	mov.b32 	%r1140, 16;
	// begin inline asm
	{
    .reg .pred p;
    and.b32 %r1138, %r1148, %r1140;    setp.ne.u32 p, %r1138, 0;
    vote.ballot.sync.b32 %r1138, p, 0xffffffff;
    @!p not.b32 %r1138, %r1138;
}

	// end inline asm
	and.b32  	%r1156, %r1138, %r1155;
	mov.b32 	%r1143, 32;
	// begin inline asm
	{
    .reg .pred p;
    and.b32 %r1141, %r1148, %r1143;    setp.ne.u32 p, %r1141, 0;
    vote.ballot.sync.b32 %r1141, p, 0xffffffff;
    @!p not.b32 %r1141, %r1141;
}

	// end inline asm
	and.b32  	%r1157, %r1141, %r1156;
	mov.b32 	%r1146, 64;
	// begin inline asm
	{
    .reg .pred p;
    and.b32 %r1144, %r1148, %r1146;    setp.ne.u32 p, %r1144, 0;
    vote.ballot.sync.b32 %r1144, p, 0xffffffff;
    @!p not.b32 %r1144, %r1144;
}

	// end inline asm
	and.b32  	%r1158, %r1144, %r1157;
	mov.b32 	%r1149, 128;
	// begin inline asm
	{
    .reg .pred p;
    and.b32 %r1147, %r1148, %r1149;    setp.ne.u32 p, %r1147, 0;
    vote.ballot.sync.b32 %r1147, p, 0xffffffff;
    @!p not.b32 %r1147, %r1147;
}

	// end inline asm
	and.b32  	%r1159, %r1147, %r1158;
	clz.b32 	%r1160, %r1159;
	sub.s32 	%r247, 31, %r1160;
	and.b32  	%r1161, %r803, %r1159;
	popc.b32 	%r248, %r1161;
	setp.ne.s32 	%p123, %r402, %r247;
	mov.b32 	%r1967, 0;
	@%p123 bra 	$L__BB13_199;
	atom.shared.add.u32 	%r1967, [%r110], %r248;
$L__BB13_199:
	shfl.sync.idx.b32	%r1187|%p124, %r1967, %r247, 31, -1;
	add.s32 	%r251, %r248, %r1187;
	shr.u32 	%r1188, %r1901, %r400;
	and.b32  	%r1184, %r1188, %r75;
	mov.b32 	%r1164, 1;
	// begin inline asm
	{
    .reg .pred p;
    and.b32 %r1162, %r1184, %r1164;    setp.ne.u32 p, %r1162, 0;
    vote.ballot.sync.b32 %r1162, p, 0xffffffff;
    @!p not.b32 %r1162, %r1162;
}

	// end inline asm
	mov.b32 	%r1167, 2;
	// begin inline asm
	{
    .reg .pred p;
    and.b32 %r1165, %r1184, %r1167;    setp.ne.u32 p, %r1165, 0;
    vote.ballot.sync.b32 %r1165, p, 0xffffffff;
    @!p not.b32 %r1165, %r1165;
}

	// end inline asm
	and.b32  	%r1189, %r1165, %r1162;
	mov.b32 	%r1170, 4;
	// begin inline asm
	{
    .reg .pred p;
    and.b32 %r1168, %r1184, %r1170;    setp.ne.u32 p, %r1168, 0;
    vote.ballot.sync.b32 %r1168, p, 0xffffffff;
    @!p not.b32 %r1168, %r1168;
}

	// end inline asm
	and.b32  	%r1190, %r1168, %r1189;
	mov.b32 	%r1173, 8;
	// begin inline asm
	{
    .reg .pred p;
    and.b32 %r1171, %r1184, %r1173;    setp.ne.u32 p, %r1171, 0;
    vote.ballot.sync.b32 %r1171, p, 0xffffffff;
    @!p not.b32 %r1171, %r1171;
}

	// end inline asm
	and.b32  	%r1191, %r1171, %r1190;
	mov.b32 	%r1176, 16;
	// begin inline asm
	{
    .reg .pred p;
    and.b32 %r1174, %r1184, %r1176;    setp.ne.u32 p, %r1174, 0;
    vote.ballot.sync.b32 %r1174, p, 0xffffffff;
    @!p not.b32 %r1174, %r1174;
}

	// end inline asm
	and.b32  	%r1192, %r1174, %r1191;
	mov.b32 	%r1179, 32;
	// begin inline asm
	{
    .reg .pred p;
    and.b32 %r1177, %r1184, %r1179;    setp.ne.u32 p, %r1177, 0;
    vote.ballot.sync.b32 %r1177, p, 0xffffffff;
    @!p not.b32 %r1177, %r1177;
}

	// end inline asm
	and.b32  	%r1193, %r1177, %r1192;
	mov.b32 	%r1182, 64;
	// begin inline asm
	{
    .reg .pred p;
    and.b32 %r1180, %r1184, %r1182;    setp.ne.u32 p, %r1180, 0;
    vote.ballot.sync.b32 %r1180, p, 0xffffffff;
    @!p not.b32 %r1180, %r1180;
}

	// end inline asm
	and.b32  	%r1194, %r1180, %r1193;
	mov.b32 	%r1185, 128;
	// begin inline asm
	{
    .reg .pred p;
    and.b32 %r1183, %r1184, %r1185;    setp.ne.u32 p, %r1183, 0;
    vote.ballot.sync.b32 %r1183, p, 0xffffffff;
    @!p not.b32 %r1183, %r1183;
}

	// end inline asm
	and.b32  	%r1195, %r1183, %r1194;
	clz.b32 	%r1196, %r1195;
	sub.s32 	%r252, 31, %r1196;
	and.b32  	%r1197, %r803, %r1195;
	popc.b32 	%r253, %r1197;
	setp.ne.s32 	%p125, %r402, %r252;
	mov.b32 	%r1968, 0;
	@%p125 bra 	$L__BB13_201;
	atom.shared.add.u32 	%r1968, [%r111], %r253;
$L__BB13_201:
	shfl.sync.idx.b32	%r1223|%p126, %r1968, %r252, 31, -1;
	add.s32 	%r256, %r253, %r1223;
	shr.u32 	%r1224, %r1900, %r400;
	and.b32  	%r1220, %r1224, %r75;
	mov.b32 	%r1200, 1;
	// begin inline asm
	{
    .reg .pred p;
    and.b32 %r1198, %r1220, %r1200;    setp.ne.u32 p, %r1198, 0;
    vote.ballot.sync.b32 %r1198, p, 0xffffffff;
    @!p not.b32 %r1198, %r1198;
}

	// end inline asm
	mov.b32 	%r1203, 2;
	// begin inline asm
	{
    .reg .pred p;
    and.b32 %r1201, %r1220, %r1203;    setp.ne.u32 p, %r1201, 0;
    vote.ballot.sync.b32 %r1201, p, 0xffffffff;
    @!p not.b32 %r1201, %r1201;
}

	// end inline asm
	and.b32  	%r1225, %r1201, %r1198;
	mov.b32 	%r1206, 4;
	// begin inline asm
	{
    .reg .pred p;
    and.b32 %r1204, %r1220, %r1206;    setp.ne.u32 p, %r1204, 0;
    vote.ballot.sync.b32 %r1204, p, 0xffffffff;
    @!p not.b32 %r1204, %r1204;
}

	// end inline asm
	and.b32  	%r1226, %r1204, %r1225;
	mov.b32 	%r1209, 8;
	// begin inline asm
	{
    .reg .pred p;
    and.b32 %r1207, %r1220, %r1209;    setp.ne.u32 p, %r1207, 0;
    vote.ballot.sync.b32 %r1207, p, 0xffffffff;
    @!p not.b32 %r1207, %r1207;
}

	// end inline asm
	and.b32  	%r1227, %r1207, %r1226;
	mov.b32 	%r1212, 16;
	// begin inline asm
	{
    .reg .pred p;
    and.b32 %r1210, %r1220, %r1212;    setp.ne.u32 p, %r1210, 0;
    vote.ballot.sync.b32 %r1210, p, 0xffffffff;
    @!p not.b32 %r1210, %r1210;
}

	// end inline asm
	and.b32  	%r1228, %r1210, %r1227;
	mov.b32 	%r1215, 32;
	// begin inline asm
	{
    .reg .pred p;
    and.b32 %r1213, %r1220, %r1215;    setp.ne.u32 p, %r1213, 0;
    vote.ballot.sync.b32 %r1213, p, 0xffffffff;
    @!p not.b32 %r1213, %r1213;
}

	// end inline asm
	and.b32  	%r1229, %r1213, %r1228;
	mov.b32 	%r1218, 64;
	// begin inline asm
	{
    .reg .pred p;
    and.b32 %r1216, %r1220, %r1218;    setp.ne.u32 p, %r1216, 0;
    vote.ballot.sync.b32 %r1216, p, 0xffffffff;
    @!p not.b32 %r1216, %r1216;
}

	// end inline asm
	and.b32  	%r1230, %r1216, %r1229;
	mov.b32 	%r1221, 128;
	// begin inline asm
	{
    .reg .pred p;
    and.b32 %r1219, %r1220, %r1221;    setp.ne.u32 p, %r1219, 0;
    vote.ballot.sync.b32 %r1219, p, 0xffffffff;
    @!p not.b32 %r1219, %r1219;
}

	// end inline asm
	and.b32  	%r1231, %r1219, %r1230;
	clz.b32 	%r1232, %r1231;
	sub.s32 	%r257, 31, %r1232;
	and.b32  	%r1233, %r803, %r1231;
	popc.b32 	%r258, %r1233;
	setp.ne.s32 	%p127, %r402, %r257;
	mov.b32 	%r1969, 0;
	@%p127 bra 	$L__BB13_203;
	atom.shared.add.u32 	%r1969, [%r112], %r258;
$L__BB13_203:
	shfl.sync.idx.b32	%r1259|%p128, %r1969, %r257, 31, -1;
	add.s32 	%r261, %r258, %r1259;
	shr.u32 	%r1260, %r1899, %r400;
	and.b32  	%r1256, %r1260, %r75;
	mov.b32 	%r1236, 1;
	// begin inline asm
	{
    .reg .pred p;
    and.b32 %r1234, %r1256, %r1236;    setp.ne.u32 p, %r1234, 0;
    vote.ballot.sync.b32 %r1234, p, 0xffffffff;
    @!p not.b32 %r1234, %r1234;
}

	// end inline asm
	mov.b32 	%r1239, 2;
	// begin inline asm
	{
    .reg .pred p;
    and.b32 %r1237, %r1256, %r1239;    setp.ne.u32 p, %r1237, 0;
    vote.ballot.sync.b32 %r1237, p, 0xffffffff;
    @!p not.b32 %r1237, %r1237;
}

	// end inline asm
	and.b32  	%r1261, %r1237, %r1234;
	mov.b32 	%r1242, 4;
	// begin inline asm
	{
    .reg .pred p;
    and.b32 %r1240, %r1256, %r1242;    setp.ne.u32 p, %r1240, 0;
    vote.ballot.sync.b32 %r1240, p, 0xffffffff;
    @!p not.b32 %r1240, %r1240;
}

	// end inline asm
	and.b32  	%r1262, %r1240, %r1261;
	mov.b32 	%r1245, 8;
	// begin inline asm
	{
    .reg .pred p;
    and.b32 %r1243, %r1256, %r1245;    setp.ne.u32 p, %r1243, 0;
    vote.ballot.sync.b32 %r1243, p, 0xffffffff;
    @!p not.b32 %r1243, %r1243;
}

	// end inline asm
	and.b32  	%r1263, %r1243, %r1262;
	mov.b32 	%r1248, 16;
	// begin inline asm
	{
    .reg .pred p;
    and.b32 %r1246, %r1256, %r1248;    setp.ne.u32 p, %r1246, 0;
    vote.ballot.sync.b32 %r1246, p, 0xffffffff;
    @!p not.b32 %r1246, %r1246;
}

	// end inline asm
	and.b32  	%r1264, %r1246, %r1263;
	mov.b32 	%r1251, 32;
	// begin inline asm
	{
    .reg .pred p;
    and.b32 %r1249, %r1256, %r1251;    setp.ne.u32 p, %r1249, 0;
    vote.ballot.sync.b32 %r1249, p, 0xffffffff;
    @!p not.b32 %r1249, %r1249;
}

	// end inline asm
	and.b32  	%r1265, %r1249, %r1264;
	mov.b32 	%r1254, 64;
	// begin inline asm
	{
    .reg .pred p;
    and.b32 %r1252, %r1256, %r1254;    setp.ne.u32 p, %r1252, 0;
    vote.ballot.sync.b32 %r1252, p, 0xffffffff;
    @!p not.b32 %r1252, %r1252;
}

	// end inline asm
	and.b32  	%r1266, %r1252, %r1265;
	mov.b32 	%r1257, 128;
	// begin inline asm
	{
    .reg .pred p;
    and.b32 %r1255, %r1256, %r1257;    setp.ne.u32 p, %r1255, 0;
    vote.ballot.sync.b32 %r1255, p, 0xffffffff;
    @!p not.b32 %r1255, %r1255;
}

	// end inline asm
	and.b32  	%r1267, %r1255, %r1266;
	clz.b32 	%r1268, %r1267;
	sub.s32 	%r262, 31, %r1268;
	and.b32  	%r1269, %r803, %r1267;
	popc.b32 	%r263, %r1269;
	setp.ne.s32 	%p129, %r402, %r262;
	mov.b32 	%r1970, 0;
	@%p129 bra 	$L__BB13_205;
	shl.b32 	%r1270, %r1, 5;
	and.b32  	%r1271, %r1270, 31744;
	mov.u32 	%r1272, _ZZN3cub18CUB_300001_SM_10006detail10radix_sort29DeviceRadixSortOnesweepKernelINS1_5radix10policy_hubIjjyE10Policy1000ELNS0_9SortOrderE0EjjyiiNS1_21identity_decomposer_tEEEvPT5_SB_PT3_PKSC_PT1_PKSG_PT2_PKSK_T4_iiT6_E1s;
	add.s32 	%r1273, %r1272, %r1271;
	shr.u32 	%r1274, %r1899, %r400;
	and.b32  	%r1275, %r1274, %r75;
	shl.b32 	%r1276, %r1275, 2;
	add.s32 	%r1277, %r1273, %r1276;
	atom.shared.add.u32 	%r1970, [%r1277], %r263;
$L__BB13_205:
	shfl.sync.idx.b32	%r1303|%p130, %r1970, %r262, 31, -1;
	add.s32 	%r266, %r263, %r1303;
	shr.u32 	%r1304, %r1898, %r400;
	and.b32  	%r1300, %r1304, %r75;
	mov.b32 	%r1280, 1;
	// begin inline asm
	{
    .reg .pred p;
    and.b32 %r1278, %r1300, %r1280;    setp.ne.u32 p, %r1278, 0;
    vote.ballot.sync.b32 %r1278, p, 0xffffffff;
    @!p not.b32 %r1278, %r1278;
}

	// end inline asm
	mov.b32 	%r1283, 2;
	// begin inline asm
	{
    .reg .pred p;
    and.b32 %r1281, %r1300, %r1283;    setp.ne.u32 p, %r1281, 0;
    vote.ballot.sync.b32 %r1281, p, 0xffffffff;
    @!p not.b32 %r1281, %r1281;
}

	// end inline asm
	and.b32  	%r1305, %r1281, %r1278;
	mov.b32 	%r1286, 4;
	// begin inline asm
	{
    .reg .pred p;
    and.b32 %r1284, %r1300, %r1286;    setp.ne.u32 p, %r1284, 0;
    vote.ballot.sync.b32 %r1284, p, 0xffffffff;
    @!p not.b32 %r1284, %r1284;
}

	// end inline asm
	and.b32  	%r1306, %r1284, %r1305;
	mov.b32 	%r1289, 8;
	// begin inline asm
	{
    .reg .pred p;
    and.b32 %r1287, %r1300, %r1289;    setp.ne.u32 p, %r1287, 0;
    vote.ballot.sync.b32 %r1287, p, 0xffffffff;
    @!p not.b32 %r1287, %r1287;
}

	// end inline asm
	and.b32  	%r1307, %r1287, %r1306;
	mov.b32 	%r1292, 16;
	// begin inline asm
	{
    .reg .pred p;
    and.b32 %r1290, %r1300, %r1292;    setp.ne.u32 p, %r1290, 0;
    vote.ballot.sync.b32 %r1290, p, 0xffffffff;
    @!p not.b32 %r1290, %r1290;
}

	// end inline asm
	and.b32  	%r1308, %r1290, %r1307;
	mov.b32 	%r1295, 32;
	// begin inline asm
	{
    .reg .pred p;
    and.b32 %r1293, %r1300, %r1295;    setp.ne.u32 p, %r1293, 0;
    vote.ballot.sync.b32 %r1293, p, 0xffffffff;
    @!p not.b32 %r1293, %r1293;
}

	// end inline asm
	and.b32  	%r1309, %r1293, %r1308;
	mov.b32 	%r1298, 64;
	// begin inline asm
	{
    .reg .pred p;
    and.b32 %r1296, %r1300, %r1298;    setp.ne.u32 p, %r1296, 0;
    vote.ballot.sync.b32 %r1296, p, 0xffffffff;
    @!p not.b32 %r1296, %r1296;
}

	// end inline asm
	and.b32  	%r1310, %r1296, %r1309;
	mov.b32 	%r1301, 128;
	// begin inline asm
	{
    .reg .pred p;
    and.b32 %r1299, %r1300, %r1301;    setp.ne.u32 p, %r1299, 0;
    vote.ballot.sync.b32 %r1299, p, 0xffffffff;
    @!p not.b32 %r1299, %r1299;
}

	// end inline asm
	and.b32  	%r1311, %r1299, %r1310;
	clz.b32 	%r1312, %r1311;
	sub.s32 	%r267, 31, %r1312;
	and.b32  	%r1313, %r803, %r1311;
	popc.b32 	%r268, %r1313;
	setp.ne.s32 	%p131, %r402, %r267;
	mov.b32 	%r1971, 0;
	@%p131 bra 	$L__BB13_207;
	atom.shared.add.u32 	%r1971, [%r113], %r268;
$L__BB13_207:
	shfl.sync.idx.b32	%r1339|%p132, %r1971, %r267, 31, -1;
	add.s32 	%r271, %r268, %r1339;
	shr.u32 	%r1340, %r1897, %r400;
	and.b32  	%r1336, %r1340, %r75;
	mov.b32 	%r1316, 1;
	// begin inline asm
	{
    .reg .pred p;
    and.b32 %r1314, %r1336, %r1316;    setp.ne.u32 p, %r1314, 0;
    vote.ballot.sync.b32 %r1314, p, 0xffffffff;
    @!p not.b32 %r1314, %r1314;
}

	// end inline asm
	mov.b32 	%r1319, 2;
	// begin inline asm
	{
    .reg .pred p;
    and.b32 %r1317, %r1336, %r1319;    setp.ne.u32 p, %r1317, 0;
    vote.ballot.sync.b32 %r1317, p, 0xffffffff;
    @!p not.b32 %r1317, %r1317;
}

	// end inline asm
	and.b32  	%r1341, %r1317, %r1314;
	mov.b32 	%r1322, 4;
	// begin inline asm
	{
    .reg .pred p;
    and.b32 %r1320, %r1336, %r1322;    setp.ne.u32 p, %r1320, 0;
    vote.ballot.sync.b32 %r1320, p, 0xffffffff;
    @!p not.b32 %r1320, %r1320;
}

	// end inline asm
	and.b32  	%r1342, %r1320, %r1341;
	mov.b32 	%r1325, 8;
	// begin inline asm
	{
    .reg .pred p;
    and.b32 %r1323, %r1336, %r1325;    setp.ne.u32 p, %r1323, 0;
    vote.ballot.sync.b32 %r1323, p, 0xffffffff;
    @!p not.b32 %r1323, %r1323;
}

	// end inline asm
	and.b32  	%r1343, %r1323, %r1342;
	mov.b32 	%r1328, 16;
	// begin inline asm
	{
    .reg .pred p;
    and.b32 %r1326, %r1336, %r1328;    setp.ne.u32 p, %r1326, 0;
    vote.ballot.sync.b32 %r1326, p, 0xffffffff;
    @!p not.b32 %r1326, %r1326;
}

	// end inline asm
	and.b32  	%r1344, %r1326, %r1343;
	mov.b32 	%r1331, 32;
	// begin inline asm
	{
    .reg .pred p;
    and.b32 %r1329, %r1336, %r1331;    setp.ne.u32 p, %r1329, 0;
    vote.ballot.sync.b32 %r1329, p, 0xffffffff;
    @!p not.b32 %r1329, %r1329;
}

	// end inline asm
	and.b32  	%r1345, %r1329, %r1344;
	mov.b32 	%r1334, 64;
	// begin inline asm
	{
    .reg .pred p;
    and.b32 %r1332, %r1336, %r1334;    setp.ne.u32 p, %r1332, 0;
    vote.ballot.sync.b32 %r1332, p, 0xffffffff;
    @!p not.b32 %r1332, %r1332;
}

	// end inline asm
	and.b32  	%r1346, %r1332, %r1345;
	mov.b32 	%r1337, 128;
	// begin inline asm
	{
    .reg .pred p;
    and.b32 %r1335, %r1336, %r1337;    setp.ne.u32 p, %r1335, 0;
    vote.ballot.sync.b32 %r1335, p, 0xffffffff;
    @!p not.b32 %r1335, %r1335;
}

	// end inline asm
	and.b32  	%r1347, %r1335, %r1346;
	clz.b32 	%r1348, %r1347;
	sub.s32 	%r272, 31, %r1348;
	and.b32  	%r1349, %r803, %r1347;
	popc.b32 	%r273, %r1349;
	setp.ne.s32 	%p133, %r402, %r272;
	mov.b32 	%r1972, 0;
	@%p133 bra 	$L__BB13_209;
	atom.shared.add.u32 	%r1972, [%r114], %r273;
$L__BB13_209:
	shfl.sync.idx.b32	%r1375|%p134, %r1972, %r272, 31, -1;
	add.s32 	%r276, %r273, %r1375;
	shr.u32 	%r1376, %r1896, %r400;
	and.b32  	%r1372, %r1376, %r75;
	mov.b32 	%r1352, 1;
	// begin inline asm
	{
    .reg .pred p;
    and.b32 %r1350, %r1372, %r1352;    setp.ne.u32 p, %r1350, 0;
    vote.ballot.sync.b32 %r1350, p, 0xffffffff;
    @!p not.b32 %r1350, %r1350;
}

	// end inline asm
	mov.b32 	%r1355, 2;
	// begin inline asm
	{
    .reg .pred p;
    and.b32 %r1353, %r1372, %r1355;    setp.ne.u32 p, %r1353, 0;
    vote.ballot.sync.b32 %r1353, p, 0xffffffff;
    @!p not.b32 %r1353, %r1353;
}

	// end inline asm
	and.b32  	%r1377, %r1353, %r1350;
	mov.b32 	%r1358, 4;
	// begin inline asm
	{
    .reg .pred p;
    and.b32 %r1356, %r1372, %r1358;    setp.ne.u32 p, %r1356, 0;
    vote.ballot.sync.b32 %r1356, p, 0xffffffff;
    @!p not.b32 %r1356, %r1356;
}

	// end inline asm
	and.b32  	%r1378, %r1356, %r1377;
	mov.b32 	%r1361, 8;
	// begin inline asm
	{
    .reg .pred p;
    and.b32 %r1359, %r1372, %r1361;    setp.ne.u32 p, %r1359, 0;
    vote.ballot.sync.b32 %r1359, p, 0xffffffff;
    @!p not.b32 %r1359, %r1359;
}

	// end inline asm
	and.b32  	%r1379, %r1359, %r1378;
	mov.b32 	%r1364, 16;
	// begin inline asm
	{
    .reg .pred p;
    and.b32 %r1362, %r1372, %r1364;    setp.ne.u32 p, %r1362, 0;
    vote.ballot.sync.b32 %r1362, p, 0xffffffff;
    @!p not.b32 %r1362, %r1362;
}

	// end inline asm
	and.b32  	%r1380, %r1362, %r1379;
	mov.b32 	%r1367, 32;
	// begin inline asm
	{
    .reg .pred p;
    and.b32 %r1365, %r1372, %r1367;    setp.ne.u32 p, %r1365, 0;
    vote.ballot.sync.b32 %r1365, p, 0xffffffff;
    @!p not.b32 %r1365, %r1365;
}

	// end inline asm
	and.b32  	%r1381, %r1365, %r1380;
	mov.b32 	%r1370, 64;
	// begin inline asm
	{
    .reg .pred p;
    and.b32 %r1368, %r1372, %r1370;    setp.ne.u32 p, %r1368, 0;
    vote.ballot.sync.b32 %r1368, p, 0xffffffff;
    @!p not.b32 %r1368, %r1368;
}

	// end inline asm
	and.b32  	%r1382, %r1368, %r1381;
	mov.b32 	%r1373, 128;
	// begin inline asm
	{
    .reg .pred p;
    and.b32 %r1371, %r1372, %r1373;    setp.ne.u32 p, %r1371, 0;
    vote.ballot.sync.b32 %r1371, p, 0xffffffff;
    @!p not.b32 %r1371, %r1371;
}

	// end inline asm
	and.b32  	%r1383, %r1371, %r1382;
	clz.b32 	%r1384, %r1383;
	sub.s32 	%r277, 31, %r1384;
	and.b32  	%r1385, %r803, %r1383;
	popc.b32 	%r278, %r1385;
	setp.ne.s32 	%p135, %r402, %r277;
	mov.b32 	%r1973, 0;
	@%p135 bra 	$L__BB13_211;
	atom.shared.add.u32 	%r1973, [%r115], %r278;
$L__BB13_211:
	shfl.sync.idx.b32	%r1411|%p136, %r1973, %r277, 31, -1;
	add.s32 	%r281, %r278, %r1411;
	shr.u32 	%r1412, %r1895, %r400;
	and.b32  	%r1408, %r1412, %r75;
	mov.b32 	%r1388, 1;
	// begin inline asm
	{
    .reg .pred p;
    and.b32 %r1386, %r1408, %r1388;    setp.ne.u32 p, %r1386, 0;
    vote.ballot.sync.b32 %r1386, p, 0xffffffff;
    @!p not.b32 %r1386, %r1386;
}

	// end inline asm
	mov.b32 	%r1391, 2;
	// begin inline asm
	{
    .reg .pred p;
    and.b32 %r1389, %r1408, %r1391;    setp.ne.u32 p, %r1389, 0;
    vote.ballot.sync.b32 %r1389, p, 0xffffffff;
    @!p not.b32 %r1389, %r1389;
}

	// end inline asm
	and.b32  	%r1413, %r1389, %r1386;
	mov.b32 	%r1394, 4;
	// begin inline asm
	{
    .reg .pred p;
    and.b32 %r1392, %r1408, %r1394;    setp.ne.u32 p, %r1392, 0;
    vote.ballot.sync.b32 %r1392, p, 0xffffffff;
    @!p not.b32 %r1392, %r1392;
}

	// end inline asm
	and.b32  	%r1414, %r1392, %r1413;
	mov.b32 	%r1397, 8;
	// begin inline asm
	{
    .reg .pred p;
    and.b32 %r1395, %r1408, %r1397;    setp.ne.u32 p, %r1395, 0;
    vote.ballot.sync.b32 %r1395, p, 0xffffffff;
    @!p not.b32 %r1395, %r1395;
}

	// end inline asm
	and.b32  	%r1415, %r1395, %r1414;
	mov.b32 	%r1400, 16;
	// begin inline asm
	{
    .reg .pred p;
    and.b32 %r1398, %r1408, %r1400;    setp.ne.u32 p, %r1398, 0;
    vote.ballot.sync.b32 %r1398, p, 0xffffffff;
    @!p not.b32 %r1398, %r1398;
}

	// end inline asm
	and.b32  	%r1416, %r1398, %r1415;
	mov.b32 	%r1403, 32;
	// begin inline asm
	{
    .reg .pred p;
    and.b32 %r1401, %r1408, %r1403;    setp.ne.u32 p, %r1401, 0;
    vote.ballot.sync.b32 %r1401, p, 0xffffffff;
    @!p not.b32 %r1401, %r1401;
}

	// end inline asm
	and.b32  	%r1417, %r1401, %r1416;
	mov.b32 	%r1406, 64;
	// begin inline asm
	{
    .reg .pred p;
    and.b32 %r1404, %r1408, %r1406;    setp.ne.u32 p, %r1404, 0;
    vote.ballot.sync.b32 %r1404, p, 0xffffffff;
    @!p not.b32 %r1404, %r1404;
}

	// end inline asm
	and.b32  	%r1418, %r1404, %r1417;
	mov.b32 	%r1409, 128;
	// begin inline asm
	{
    .reg .pred p;
    and.b32 %r1407, %r1408, %r1409;    setp.ne.u32 p, %r1407, 0;
    vote.ballot.sync.b32 %r1407, p, 0xffffffff;
    @!p not.b32 %r1407, %r1407;
}

	// end inline asm
	and.b32  	%r1419, %r1407, %r1418;
	clz.b32 	%r1420, %r1419;
	sub.s32 	%r282, 31, %r1420;
	and.b32  	%r1421, %r803, %r1419;
	popc.b32 	%r283, %r1421;
	setp.ne.s32 	%p137, %r402, %r282;
	mov.b32 	%r1974, 0;
	@%p137 bra 	$L__BB13_213;
	atom.shared.add.u32 	%r1974, [%r116], %r283;
$L__BB13_213:
	shfl.sync.idx.b32	%r1422|%p139, %r1974, %r282, 31, -1;
	add.s32 	%r1423, %r283, %r1422;
	bar.sync 	0;
	shl.b32 	%r1424, %r206, 2;
	mov.u32 	%r1425, _ZZN3cub18CUB_300001_SM_10006detail10radix_sort29DeviceRadixSortOnesweepKernelINS1_5radix10policy_hubIjjyE10Policy1000ELNS0_9SortOrderE0EjjyiiNS1_21identity_decomposer_tEEEvPT5_SB_PT3_PKSC_PT1_PKSG_PT2_PKSK_T4_iiT6_E1s;
	add.s32 	%r286, %r1425, %r1424;
	st.shared.u32 	[%r286+-4], %r1911;
	shl.b32 	%r1426, %r211, 2;
	add.s32 	%r287, %r1425, %r1426;
	st.shared.u32 	[%r287+-4], %r1910;
	shl.b32 	%r1427, %r216, 2;
	add.s32 	%r288, %r1425, %r1427;
	st.shared.u32 	[%r288+-4], %r1909;
	shl.b32 	%r1428, %r221, 2;
	add.s32 	%r289, %r1425, %r1428;
	st.shared.u32 	[%r289+-4], %r1908;
	shl.b32 	%r1429, %r226, 2;
	add.s32 	%r290, %r1425, %r1429;
	st.shared.u32 	[%r290+-4], %r1907;
	shl.b32 	%r1430, %r231, 2;
	add.s32 	%r291, %r1425, %r1430;
	st.shared.u32 	[%r291+-4], %r1906;
	shl.b32 	%r1431, %r236, 2;
	add.s32 	%r292, %r1425, %r1431;
	st.shared.u32 	[%r292+-4], %r1905;
	shl.b32 	%r1432, %r241, 2;
	add.s32 	%r293, %r1425, %r1432;
	st.shared.u32 	[%r293+-4], %r1904;
	shl.b32 	%r1433, %r246, 2;
	add.s32 	%r294, %r1425, %r1433;
	st.shared.u32 	[%r294+-4], %r1903;
	shl.b32 	%r1434, %r251, 2;
	add.s32 	%r295, %r1425, %r1434;
	st.shared.u32 	[%r295+-4], %r1902;
	shl.b32 	%r1435, %r256, 2;
	add.s32 	%r296, %r1425, %r1435;
	st.shared.u32 	[%r296+-4], %r1901;
	shl.b32 	%r1436, %r261, 2;
	add.s32 	%r297, %r1425, %r1436;
	st.shared.u32 	[%r297+-4], %r1900;
	shl.b32 	%r1437, %r266, 2;
	add.s32 	%r298, %r1425, %r1437;
	st.shared.u32 	[%r298+-4], %r1899;
	shl.b32 	%r1438, %r271, 2;
	add.s32 	%r299, %r1425, %r1438;
	st.shared.u32 	[%r299+-4], %r1898;
	shl.b32 	%r1439, %r276, 2;
	add.s32 	%r300, %r1425, %r1439;
	st.shared.u32 	[%r300+-4], %r1897;
	shl.b32 	%r1440, %r281, 2;
	add.s32 	%r301, %r1425, %r1440;
	st.shared.u32 	[%r301+-4], %r1896;
	shl.b32 	%r1441, %r1423, 2;
	add.s32 	%r302, %r1425, %r1441;
	st.shared.u32 	[%r302+-4], %r1895;
	shl.b32 	%r1442, %r1, 3;
	add.s32 	%r1443, %r1425, %r1442;
	add.s32 	%r303, %r1443, 26112;
	@%p29 bra 	$L__BB13_221;
	ld.param.u64 	%rd368, [_ZN3cub18CUB_300001_SM_10006detail10radix_sort29DeviceRadixSortOnesweepKernelINS1_5radix10policy_hubIjjyE10Policy1000ELNS0_9SortOrderE0EjjyiiNS1_21identity_decomposer_tEEEvPT5_SB_PT3_PKSC_PT1_PKSG_PT2_PKSK_T4_iiT6__param_3];
	cvta.to.global.u64 	%rd85, %rd368;
	shl.b64 	%rd86, %rd10, 3;
	add.s64 	%rd87, %rd85, %rd86;
	ld.global.u64 	%rd88, [%rd87];
	cvt.s64.s32 	%rd89, %r200;
	sub.s64 	%rd371, %rd88, %rd89;
	st.shared.u64 	[%r303], %rd371;
	setp.lt.s32 	%p140, %r4, 1;
	mov.u32 	%r1978, %r1920;
	@%p140 bra 	$L__BB13_220;
	mov.b32 	%r1976, -1;
	mov.u32 	%r1975, %r4;
	mov.u32 	%r1978, %r1920;
$L__BB13_216:
	ld.param.u64 	%rd361, [_ZN3cub18CUB_300001_SM_10006detail10radix_sort29DeviceRadixSortOnesweepKernelINS1_5radix10policy_hubIjjyE10Policy1000ELNS0_9SortOrderE0EjjyiiNS1_21identity_decomposer_tEEEvPT5_SB_PT3_PKSC_PT1_PKSG_PT2_PKSK_T4_iiT6__param_0];
	add.s32 	%r307, %r1975, -1;
	shl.b32 	%r1445, %r307, 8;
	add.s32 	%r1446, %r1445, %r1;
	cvta.to.global.u64 	%rd90, %rd361;
	mul.wide.s32 	%rd91, %r1446, 4;
	add.s64 	%rd21, %rd90, %rd91;
$L__BB13_217:
	membar.cta;
	ld.volatile.global.u32 	%r308, [%rd21];
	setp.eq.s32 	%p141, %r308, 0;
	@%p141 bra 	$L__BB13_217;
	and.b32  	%r1447, %r308, 1073741823;
	add.s32 	%r1978, %r1447, %r1978;
	setp.gt.s32 	%p142, %r308, -1;
	vote.sync.ballot.b32 	%r1976, %p142, %r1976;
	setp.gt.u32 	%p144, %r1975, 1;
	and.pred  	%p145, %p142, %p144;
	mov.u32 	%r1975, %r307;
	@%p145 bra 	$L__BB13_216;
	ld.shared.u64 	%rd371, [%r303];
$L__BB13_220:
	ld.param.u64 	%rd362, [_ZN3cub18CUB_300001_SM_10006detail10radix_sort29DeviceRadixSortOnesweepKernelINS1_5radix10policy_hubIjjyE10Policy1000ELNS0_9SortOrderE0EjjyiiNS1_21identity_decomposer_tEEEvPT5_SB_PT3_PKSC_PT1_PKSG_PT2_PKSK_T4_iiT6__param_0];
	or.b32  	%r1448, %r1978, -2147483648;
	cvta.to.global.u64 	%rd92, %rd362;
	shl.b32 	%r1449, %r4, 8;
	add.s32 	%r1450, %r1449, %r1;
	mul.wide.s32 	%rd93, %r1450, 4;
	add.s64 	%rd94, %rd92, %rd93;
	st.volatile.global.u32 	[%rd94], %r1448;
	sub.s32 	%r1451, %r1978, %r1920;
	cvt.s64.s32 	%rd95, %r1451;
	add.s64 	%rd96, %rd371, %rd95;
	st.shared.u64 	[%r303], %rd96;
$L__BB13_221:
	ld.param.u64 	%rd365, [_ZN3cub18CUB_300001_SM_10006detail10radix_sort29DeviceRadixSortOnesweepKernelINS1_5radix10policy_hubIjjyE10Policy1000ELNS0_9SortOrderE0EjjyiiNS1_21identity_decomposer_tEEEvPT5_SB_PT3_PKSC_PT1_PKSG_PT2_PKSK_T4_iiT6__param_2];
	setp.gt.u32 	%p146, %r1, 255;
	setp.lt.s32 	%p147, %r5, %r399;
	setp.eq.s64 	%p148, %rd365, 0;
	or.pred  	%p149, %p148, %p147;
	or.pred  	%p150, %p146, %p149;
	@%p150 bra 	$L__BB13_223;
	ld.param.u64 	%rd366, [_ZN3cub18CUB_300001_SM_10006detail10radix_sort29DeviceRadixSortOnesweepKernelINS1_5radix10policy_hubIjjyE10Policy1000ELNS0_9SortOrderE0EjjyiiNS1_21identity_decomposer_tEEEvPT5_SB_PT3_PKSC_PT1_PKSG_PT2_PKSK_T4_iiT6__param_2];
	ld.shared.u64 	%rd97, [%r303];
	cvt.s64.s32 	%rd98, %r1920;
	cvt.s64.s32 	%rd99, %r200;
	add.s64 	%rd100, %rd99, %rd98;
	add.s64 	%rd101, %rd100, %rd97;
	cvta.to.global.u64 	%rd102, %rd366;
	shl.b64 	%rd103, %rd10, 3;
	add.s64 	%rd104, %rd102, %rd103;
	st.global.u64 	[%rd104], %rd101;
$L__BB13_223:
	setp.gt.s32 	%p151, %r5, %r399;
	bar.sync 	0;
	@%p151 bra 	$L__BB13_225;
	ld.shared.u32 	%r1452, [%r117];
	shr.u32 	%r1453, %r1452, %r400;
	and.b32  	%r1454, %r1453, %r75;
	shl.b32 	%r1455, %r1454, 3;
	add.s32 	%r1457, %r1425, 26112;
	add.s32 	%r1458, %r1457, %r1455;
	ld.shared.u64 	%rd105, [%r1458];
	add.s64 	%rd106, %rd105, %rd10;
	shl.b64 	%rd107, %rd106, 2;
	add.s64 	%rd108, %rd2, %rd107;
	st.global.u32 	[%rd108], %r1452;
	bar.warp.sync 	-1;
	ld.shared.u32 	%r1459, [%r117+1536];
	shr.u32 	%r1460, %r1459, %r400;
	and.b32  	%r1461, %r1460, %r75;
	shl.b32 	%r1462, %r1461, 3;
	add.s32 	%r1463, %r1457, %r1462;
	ld.shared.u64 	%rd109, [%r1463];
	add.s64 	%rd110, %rd109, %rd10;
	shl.b64 	%rd111, %rd110, 2;
	add.s64 	%rd112, %rd2, %rd111;
	st.global.u32 	[%rd112+1536], %r1459;
	bar.warp.sync 	-1;
	ld.shared.u32 	%r1464, [%r117+3072];
	shr.u32 	%r1465, %r1464, %r400;
	and.b32  	%r1466, %r1465, %r75;
	shl.b32 	%r1467, %r1466, 3;
	add.s32 	%r1468, %r1457, %r1467;
	ld.shared.u64 	%rd113, [%r1468];
	add.s64 	%rd114, %rd113, %rd10;
	shl.b64 	%rd115, %rd114, 2;
	add.s64 	%rd116, %rd2, %rd115;
	st.global.u32 	[%rd116+3072], %r1464;
	bar.warp.sync 	-1;
	ld.shared.u32 	%r1469, [%r117+4608];
	shr.u32 	%r1470, %r1469, %r400;
	and.b32  	%r1471, %r1470, %r75;
	shl.b32 	%r1472, %r1471, 3;
	add.s32 	%r1473, %r1457, %r1472;
	ld.shared.u64 	%rd117, [%r1473];
	add.s64 	%rd118, %rd117, %rd10;
	shl.b64 	%rd119, %rd118, 2;
	add.s64 	%rd120, %rd2, %rd119;
	st.global.u32 	[%rd120+4608], %r1469;
	bar.warp.sync 	-1;
	ld.shared.u32 	%r1474, [%r117+6144];
	shr.u32 	%r1475, %r1474, %r400;
	and.b32  	%r1476, %r1475, %r75;
	shl.b32 	%r1477, %r1476, 3;
	add.s32 	%r1478, %r1457, %r1477;
	ld.shared.u64 	%rd121, [%r1478];
	add.s64 	%rd122, %rd121, %rd10;
	shl.b64 	%rd123, %rd122, 2;
	add.s64 	%rd124, %rd2, %rd123;
	st.global.u32 	[%rd124+6144], %r1474;
	bar.warp.sync 	-1;
	ld.shared.u32 	%r1479, [%r117+7680];
	shr.u32 	%r1480, %r1479, %r400;
	and.b32  	%r1481, %r1480, %r75;
	shl.b32 	%r1482, %r1481, 3;
	add.s32 	%r1483, %r1457, %r1482;
	ld.shared.u64 	%rd125, [%r1483];
	add.s64 	%rd126, %rd125, %rd10;
	shl.b64 	%rd127, %rd126, 2;
	add.s64 	%rd128, %rd2, %rd127;
	st.global.u32 	[%rd128+7680], %r1479;
	bar.warp.sync 	-1;
	ld.shared.u32 	%r1484, [%r117+9216];
	shr.u32 	%r1485, %r1484, %r400;
	and.b32  	%r1486, %r1485, %r75;
	shl.b32 	%r1487, %r1486, 3;
	add.s32 	%r1488, %r1457, %r1487;
	ld.shared.u64 	%rd129, [%r1488];
	add.s64 	%rd130, %rd129, %rd10;
	shl.b64 	%rd131, %rd130, 2;
	add.s64 	%rd132, %rd2, %rd131;
	st.global.u32 	[%rd132+9216], %r1484;
	bar.warp.sync 	-1;
	ld.shared.u32 	%r1489, [%r117+10752];
	shr.u32 	%r1490, %r1489, %r400;
	and.b32  	%r1491, %r1490, %r75;
	shl.b32 	%r1492, %r1491, 3;
	add.s32 	%r1493, %r1457, %r1492;
	ld.shared.u64 	%rd133, [%r1493];
	add.s64 	%rd134, %rd133, %rd10;
	shl.b64 	%rd135, %rd134, 2;
	add.s64 	%rd136, %rd2, %rd135;
	st.global.u32 	[%rd136+10752], %r1489;
	bar.warp.sync 	-1;
	ld.shared.u32 	%r1494, [%r117+12288];
	shr.u32 	%r1495, %r1494, %r400;
	and.b32  	%r1496, %r1495, %r75;
	shl.b32 	%r1497, %r1496, 3;
	add.s32 	%r1498, %r1457, %r1497;
	ld.shared.u64 	%rd137, [%r1498];
	add.s64 	%rd138, %rd137, %rd10;
	shl.b64 	%rd139, %rd138, 2;
	add.s64 	%rd140, %rd2, %rd139;
	st.global.u32 	[%rd140+12288], %r1494;
	bar.warp.sync 	-1;
	ld.shared.u32 	%r1499, [%r117+13824];
	shr.u32 	%r1500, %r1499, %r400;
	and.b32  	%r1501, %r1500, %r75;
	shl.b32 	%r1502, %r1501, 3;
	add.s32 	%r1503, %r1457, %r1502;
	ld.shared.u64 	%rd141, [%r1503];
	add.s64 	%rd142, %rd141, %rd10;
	shl.b64 	%rd143, %rd142, 2;
	add.s64 	%rd144, %rd2, %rd143;
	st.global.u32 	[%rd144+13824], %r1499;
	bar.warp.sync 	-1;
	ld.shared.u32 	%r1504, [%r117+15360];
	shr.u32 	%r1505, %r1504, %r400;
	and.b32  	%r1506, %r1505, %r75;
	shl.b32 	%r1507, %r1506, 3;
	add.s32 	%r1508, %r1457, %r1507;
	ld.shared.u64 	%rd145, [%r1508];
	add.s64 	%rd146, %rd145, %rd10;
	shl.b64 	%rd147, %rd146, 2;
	add.s64 	%rd148, %rd2, %rd147;
	st.global.u32 	[%rd148+15360], %r1504;
	bar.warp.sync 	-1;
	ld.shared.u32 	%r1509, [%r117+16896];
	shr.u32 	%r1510, %r1509, %r400;
	and.b32  	%r1511, %r1510, %r75;
	shl.b32 	%r1512, %r1511, 3;
	add.s32 	%r1513, %r1457, %r1512;
	ld.shared.u64 	%rd149, [%r1513];
	add.s64 	%rd150, %rd149, %rd10;
	shl.b64 	%rd151, %rd150, 2;
	add.s64 	%rd152, %rd2, %rd151;
	st.global.u32 	[%rd152+16896], %r1509;
	bar.warp.sync 	-1;
	ld.shared.u32 	%r1514, [%r117+18432];
	shr.u32 	%r1515, %r1514, %r400;
	and.b32  	%r1516, %r1515, %r75;
	shl.b32 	%r1517, %r1516, 3;
	add.s32 	%r1518, %r1457, %r1517;
	ld.shared.u64 	%rd153, [%r1518];
	add.s64 	%rd154, %rd153, %rd10;
	shl.b64 	%rd155, %rd154, 2;
	add.s64 	%rd156, %rd2, %rd155;
	st.global.u32 	[%rd156+18432], %r1514;
	bar.warp.sync 	-1;
	ld.shared.u32 	%r1519, [%r117+19968];
	shr.u32 	%r1520, %r1519, %r400;
	and.b32  	%r1521, %r1520, %r75;
	shl.b32 	%r1522, %r1521, 3;
	add.s32 	%r1523, %r1457, %r1522;
	ld.shared.u64 	%rd157, [%r1523];
	add.s64 	%rd158, %rd157, %rd10;
	shl.b64 	%rd159, %rd158, 2;
	add.s64 	%rd160, %rd2, %rd159;
	st.global.u32 	[%rd160+19968], %r1519;
	bar.warp.sync 	-1;
	ld.shared.u32 	%r1524, [%r117+21504];
	shr.u32 	%r1525, %r1524, %r400;
	and.b32  	%r1526, %r1525, %r75;
	shl.b32 	%r1527, %r1526, 3;
	add.s32 	%r1528, %r1457, %r1527;
	ld.shared.u64 	%rd161, [%r1528];
	add.s64 	%rd162, %rd161, %rd10;
	shl.b64 	%rd163, %rd162, 2;
	add.s64 	%rd164, %rd2, %rd163;
	st.global.u32 	[%rd164+21504], %r1524;
	bar.warp.sync 	-1;
	ld.shared.u32 	%r1529, [%r117+23040];
	shr.u32 	%r1530, %r1529, %r400;
	and.b32  	%r1531, %r1530, %r75;
	shl.b32 	%r1532, %r1531, 3;
	add.s32 	%r1533, %r1457, %r1532;
	ld.shared.u64 	%rd165, [%r1533];
	add.s64 	%rd166, %rd165, %rd10;
	shl.b64 	%rd167, %rd166, 2;
	add.s64 	%rd168, %rd2, %rd167;
	st.global.u32 	[%rd168+23040], %r1529;
	bar.warp.sync 	-1;
	ld.shared.u32 	%r1534, [%r117+24576];
	shr.u32 	%r1535, %r1534, %r400;
	and.b32  	%r1536, %r1535, %r75;
	shl.b32 	%r1537, %r1536, 3;
	add.s32 	%r1538, %r1457, %r1537;
	ld.shared.u64 	%rd169, [%r1538];
	add.s64 	%rd170, %rd169, %rd10;
	shl.b64 	%rd171, %rd170, 2;
	add.s64 	%rd172, %rd2, %rd171;
	st.global.u32 	[%rd172+24576], %r1534;
	bar.warp.sync 	-1;
	bra.uni 	$L__BB13_260;
$L__BB13_225:
	mad.lo.s32 	%r312, %r4, -6528, %r399;
	setp.ge.s32 	%p152, %r1, %r312;
	@%p152 bra 	$L__BB13_227;
	ld.shared.u32 	%r1539, [%r117];
	shr.u32 	%r1540, %r1539, %r400;
	and.b32  	%r1541, %r1540, %r75;
	shl.b32 	%r1542, %r1541, 3;
	add.s32 	%r1544, %r1425, %r1542;
	ld.shared.u64 	%rd173, [%r1544+26112];
	add.s64 	%rd174, %rd173, %rd10;
	shl.b64 	%rd175, %rd174, 2;
	add.s64 	%rd176, %rd2, %rd175;
	st.global.u32 	[%rd176], %r1539;
$L__BB13_227:
	bar.warp.sync 	-1;
	add.s32 	%r1545, %r1, 384;
	setp.ge.s32 	%p153, %r1545, %r312;
	@%p153 bra 	$L__BB13_229;
	ld.shared.u32 	%r1546, [%r117+1536];
	shr.u32 	%r1547, %r1546, %r400;
	and.b32  	%r1548, %r1547, %r75;
	shl.b32 	%r1549, %r1548, 3;
	add.s32 	%r1551, %r1425, %r1549;
	ld.shared.u64 	%rd177, [%r1551+26112];
	add.s64 	%rd178, %rd177, %rd10;
	shl.b64 	%rd179, %rd178, 2;
	add.s64 	%rd180, %rd2, %rd179;
	st.global.u32 	[%rd180+1536], %r1546;
$L__BB13_229:
	bar.warp.sync 	-1;
	add.s32 	%r1552, %r1, 768;
	setp.ge.s32 	%p154, %r1552, %r312;
	@%p154 bra 	$L__BB13_231;
	ld.shared.u32 	%r1553, [%r117+3072];
	shr.u32 	%r1554, %r1553, %r400;
	and.b32  	%r1555, %r1554, %r75;
	shl.b32 	%r1556, %r1555, 3;
	add.s32 	%r1558, %r1425, %r1556;
	ld.shared.u64 	%rd181, [%r1558+26112];
	add.s64 	%rd182, %rd181, %rd10;
	shl.b64 	%rd183, %rd182, 2;
	add.s64 	%rd184, %rd2, %rd183;
	st.global.u32 	[%rd184+3072], %r1553;
$L__BB13_231:
	bar.warp.sync 	-1;
	add.s32 	%r1559, %r1, 1152;
	setp.ge.s32 	%p155, %r1559, %r312;
	@%p155 bra 	$L__BB13_233;
	ld.shared.u32 	%r1560, [%r117+4608];
	shr.u32 	%r1561, %r1560, %r400;
	and.b32  	%r1562, %r1561, %r75;
	shl.b32 	%r1563, %r1562, 3;
	add.s32 	%r1565, %r1425, %r1563;
	ld.shared.u64 	%rd185, [%r1565+26112];
	add.s64 	%rd186, %rd185, %rd10;
	shl.b64 	%rd187, %rd186, 2;
	add.s64 	%rd188, %rd2, %rd187;
	st.global.u32 	[%rd188+4608], %r1560;
$L__BB13_233:
	bar.warp.sync 	-1;
	add.s32 	%r1566, %r1, 1536;
	setp.ge.s32 	%p156, %r1566, %r312;
	@%p156 bra 	$L__BB13_235;
	ld.shared.u32 	%r1567, [%r117+6144];
	shr.u32 	%r1568, %r1567, %r400;
	and.b32  	%r1569, %r1568, %r75;
	shl.b32 	%r1570, %r1569, 3;
	add.s32 	%r1572, %r1425, %r1570;
	ld.shared.u64 	%rd189, [%r1572+26112];
	add.s64 	%rd190, %rd189, %rd10;
	shl.b64 	%rd191, %rd190, 2;
	add.s64 	%rd192, %rd2, %rd191;
	st.global.u32 	[%rd192+6144], %r1567;
$L__BB13_235:
	bar.warp.sync 	-1;
	add.s32 	%r1573, %r1, 1920;
	setp.ge.s32 	%p157, %r1573, %r312;
	@%p157 bra 	$L__BB13_237;
	ld.shared.u32 	%r1574, [%r117+7680];
	shr.u32 	%r1575, %r1574, %r400;
	and.b32  	%r1576, %r1575, %r75;
	shl.b32 	%r1577, %r1576, 3;
	add.s32 	%r1579, %r1425, %r1577;
	ld.shared.u64 	%rd193, [%r1579+26112];
	add.s64 	%rd194, %rd193, %rd10;
	shl.b64 	%rd195, %rd194, 2;
	add.s64 	%rd196, %rd2, %rd195;
	st.global.u32 	[%rd196+7680], %r1574;
$L__BB13_237:
	bar.warp.sync 	-1;
	add.s32 	%r1580, %r1, 2304;
	setp.ge.s32 	%p158, %r1580, %r312;
	@%p158 bra 	$L__BB13_239;
	ld.shared.u32 	%r1581, [%r117+9216];
	shr.u32 	%r1582, %r1581, %r400;
	and.b32  	%r1583, %r1582, %r75;
	shl.b32 	%r1584, %r1583, 3;
	add.s32 	%r1586, %r1425, %r1584;
	ld.shared.u64 	%rd197, [%r1586+26112];
	add.s64 	%rd198, %rd197, %rd10;
	shl.b64 	%rd199, %rd198, 2;
	add.s64 	%rd200, %rd2, %rd199;
	st.global.u32 	[%rd200+9216], %r1581;
$L__BB13_239:
	bar.warp.sync 	-1;
	add.s32 	%r1587, %r1, 2688;
	setp.ge.s32 	%p159, %r1587, %r312;
	@%p159 bra 	$L__BB13_241;
	ld.shared.u32 	%r1588, [%r117+10752];
	shr.u32 	%r1589, %r1588, %r400;
	and.b32  	%r1590, %r1589, %r75;
	shl.b32 	%r1591, %r1590, 3;
	add.s32 	%r1593, %r1425, %r1591;
	ld.shared.u64 	%rd201, [%r1593+26112];
	add.s64 	%rd202, %rd201, %rd10;
	shl.b64 	%rd203, %rd202, 2;
	add.s64 	%rd204, %rd2, %rd203;
	st.global.u32 	[%rd204+10752], %r1588;
$L__BB13_241:
	bar.warp.sync 	-1;
	or.b32  	%r1594, %r1, 3072;
	setp.ge.s32 	%p160, %r1594, %r312;
	@%p160 bra 	$L__BB13_243;
	ld.shared.u32 	%r1595, [%r117+12288];
	shr.u32 	%r1596, %r1595, %r400;
	and.b32  	%r1597, %r1596, %r75;
	shl.b32 	%r1598, %r1597, 3;
	add.s32 	%r1600, %r1425, %r1598;
	ld.shared.u64 	%rd205, [%r1600+26112];
	add.s64 	%rd206, %rd205, %rd10;
	shl.b64 	%rd207, %rd206, 2;
	add.s64 	%rd208, %rd2, %rd207;
	st.global.u32 	[%rd208+12288], %r1595;
$L__BB13_243:
	bar.warp.sync 	-1;
	add.s32 	%r1601, %r1, 3456;
	setp.ge.s32 	%p161, %r1601, %r312;
	@%p161 bra 	$L__BB13_245;
	ld.shared.u32 	%r1602, [%r117+13824];
	shr.u32 	%r1603, %r1602, %r400;
	and.b32  	%r1604, %r1603, %r75;
	shl.b32 	%r1605, %r1604, 3;
	add.s32 	%r1607, %r1425, %r1605;
	ld.shared.u64 	%rd209, [%r1607+26112];
	add.s64 	%rd210, %rd209, %rd10;
	shl.b64 	%rd211, %rd210, 2;
	add.s64 	%rd212, %rd2, %rd211;
	st.global.u32 	[%rd212+13824], %r1602;
$L__BB13_245:
	bar.warp.sync 	-1;
	add.s32 	%r1608, %r1, 3840;
	setp.ge.s32 	%p162, %r1608, %r312;
	@%p162 bra 	$L__BB13_247;
	ld.shared.u32 	%r1609, [%r117+15360];
	shr.u32 	%r1610, %r1609, %r400;
	and.b32  	%r1611, %r1610, %r75;
	shl.b32 	%r1612, %r1611, 3;
	add.s32 	%r1614, %r1425, %r1612;
	ld.shared.u64 	%rd213, [%r1614+26112];
	add.s64 	%rd214, %rd213, %rd10;
	shl.b64 	%rd215, %rd214, 2;
	add.s64 	%rd216, %rd2, %rd215;
	st.global.u32 	[%rd216+15360], %r1609;
$L__BB13_247:
	bar.warp.sync 	-1;
	add.s32 	%r1615, %r1, 4224;
	setp.ge.s32 	%p163, %r1615, %r312;
	@%p163 bra 	$L__BB13_249;
	ld.shared.u32 	%r1616, [%r117+16896];
	shr.u32 	%r1617, %r1616, %r400;
	and.b32  	%r1618, %r1617, %r75;
	shl.b32 	%r1619, %r1618, 3;
	add.s32 	%r1621, %r1425, %r1619;
	ld.shared.u64 	%rd217, [%r1621+26112];
	add.s64 	%rd218, %rd217, %rd10;
	shl.b64 	%rd219, %rd218, 2;
	add.s64 	%rd220, %rd2, %rd219;
	st.global.u32 	[%rd220+16896], %r1616;
$L__BB13_249:
	bar.warp.sync 	-1;
	add.s32 	%r1622, %r1, 4608;
	setp.ge.s32 	%p164, %r1622, %r312;
	@%p164 bra 	$L__BB13_251;
	ld.shared.u32 	%r1623, [%r117+18432];
	shr.u32 	%r1624, %r1623, %r400;
	and.b32  	%r1625, %r1624, %r75;
	shl.b32 	%r1626, %r1625, 3;
	add.s32 	%r1628, %r1425, %r1626;
	ld.shared.u64 	%rd221, [%r1628+26112];
	add.s64 	%rd222, %rd221, %rd10;
	shl.b64 	%rd223, %rd222, 2;
	add.s64 	%rd224, %rd2, %rd223;
	st.global.u32 	[%rd224+18432], %r1623;
$L__BB13_251:
	bar.warp.sync 	-1;
	add.s32 	%r1629, %r1, 4992;
	setp.ge.s32 	%p165, %r1629, %r312;
	@%p165 bra 	$L__BB13_253;
	ld.shared.u32 	%r1630, [%r117+19968];
	shr.u32 	%r1631, %r1630, %r400;
	and.b32  	%r1632, %r1631, %r75;
	shl.b32 	%r1633, %r1632, 3;
	add.s32 	%r1635, %r1425, %r1633;
	ld.shared.u64 	%rd225, [%r1635+26112];
	add.s64 	%rd226, %rd225, %rd10;
	shl.b64 	%rd227, %rd226, 2;
	add.s64 	%rd228, %rd2, %rd227;
	st.global.u32 	[%rd228+19968], %r1630;
$L__BB13_253:
	bar.warp.sync 	-1;
	add.s32 	%r1636, %r1, 5376;
	setp.ge.s32 	%p166, %r1636, %r312;
	@%p166 bra 	$L__BB13_255;
	ld.shared.u32 	%r1637, [%r117+21504];
	shr.u32 	%r1638, %r1637, %r400;
	and.b32  	%r1639, %r1638, %r75;
	shl.b32 	%r1640, %r1639, 3;
	add.s32 	%r1642, %r1425, %r1640;
	ld.shared.u64 	%rd229, [%r1642+26112];
	add.s64 	%rd230, %rd229, %rd10;
	shl.b64 	%rd231, %rd230, 2;
	add.s64 	%rd232, %rd2, %rd231;
	st.global.u32 	[%rd232+21504], %r1637;
$L__BB13_255:
	bar.warp.sync 	-1;
	add.s32 	%r1643, %r1, 5760;
	setp.ge.s32 	%p167, %r1643, %r312;
	@%p167 bra 	$L__BB13_257;
	ld.shared.u32 	%r1644, [%r117+23040];
	shr.u32 	%r1645, %r1644, %r400;
	and.b32  	%r1646, %r1645, %r75;
	shl.b32 	%r1647, %r1646, 3;
	add.s32 	%r1649, %r1425, %r1647;
	ld.shared.u64 	%rd233, [%r1649+26112];
	add.s64 	%rd234, %rd233, %rd10;
	shl.b64 	%rd235, %rd234, 2;
	add.s64 	%rd236, %rd2, %rd235;
	st.global.u32 	[%rd236+23040], %r1644;
$L__BB13_257:
	bar.warp.sync 	-1;
	or.b32  	%r1650, %r1, 6144;
	setp.ge.s32 	%p168, %r1650, %r312;
	@%p168 bra 	$L__BB13_259;
	ld.shared.u32 	%r1651, [%r117+24576];
	shr.u32 	%r1652, %r1651, %r400;
	and.b32  	%r1653, %r1652, %r75;
	shl.b32 	%r1654, %r1653, 3;
	add.s32 	%r1656, %r1425, %r1654;
	ld.shared.u64 	%rd237, [%r1656+26112];
	add.s64 	%rd238, %rd237, %rd10;
	shl.b64 	%rd239, %rd238, 2;
	add.s64 	%rd240, %rd2, %rd239;
	st.global.u32 	[%rd240+24576], %r1651;
$L__BB13_259:
	bar.warp.sync 	-1;
$L__BB13_260:
	setp.gt.s32 	%p169, %r5, %r399;
	ld.shared.u32 	%r1657, [%r117];
	shr.u32 	%r1658, %r1657, %r400;
	and.b32  	%r313, %r1658, %r75;
	ld.shared.u32 	%r1659, [%r117+1536];
	shr.u32 	%r1660, %r1659, %r400;
	and.b32  	%r314, %r1660, %r75;
	ld.shared.u32 	%r1661, [%r117+3072];
	shr.u32 	%r1662, %r1661, %r400;
	and.b32  	%r315, %r1662, %r75;
	ld.shared.u32 	%r1663, [%r117+4608];
	shr.u32 	%r1664, %r1663, %r400;
	and.b32  	%r316, %r1664, %r75;
	ld.shared.u32 	%r1665, [%r117+6144];
	shr.u32 	%r1666, %r1665, %r400;
	and.b32  	%r317, %r1666, %r75;
	ld.shared.u32 	%r1667, [%r117+7680];
	shr.u32 	%r1668, %r1667, %r400;
	and.b32  	%r318, %r1668, %r75;
	ld.shared.u32 	%r1669, [%r117+9216];
	shr.u32 	%r1670, %r1669, %r400;
	and.b32  	%r319, %r1670, %r75;
	ld.shared.u32 	%r1671, [%r117+10752];
	shr.u32 	%r1672, %r1671, %r400;
	and.b32  	%r320, %r1672, %r75;
	ld.shared.u32 	%r1673, [%r117+12288];
	shr.u32 	%r1674, %r1673, %r400;
	and.b32  	%r321, %r1674, %r75;
	ld.shared.u32 	%r1675, [%r117+13824];
	shr.u32 	%r1676, %r1675, %r400;
	and.b32  	%r322, %r1676, %r75;
	ld.shared.u32 	%r1677, [%r117+15360];
	shr.u32 	%r1678, %r1677, %r400;
	and.b32  	%r323, %r1678, %r75;
	ld.shared.u32 	%r1679, [%r117+16896];
	shr.u32 	%r1680, %r1679, %r400;
	and.b32  	%r324, %r1680, %r75;
	ld.shared.u32 	%r1681, [%r117+18432];
	shr.u32 	%r1682, %r1681, %r400;
	and.b32  	%r325, %r1682, %r75;
	ld.shared.u32 	%r1683, [%r117+19968];
	shr.u32 	%r1684, %r1683, %r400;
	and.b32  	%r326, %r1684, %r75;
	ld.shared.u32 	%r1685, [%r117+21504];
	shr.u32 	%r1686, %r1685, %r400;
	and.b32  	%r327, %r1686, %r75;
	ld.shared.u32 	%r1687, [%r117+23040];
	shr.u32 	%r1688, %r1687, %r400;
	and.b32  	%r328, %r1688, %r75;
	ld.shared.u32 	%r1689, [%r117+24576];
	shr.u32 	%r1690, %r1689, %r400;
	and.b32  	%r329, %r1690, %r75;
	@%p169 bra 	$L__BB13_262;
	ld.global.u32 	%r1995, [%rd9];
	ld.global.u32 	%r1996, [%rd9+128];
	ld.global.u32 	%r1997, [%rd9+256];
	ld.global.u32 	%r1998, [%rd9+384];
	ld.global.u32 	%r1999, [%rd9+512];
	ld.global.u32 	%r2000, [%rd9+640];
	ld.global.u32 	%r2001, [%rd9+768];
	ld.global.u32 	%r2002, [%rd9+896];
	ld.global.u32 	%r2003, [%rd9+1024];
	ld.global.u32 	%r2004, [%rd9+1152];
	ld.global.u32 	%r2005, [%rd9+1280];
	ld.global.u32 	%r2006, [%rd9+1408];
	ld.global.u32 	%r2007, [%rd9+1536];
	ld.global.u32 	%r2008, [%rd9+1664];
	ld.global.u32 	%r2009, [%rd9+1792];
	ld.global.u32 	%r2010, [%rd9+1920];
	ld.global.u32 	%r2011, [%rd9+2048];
	bra.uni 	$L__BB13_296;
$L__BB13_262:
	cvt.u32.u64 	%r1692, %rd8;
	mul.lo.s32 	%r1693, %r4, 6528;
	sub.s32 	%r347, %r399, %r1693;
	setp.ge.s32 	%p170, %r1692, %r347;
	@%p170 bra 	$L__BB13_264;
	ld.global.u32 	%r1995, [%rd9];
$L__BB13_264:
	add.s32 	%r1696, %r1692, 32;
	setp.ge.s32 	%p171, %r1696, %r347;
	@%p171 bra 	$L__BB13_266;
	ld.global.u32 	%r1996, [%rd9+128];
$L__BB13_266:
	add.s32 	%r1699, %r1692, 64;
	setp.ge.s32 	%p172, %r1699, %r347;
	@%p172 bra 	$L__BB13_268;
	ld.global.u32 	%r1997, [%rd9+256];
$L__BB13_268:
	add.s32 	%r1702, %r1692, 96;
	setp.ge.s32 	%p173, %r1702, %r347;
	@%p173 bra 	$L__BB13_270;
	ld.global.u32 	%r1998, [%rd9+384];
$L__BB13_270:
	add.s32 	%r1705, %r1692, 128;
	setp.ge.s32 	%p174, %r1705, %r347;
	@%p174 bra 	$L__BB13_272;
	ld.global.u32 	%r1999, [%rd9+512];
$L__BB13_272:
	add.s32 	%r1708, %r1692, 160;
	setp.ge.s32 	%p175, %r1708, %r347;
	@%p175 bra 	$L__BB13_274;
	ld.global.u32 	%r2000, [%rd9+640];
$L__BB13_274:
	add.s32 	%r1711, %r1692, 192;
	setp.ge.s32 	%p176, %r1711, %r347;
	@%p176 bra 	$L__BB13_276;
	ld.global.u32 	%r2001, [%rd9+768];
$L__BB13_276:
	cvt.u32.u64 	%r1713, %rd8;
	add.s32 	%r1714, %r1713, 224;
	setp.ge.s32 	%p177, %r1714, %r347;
	@%p177 bra 	$L__BB13_278;
	ld.global.u32 	%r2002, [%rd9+896];
$L__BB13_278:
	cvt.u32.u64 	%r1716, %rd8;
	add.s32 	%r1717, %r1716, 256;
	setp.ge.s32 	%p178, %r1717, %r347;
	@%p178 bra 	$L__BB13_280;
	ld.global.u32 	%r2003, [%rd9+1024];
$L__BB13_280:
	cvt.u32.u64 	%r1719, %rd8;
	add.s32 	%r1720, %r1719, 288;
	setp.ge.s32 	%p179, %r1720, %r347;
	@%p179 bra 	$L__BB13_282;
	ld.global.u32 	%r2004, [%rd9+1152];
$L__BB13_282:
	cvt.u32.u64 	%r1722, %rd8;
	add.s32 	%r1723, %r1722, 320;
	setp.ge.s32 	%p180, %r1723, %r347;
	@%p180 bra 	$L__BB13_284;
	ld.global.u32 	%r2005, [%rd9+1280];
$L__BB13_284:
	cvt.u32.u64 	%r1725, %rd8;
	add.s32 	%r1726, %r1725, 352;
	setp.ge.s32 	%p181, %r1726, %r347;
	@%p181 bra 	$L__BB13_286;
	ld.global.u32 	%r2006, [%rd9+1408];
$L__BB13_286:
	cvt.u32.u64 	%r1728, %rd8;
	add.s32 	%r1729, %r1728, 384;
	setp.ge.s32 	%p182, %r1729, %r347;
	@%p182 bra 	$L__BB13_288;
	ld.global.u32 	%r2007, [%rd9+1536];
$L__BB13_288:
	cvt.u32.u64 	%r1731, %rd8;
	add.s32 	%r1732, %r1731, 416;
	setp.ge.s32 	%p183, %r1732, %r347;
	@%p183 bra 	$L__BB13_290;
	ld.global.u32 	%r2008, [%rd9+1664];
$L__BB13_290:
	cvt.u32.u64 	%r1734, %rd8;
	add.s32 	%r1735, %r1734, 448;
	setp.ge.s32 	%p184, %r1735, %r347;
	@%p184 bra 	$L__BB13_292;
	ld.global.u32 	%r2009, [%rd9+1792];
$L__BB13_292:
	cvt.u32.u64 	%r1737, %rd8;
	add.s32 	%r1738, %r1737, 480;
	setp.ge.s32 	%p185, %r1738, %r347;
	@%p185 bra 	$L__BB13_294;
	ld.global.u32 	%r2010, [%rd9+1920];
$L__BB13_294:
	cvt.u32.u64 	%r1740, %rd8;
	add.s32 	%r1741, %r1740, 512;
	setp.ge.s32 	%p186, %r1741, %r347;
	@%p186 bra 	$L__BB13_296;
	ld.global.u32 	%r2011, [%rd9+2048];
$L__BB13_296:
	bar.sync 	0;
	st.shared.u32 	[%r286+-4], %r1995;
	st.shared.u32 	[%r287+-4], %r1996;
	st.shared.u32 	[%r288+-4], %r1997;
	st.shared.u32 	[%r289+-4], %r1998;
	st.shared.u32 	[%r290+-4], %r1999;
	st.shared.u32 	[%r291+-4], %r2000;
	st.shared.u32 	[%r292+-4], %r2001;
	st.shared.u32 	[%r293+-4], %r2002;
	st.shared.u32 	[%r294+-4], %r2003;
	st.shared.u32 	[%r295+-4], %r2004;
	st.shared.u32 	[%r296+-4], %r2005;
	st.shared.u32 	[%r297+-4], %r2006;
	st.shared.u32 	[%r298+-4], %r2007;
	st.shared.u32 	[%r299+-4], %r2008;
	st.shared.u32 	[%r300+-4], %r2009;
	st.shared.u32 	[%r301+-4], %r2010;
	st.shared.u32 	[%r302+-4], %r2011;
	bar.sync 	0;
	@%p169 bra 	$L__BB13_298;
	ld.shared.u32 	%r1742, [%r117];
	shl.b32 	%r1743, %r313, 3;
	mov.u32 	%r1744, _ZZN3cub18CUB_300001_SM_10006detail10radix_sort29DeviceRadixSortOnesweepKernelINS1_5radix10policy_hubIjjyE10Policy1000ELNS0_9SortOrderE0EjjyiiNS1_21identity_decomposer_tEEEvPT5_SB_PT3_PKSC_PT1_PKSG_PT2_PKSK_T4_iiT6_E1s;
	add.s32 	%r1745, %r1744, 26112;
	add.s32 	%r1746, %r1745, %r1743;
	ld.shared.u64 	%rd241, [%r1746];
	add.s64 	%rd242, %rd241, %rd10;
	shl.b64 	%rd243, %rd242, 2;
	add.s64 	%rd244, %rd1, %rd243;
	st.global.u32 	[%rd244], %r1742;
	bar.warp.sync 	-1;
	ld.shared.u32 	%r1747, [%r117+1536];
	shl.b32 	%r1748, %r314, 3;
	add.s32 	%r1749, %r1745, %r1748;
	ld.shared.u64 	%rd245, [%r1749];
	add.s64 	%rd246, %rd245, %rd10;
	shl.b64 	%rd247, %rd246, 2;
	add.s64 	%rd248, %rd1, %rd247;
	st.global.u32 	[%rd248+1536], %r1747;
	bar.warp.sync 	-1;
	ld.shared.u32 	%r1750, [%r117+3072];
	shl.b32 	%r1751, %r315, 3;
	add.s32 	%r1752, %r1745, %r1751;
	ld.shared.u64 	%rd249, [%r1752];
	add.s64 	%rd250, %rd249, %rd10;
	shl.b64 	%rd251, %rd250, 2;
	add.s64 	%rd252, %rd1, %rd251;
	st.global.u32 	[%rd252+3072], %r1750;
	bar.warp.sync 	-1;
	ld.shared.u32 	%r1753, [%r117+4608];
	shl.b32 	%r1754, %r316, 3;
	add.s32 	%r1755, %r1745, %r1754;
	ld.shared.u64 	%rd253, [%r1755];
	add.s64 	%rd254, %rd253, %rd10;
	shl.b64 	%rd255, %rd254, 2;
	add.s64 	%rd256, %rd1, %rd255;
	st.global.u32 	[%rd256+4608], %r1753;
	bar.warp.sync 	-1;
	ld.shared.u32 	%r1756, [%r117+6144];
	shl.b32 	%r1757, %r317, 3;
	add.s32 	%r1758, %r1745, %r1757;
	ld.shared.u64 	%rd257, [%r1758];
	add.s64 	%rd258, %rd257, %rd10;
	shl.b64 	%rd259, %rd258, 2;
	add.s64 	%rd260, %rd1, %rd259;
	st.global.u32 	[%rd260+6144], %r1756;
	bar.warp.sync 	-1;
	ld.shared.u32 	%r1759, [%r117+7680];
	shl.b32 	%r1760, %r318, 3;
	add.s32 	%r1761, %r1745, %r1760;
	ld.shared.u64 	%rd261, [%r1761];
	add.s64 	%rd262, %rd261, %rd10;
	shl.b64 	%rd263, %rd262, 2;
	add.s64 	%rd264, %rd1, %rd263;
	st.global.u32 	[%rd264+7680], %r1759;
	bar.warp.sync 	-1;
	ld.shared.u32 	%r1762, [%r117+9216];
	shl.b32 	%r1763, %r319, 3;
	add.s32 	%r1764, %r1745, %r1763;
	ld.shared.u64 	%rd265, [%r1764];
	add.s64 	%rd266, %rd265, %rd10;
	shl.b64 	%rd267, %rd266, 2;
	add.s64 	%rd268, %rd1, %rd267;
	st.global.u32 	[%rd268+9216], %r1762;
	bar.warp.sync 	-1;
	ld.shared.u32 	%r1765, [%r117+10752];
	shl.b32 	%r1766, %r320, 3;
	add.s32 	%r1767, %r1745, %r1766;
	ld.shared.u64 	%rd269, [%r1767];
	add.s64 	%rd270, %rd269, %rd10;
	shl.b64 	%rd271, %rd270, 2;
	add.s64 	%rd272, %rd1, %rd271;
	st.global.u32 	[%rd272+10752], %r1765;
	bar.warp.sync 	-1;
	ld.shared.u32 	%r1768, [%r117+12288];
	shl.b32 	%r1769, %r321, 3;
	add.s32 	%r1770, %r1745, %r1769;
	ld.shared.u64 	%rd273, [%r1770];
	add.s64 	%rd274, %rd273, %rd10;
	shl.b64 	%rd275, %rd274, 2;
	add.s64 	%rd276, %rd1, %rd275;
	st.global.u32 	[%rd276+12288], %r1768;
	bar.warp.sync 	-1;
	ld.shared.u32 	%r1771, [%r117+13824];
	shl.b32 	%r1772, %r322, 3;
	add.s32 	%r1773, %r1745, %r1772;
	ld.shared.u64 	%rd277, [%r1773];
	add.s64 	%rd278, %rd277, %rd10;
	shl.b64 	%rd279, %rd278, 2;
	add.s64 	%rd280, %rd1, %rd279;
	st.global.u32 	[%rd280+13824], %r1771;
	bar.warp.sync 	-1;
	ld.shared.u32 	%r1774, [%r117+15360];
	shl.b32 	%r1775, %r323, 3;
	add.s32 	%r1776, %r1745, %r1775;
	ld.shared.u64 	%rd281, [%r1776];
	add.s64 	%rd282, %rd281, %rd10;
	shl.b64 	%rd283, %rd282, 2;
	add.s64 	%rd284, %rd1, %rd283;
	st.global.u32 	[%rd284+15360], %r1774;
	bar.warp.sync 	-1;
	ld.shared.u32 	%r1777, [%r117+16896];
	shl.b32 	%r1778, %r324, 3;
	add.s32 	%r1779, %r1745, %r1778;
	ld.shared.u64 	%rd285, [%r1779];
	add.s64 	%rd286, %rd285, %rd10;
	shl.b64 	%rd287, %rd286, 2;
	add.s64 	%rd288, %rd1, %rd287;
	st.global.u32 	[%rd288+16896], %r1777;
	bar.warp.sync 	-1;
	ld.shared.u32 	%r1780, [%r117+18432];
	shl.b32 	%r1781, %r325, 3;
	add.s32 	%r1782, %r1745, %r1781;
	ld.shared.u64 	%rd289, [%r1782];
	add.s64 	%rd290, %rd289, %rd10;
	shl.b64 	%rd291, %rd290, 2;
	add.s64 	%rd292, %rd1, %rd291;
	st.global.u32 	[%rd292+18432], %r1780;
	bar.warp.sync 	-1;
	ld.shared.u32 	%r1783, [%r117+19968];
	shl.b32 	%r1784, %r326, 3;
	add.s32 	%r1785, %r1745, %r1784;
	ld.shared.u64 	%rd293, [%r1785];
	add.s64 	%rd294, %rd293, %rd10;
	shl.b64 	%rd295, %rd294, 2;
	add.s64 	%rd296, %rd1, %rd295;
	st.global.u32 	[%rd296+19968], %r1783;
	bar.warp.sync 	-1;
	ld.shared.u32 	%r1786, [%r117+21504];
	shl.b32 	%r1787, %r327, 3;
	add.s32 	%r1788, %r1745, %r1787;
	ld.shared.u64 	%rd297, [%r1788];
	add.s64 	%rd298, %rd297, %rd10;
	shl.b64 	%rd299, %rd298, 2;
	add.s64 	%rd300, %rd1, %rd299;
	st.global.u32 	[%rd300+21504], %r1786;
	bar.warp.sync 	-1;
	ld.shared.u32 	%r1789, [%r117+23040];
	shl.b32 	%r1790, %r328, 3;
	add.s32 	%r1791, %r1745, %r1790;
	ld.shared.u64 	%rd301, [%r1791];
	add.s64 	%rd302, %rd301, %rd10;
	shl.b64 	%rd303, %rd302, 2;
	add.s64 	%rd304, %rd1, %rd303;
	st.global.u32 	[%rd304+23040], %r1789;
	bar.warp.sync 	-1;
	ld.shared.u32 	%r1792, [%r117+24576];
	shl.b32 	%r1793, %r329, 3;
	add.s32 	%r1794, %r1745, %r1793;
	ld.shared.u64 	%rd305, [%r1794];
	add.s64 	%rd306, %rd305, %rd10;
	shl.b64 	%rd307, %rd306, 2;
	add.s64 	%rd308, %rd1, %rd307;
	st.global.u32 	[%rd308+24576], %r1792;
	bar.warp.sync 	-1;
	bra.uni 	$L__BB13_333;
$L__BB13_298:
	mad.lo.s32 	%r398, %r4, -6528, %r399;
	shl.b32 	%r1795, %r313, 3;
	mov.u32 	%r1796, _ZZN3cub18CUB_300001_SM_10006detail10radix_sort29DeviceRadixSortOnesweepKernelINS1_5radix10policy_hubIjjyE10Policy1000ELNS0_9SortOrderE0EjjyiiNS1_21identity_decomposer_tEEEvPT5_SB_PT3_PKSC_PT1_PKSG_PT2_PKSK_T4_iiT6_E1s;
	add.s32 	%r1797, %r1796, %r1795;
	ld.shared.u64 	%rd24, [%r1797+26112];
	setp.ge.s32 	%p188, %r1, %r398;
	@%p188 bra 	$L__BB13_300;
	ld.shared.u32 	%r1798, [%r117];
	add.s64 	%rd309, %rd24, %rd10;
	shl.b64 	%rd310, %rd309, 2;
	add.s64 	%rd311, %rd1, %rd310;
	st.global.u32 	[%rd311], %r1798;
$L__BB13_300:
	bar.warp.sync 	-1;
	shl.b32 	%r1799, %r314, 3;
	add.s32 	%r1801, %r1796, %r1799;
	ld.shared.u64 	%rd25, [%r1801+26112];
	add.s32 	%r1802, %r1, 384;
	setp.ge.s32 	%p189, %r1802, %r398;
	@%p189 bra 	$L__BB13_302;
	ld.shared.u32 	%r1803, [%r117+1536];
	add.s64 	%rd312, %rd25, %rd10;
	shl.b64 	%rd313, %rd312, 2;
	add.s64 	%rd314, %rd1, %rd313;
	st.global.u32 	[%rd314+1536], %r1803;
$L__BB13_302:
	bar.warp.sync 	-1;
	shl.b32 	%r1804, %r315, 3;
	add.s32 	%r1806, %r1796, %r1804;
	ld.shared.u64 	%rd26, [%r1806+26112];
	add.s32 	%r1807, %r1, 768;
	setp.ge.s32 	%p190, %r1807, %r398;
	@%p190 bra 	$L__BB13_304;
	ld.shared.u32 	%r1808, [%r117+3072];
	add.s64 	%rd315, %rd26, %rd10;
	shl.b64 	%rd316, %rd315, 2;
	add.s64 	%rd317, %rd1, %rd316;
	st.global.u32 	[%rd317+3072], %r1808;
$L__BB13_304:
	bar.warp.sync 	-1;
	shl.b32 	%r1809, %r316, 3;
	add.s32 	%r1811, %r1796, %r1809;
	ld.shared.u64 	%rd27, [%r1811+26112];
	add.s32 	%r1812, %r1, 1152;
	setp.ge.s32 	%p191, %r1812, %r398;
	@%p191 bra 	$L__BB13_306;
	ld.shared.u32 	%r1813, [%r117+4608];
	add.s64 	%rd318, %rd27, %rd10;
	shl.b64 	%rd319, %rd318, 2;
	add.s64 	%rd320, %rd1, %rd319;
	st.global.u32 	[%rd320+4608], %r1813;
$L__BB13_306:
	bar.warp.sync 	-1;
	shl.b32 	%r1814, %r317, 3;
	add.s32 	%r1816, %r1796, %r1814;
	ld.shared.u64 	%rd28, [%r1816+26112];
	add.s32 	%r1817, %r1, 1536;
	setp.ge.s32 	%p192, %r1817, %r398;
	@%p192 bra 	$L__BB13_308;
	ld.shared.u32 	%r1818, [%r117+6144];
	add.s64 	%rd321, %rd28, %rd10;
	shl.b64 	%rd322, %rd321, 2;
	add.s64 	%rd323, %rd1, %rd322;
	st.global.u32 	[%rd323+6144], %r1818;
$L__BB13_308:
	bar.warp.sync 	-1;
	shl.b32 	%r1819, %r318, 3;
	add.s32 	%r1821, %r1796, %r1819;
	ld.shared.u64 	%rd29, [%r1821+26112];
	add.s32 	%r1822, %r1, 1920;
	setp.ge.s32 	%p193, %r1822, %r398;
	@%p193 bra 	$L__BB13_310;
	ld.shared.u32 	%r1823, [%r117+7680];
	add.s64 	%rd324, %rd29, %rd10;
	shl.b64 	%rd325, %rd324, 2;
	add.s64 	%rd326, %rd1, %rd325;
	st.global.u32 	[%rd326+7680], %r1823;
$L__BB13_310:
	bar.warp.sync 	-1;
	shl.b32 	%r1824, %r319, 3;
	add.s32 	%r1826, %r1796, %r1824;
	ld.shared.u64 	%rd30, [%r1826+26112];
	add.s32 	%r1827, %r1, 2304;
	setp.ge.s32 	%p194, %r1827, %r398;
	@%p194 bra 	$L__BB13_312;
	ld.shared.u32 	%r1828, [%r117+9216];
	add.s64 	%rd327, %rd30, %rd10;
	shl.b64 	%rd328, %rd327, 2;
	add.s64 	%rd329, %rd1, %rd328;
	st.global.u32 	[%rd329+9216], %r1828;
$L__BB13_312:
	bar.warp.sync 	-1;
	shl.b32 	%r1829, %r320, 3;
	add.s32 	%r1831, %r1796, %r1829;
	ld.shared.u64 	%rd31, [%r1831+26112];
	add.s32 	%r1832, %r1, 2688;
	setp.ge.s32 	%p195, %r1832, %r398;
	@%p195 bra 	$L__BB13_314;
	ld.shared.u32 	%r1833, [%r117+10752];
	add.s64 	%rd330, %rd31, %rd10;
	shl.b64 	%rd331, %rd330, 2;
	add.s64 	%rd332, %rd1, %rd331;
	st.global.u32 	[%rd332+10752], %r1833;
$L__BB13_314:
	bar.warp.sync 	-1;
	shl.b32 	%r1834, %r321, 3;
	add.s32 	%r1836, %r1796, %r1834;
	ld.shared.u64 	%rd32, [%r1836+26112];
	or.b32  	%r1837, %r1, 3072;
	setp.ge.s32 	%p196, %r1837, %r398;
	@%p196 bra 	$L__BB13_316;
	ld.shared.u32 	%r1838, [%r117+12288];
	add.s64 	%rd333, %rd32, %rd10;
	shl.b64 	%rd334, %rd333, 2;
	add.s64 	%rd335, %rd1, %rd334;
	st.global.u32 	[%rd335+12288], %r1838;
$L__BB13_316:
	bar.warp.sync 	-1;
	shl.b32 	%r1839, %r322, 3;
	add.s32 	%r1841, %r1796, %r1839;
	ld.shared.u64 	%rd33, [%r1841+26112];
	add.s32 	%r1842, %r1, 3456;
	setp.ge.s32 	%p197, %r1842, %r398;
	@%p197 bra 	$L__BB13_318;
	ld.shared.u32 	%r1843, [%r117+13824];
	add.s64 	%rd336, %rd33, %rd10;
	shl.b64 	%rd337, %rd336, 2;
	add.s64 	%rd338, %rd1, %rd337;
	st.global.u32 	[%rd338+13824], %r1843;
$L__BB13_318:
	bar.warp.sync 	-1;
	shl.b32 	%r1844, %r323, 3;
	add.s32 	%r1846, %r1796, %r1844;
	ld.shared.u64 	%rd34, [%r1846+26112];
	add.s32 	%r1847, %r1, 3840;
	setp.ge.s32 	%p198, %r1847, %r398;
	@%p198 bra 	$L__BB13_320;
	ld.shared.u32 	%r1848, [%r117+15360];
	add.s64 	%rd339, %rd34, %rd10;
	shl.b64 	%rd340, %rd339, 2;
	add.s64 	%rd341, %rd1, %rd340;
	st.global.u32 	[%rd341+15360], %r1848;
$L__BB13_320:
	bar.warp.sync 	-1;
	shl.b32 	%r1849, %r324, 3;
	add.s32 	%r1851, %r1796, %r1849;
	ld.shared.u64 	%rd35, [%r1851+26112];
	add.s32 	%r1852, %r1, 4224;
	setp.ge.s32 	%p199, %r1852, %r398;
	@%p199 bra 	$L__BB13_322;
	ld.shared.u32 	%r1853, [%r117+16896];
	add.s64 	%rd342, %rd35, %rd10;
	shl.b64 	%rd343, %rd342, 2;
	add.s64 	%rd344, %rd1, %rd343;
	st.global.u32 	[%rd344+16896], %r1853;
$L__BB13_322:
	bar.warp.sync 	-1;
	shl.b32 	%r1854, %r325, 3;
	add.s32 	%r1856, %r1796, %r1854;
	ld.shared.u64 	%rd36, [%r1856+26112];
	add.s32 	%r1857, %r1, 4608;
	setp.ge.s32 	%p200, %r1857, %r398;
	@%p200 bra 	$L__BB13_324;
	ld.shared.u32 	%r1858, [%r117+18432];
	add.s64 	%rd345, %rd36, %rd10;
	shl.b64 	%rd346, %rd345, 2;
	add.s64 	%rd347, %rd1, %rd346;
	st.global.u32 	[%rd347+18432], %r1858;
$L__BB13_324:
	bar.warp.sync 	-1;
	shl.b32 	%r1859, %r326, 3;
	add.s32 	%r1861, %r1796, %r1859;
	ld.shared.u64 	%rd37, [%r1861+26112];
	add.s32 	%r1862, %r1, 4992;
	setp.ge.s32 	%p201, %r1862, %r398;
	@%p201 bra 	$L__BB13_326;
	ld.shared.u32 	%r1863, [%r117+19968];
	add.s64 	%rd348, %rd37, %rd10;
	shl.b64 	%rd349, %rd348, 2;
	add.s64 	%rd350, %rd1, %rd349;
	st.global.u32 	[%rd350+19968], %r1863;
$L__BB13_326:
	bar.warp.sync 	-1;
	shl.b32 	%r1864, %r327, 3;
	add.s32 	%r1866, %r1796, %r1864;
	ld.shared.u64 	%rd38, [%r1866+26112];
	add.s32 	%r1867, %r1, 5376;
	setp.ge.s32 	%p202, %r1867, %r398;
	@%p202 bra 	$L__BB13_328;
	ld.shared.u32 	%r1868, [%r117+21504];
	add.s64 	%rd351, %rd38, %rd10;
	shl.b64 	%rd352, %rd351, 2;
	add.s64 	%rd353, %rd1, %rd352;
	st.global.u32 	[%rd353+21504], %r1868;
$L__BB13_328:
	bar.warp.sync 	-1;
	shl.b32 	%r1869, %r328, 3;
	add.s32 	%r1871, %r1796, %r1869;
	ld.shared.u64 	%rd39, [%r1871+26112];
	add.s32 	%r1872, %r1, 5760;
	setp.ge.s32 	%p203, %r1872, %r398;
	@%p203 bra 	$L__BB13_330;
	ld.shared.u32 	%r1873, [%r117+23040];
	add.s64 	%rd354, %rd39, %rd10;
	shl.b64 	%rd355, %rd354, 2;
	add.s64 	%rd356, %rd1, %rd355;
	st.global.u32 	[%rd356+23040], %r1873;
$L__BB13_330:
	bar.warp.sync 	-1;
	shl.b32 	%r1874, %r329, 3;
	add.s32 	%r1876, %r1796, %r1874;
	ld.shared.u64 	%rd357, [%r1876+26112];
	add.s64 	%rd40, %rd357, %rd10;
	or.b32  	%r1877, %r1, 6144;
	setp.ge.s32 	%p204, %r1877, %r398;
	@%p204 bra 	$L__BB13_332;
	ld.shared.u32 	%r1878, [%r117+24576];
	shl.b64 	%rd358, %rd40, 2;
	add.s64 	%rd359, %rd1, %rd358;
	st.global.u32 	[%rd359+24576], %r1878;
$L__BB13_332:
	bar.warp.sync 	-1;
$L__BB13_333:
	ret;

}
	// .globl	_ZN3cub18CUB_300001_SM_10006detail6reduce23DeviceReduceByKeyKernelINS1_3rle6encode10policy_hubIiiE10Policy1000EPjPiN6thrust24THRUST_300001_SM_1000_NS17constant_iteratorIiiNSC_11use_defaultEEESA_SA_NS0_24ReduceByKeyScanTileStateIiiLb1EEEN4cuda3std3__48equal_toIvEENSK_4plusIvEEiiEEvT0_T1_T2_T3_T4_T5_iT6_T7_T8_
.visible .entry _ZN3cub18CUB_300001_SM_10006detail6reduce23DeviceReduceByKeyKernelINS1_3rle6encode10policy_hubIiiE10Policy1000EPjPiN6thrust24THRUST_300001_SM_1000_NS17constant_iteratorIiiNSC_11use_defaultEEESA_SA_NS0_24ReduceByKeyScanTileStateIiiLb1EEEN4cuda3std3__48equal_toIvEENSK_4plusIvEEiiEEvT0_T1_T2_T3_T4_T5_iT6_T7_T8_(
	.param .u64 .ptr .align 1 _ZN3cub18CUB_300001_SM_10006detail6reduce23DeviceReduceByKeyKernelINS1_3rle6encode10policy_hubIiiE10Policy1000EPjPiN6thrust24THRUST_300001_SM_1000_NS17constant_iteratorIiiNSC_11use_defaultEEESA_SA_NS0_24ReduceByKeyScanTileStateIiiLb1EEEN4cuda3std3__48equal_toIvEENSK_4plusIvEEiiEEvT0_T1_T2_T3_T4_T5_iT6_T7_T8__param_0,
	.param .u64 .ptr .align 1 _ZN3cub18CUB_300001_SM_10006detail6reduce23DeviceReduceByKeyKernelINS1_3rle6encode10policy_hubIiiE10Policy1000EPjPiN6thrust24THRUST_300001_SM_1000_NS17constant_iteratorIiiNSC_11use_defaultEEESA_SA_NS0_24ReduceByKeyScanTileStateIiiLb1EEEN4cuda3std3__48equal_toIvEENSK_4plusIvEEiiEEvT0_T1_T2_T3_T4_T5_iT6_T7_T8__param_1,
	.param .align 4 .b8 _ZN3cub18CUB_300001_SM_10006detail6reduce23DeviceReduceByKeyKernelINS1_3rle6encode10policy_hubIiiE10Policy1000EPjPiN6thrust24THRUST_300001_SM_1000_NS17constant_iteratorIiiNSC_11use_defaultEEESA_SA_NS0_24ReduceByKeyScanTileStateIiiLb1EEEN4cuda3std3__48equal_toIvEENSK_4plusIvEEiiEEvT0_T1_T2_T3_T4_T5_iT6_T7_T8__param_2[8],
	.param .u64 .ptr .align 1 _ZN3cub18CUB_300001_SM_10006detail6reduce23DeviceReduceByKeyKernelINS1_3rle6encode10policy_hubIiiE10Policy1000EPjPiN6thrust24THRUST_300001_SM_1000_NS17constant_iteratorIiiNSC_11use_defaultEEESA_SA_NS0_24ReduceByKeyScanTileStateIiiLb1EEEN4cuda3std3__48equal_toIvEENSK_4plusIvEEiiEEvT0_T1_T2_T3_T4_T5_iT6_T7_T8__param_3,
	.param .u64 .ptr .align 1 _ZN3cub18CUB_300001_SM_10006detail6reduce23DeviceReduceByKeyKernelINS1_3rle6encode10policy_hubIiiE10Policy1000EPjPiN6thrust24THRUST_300001_SM_1000_NS17constant_iteratorIiiNSC_11use_defaultEEESA_SA_NS0_24ReduceByKeyScanTileStateIiiLb1EEEN4cuda3std3__48equal_toIvEENSK_4plusIvEEiiEEvT0_T1_T2_T3_T4_T5_iT6_T7_T8__param_4,
	.param .align 8 .b8 _ZN3cub18CUB_300001_SM_10006detail6reduce23DeviceReduceByKeyKernelINS1_3rle6encode10policy_hubIiiE10Policy1000EPjPiN6thrust24THRUST_300001_SM_1000_NS17constant_iteratorIiiNSC_11use_defaultEEESA_SA_NS0_24ReduceByKeyScanTileStateIiiLb1EEEN4cuda3std3__48equal_toIvEENSK_4plusIvEEiiEEvT0_T1_T2_T3_T4_T5_iT6_T7_T8__param_5[8],
	.param .u32 _ZN3cub18CUB_300001_SM_10006detail6reduce23DeviceReduceByKeyKernelINS1_3rle6encode10policy_hubIiiE10Policy1000EPjPiN6thrust24THRUST_300001_SM_1000_NS17constant_iteratorIiiNSC_11use_defaultEEESA_SA_NS0_24ReduceByKeyScanTileStateIiiLb1EEEN4cuda3std3__48equal_toIvEENSK_4plusIvEEiiEEvT0_T1_T2_T3_T4_T5_iT6_T7_T8__param_6,
	.param .align 1 .b8 _ZN3cub18CUB_300001_SM_10006detail6reduce23DeviceReduceByKeyKernelINS1_3rle6encode10policy_hubIiiE10Policy1000EPjPiN6thrust24THRUST_300001_SM_1000_NS17constant_iteratorIiiNSC_11use_defaultEEESA_SA_NS0_24ReduceByKeyScanTileStateIiiLb1EEEN4cuda3std3__48equal_toIvEENSK_4plusIvEEiiEEvT0_T1_T2_T3_T4_T5_iT6_T7_T8__param_7[1],
	.param .align 1 .b8 _ZN3cub18CUB_300001_SM_10006detail6reduce23DeviceReduceByKeyKernelINS1_3rle6encode10policy_hubIiiE10Policy1000EPjPiN6thrust24THRUST_300001_SM_1000_NS17constant_iteratorIiiNSC_11use_defaultEEESA_SA_NS0_24ReduceByKeyScanTileStateIiiLb1EEEN4cuda3std3__48equal_toIvEENSK_4plusIvEEiiEEvT0_T1_T2_T3_T4_T5_iT6_T7_T8__param_8[1],
	.param .u32 _ZN3cub18CUB_300001_SM_10006detail6reduce23DeviceReduceByKeyKernelINS1_3rle6encode10policy_hubIiiE10Policy1000EPjPiN6thrust24THRUST_300001_SM_1000_NS17constant_iteratorIiiNSC_11use_defaultEEESA_SA_NS0_24ReduceByKeyScanTileStateIiiLb1EEEN4cuda3std3__48equal_toIvEENSK_4plusIvEEiiEEvT0_T1_T2_T3_T4_T5_iT6_T7_T8__param_9
)
.maxntid 256
{
	.reg .pred 	%p<682>;
	.reg .b32 	%r<2132>;
	.reg .b64 	%rd<254>;
	// demoted variable
	.shared .align 16 .b8 _ZZN3cub18CUB_300001_SM_10006detail6reduce23DeviceReduceByKeyKernelINS1_3rle6encode10policy_hubIiiE10Policy1000EPjPiN6thrust24THRUST_300001_SM_1000_NS17constant_iteratorIiiNSC_11use_defaultEEESA_SA_NS0_24ReduceByKeyScanTileStateIiiLb1EEEN4cuda3std3__48equal_toIvEENSK_4plusIvEEiiEEvT0_T1_T2_T3_T4_T5_iT6_T7_T8_E12temp_storage[28688];
	ld.param.u64 	%rd32, [_ZN3cub18CUB_300001_SM_10006detail6reduce23DeviceReduceByKeyKernelINS1_3rle6encode10policy_hubIiiE10Policy1000EPjPiN6thrust24THRUST_300001_SM_1000_NS17constant_iteratorIiiNSC_11use_defaultEEESA_SA_NS0_24ReduceByKeyScanTileStateIiiLb1EEEN4cuda3std3__48equal_toIvEENSK_4plusIvEEiiEEvT0_T1_T2_T3_T4_T5_iT6_T7_T8__param_0];
	ld.param.u64 	%rd1, [_ZN3cub18CUB_300001_SM_10006detail6reduce23DeviceReduceByKeyKernelINS1_3rle6encode10policy_hubIiiE10Policy1000EPjPiN6thrust24THRUST_300001_SM_1000_NS17constant_iteratorIiiNSC_11use_defaultEEESA_SA_NS0_24ReduceByKeyScanTileStateIiiLb1EEEN4cuda3std3__48equal_toIvEENSK_4plusIvEEiiEEvT0_T1_T2_T3_T4_T5_iT6_T7_T8__param_5];
	ld.param.u32 	%r1, [_ZN3cub18CUB_300001_SM_10006detail6reduce23DeviceReduceByKeyKernelINS1_3rle6encode10policy_hubIiiE10Policy1000EPjPiN6thrust24THRUST_300001_SM_1000_NS17constant_iteratorIiiNSC_11use_defaultEEESA_SA_NS0_24ReduceByKeyScanTileStateIiiLb1EEEN4cuda3std3__48equal_toIvEENSK_4plusIvEEiiEEvT0_T1_T2_T3_T4_T5_iT6_T7_T8__param_2+4];
	ld.param.u32 	%r365, [_ZN3cub18CUB_300001_SM_10006detail6reduce23DeviceReduceByKeyKernelINS1_3rle6encode10policy_hubIiiE10Policy1000EPjPiN6thrust24THRUST_300001_SM_1000_NS17constant_iteratorIiiNSC_11use_defaultEEESA_SA_NS0_24ReduceByKeyScanTileStateIiiLb1EEEN4cuda3std3__48equal_toIvEENSK_4plusIvEEiiEEvT0_T1_T2_T3_T4_T5_iT6_T7_T8__param_6];
	ld.param.u32 	%r366, [_ZN3cub18CUB_300001_SM_10006detail6reduce23DeviceReduceByKeyKernelINS1_3rle6encode10policy_hubIiiE10Policy1000EPjPiN6thrust24THRUST_300001_SM_1000_NS17constant_iteratorIiiNSC_11use_defaultEEESA_SA_NS0_24ReduceByKeyScanTileStateIiiLb1EEEN4cuda3std3__48equal_toIvEENSK_4plusIvEEiiEEvT0_T1_T2_T3_T4_T5_iT6_T7_T8__param_9];
	mov.u32 	%r367, %ctaid.x;
	add.s32 	%r2, %r365, %r367;
	mul.lo.s32 	%r3, %r2, 3584;
	sub.s32 	%r4, %r366, %r3;
	setp.lt.s32 	%p10, %r4, 3585;
	@%p10 bra 	$L__BB14_97;
	mov.u32 	%r5, %tid.x;
	mul.lo.s32 	%r1397, %r5, 14;
	cvt.s64.s32 	%rd2, %r3;
	cvt.u64.u32 	%rd149, %r1397;
	add.s64 	%rd150, %rd149, %rd2;
	shl.b64 	%rd151, %rd150, 2;
	add.s64 	%rd135, %rd32, %rd151;
	// begin inline asm
	ld.ca.u32 %r1382, [%rd135];
	// end inline asm
	add.s64 	%rd136, %rd135, 4;
	// begin inline asm
	ld.ca.u32 %r1383, [%rd136];
	// end inline asm
	add.s64 	%rd137, %rd135, 8;
	// begin inline asm
	ld.ca.u32 %r1384, [%rd137];
	// end inline asm
	add.s64 	%rd138, %rd135, 12;
	// begin inline asm
	ld.ca.u32 %r1385, [%rd138];
	// end inline asm
	add.s64 	%rd139, %rd135, 16;
	// begin inline asm
	ld.ca.u32 %r1386, [%rd139];
	// end inline asm
	add.s64 	%rd140, %rd135, 20;
	// begin inline asm
	ld.ca.u32 %r1387, [%rd140];
	// end inline asm
	add.s64 	%rd141, %rd135, 24;
	// begin inline asm
	ld.ca.u32 %r1388, [%rd141];
	// end inline asm
	add.s64 	%rd142, %rd135, 28;
	// begin inline asm
	ld.ca.u32 %r1389, [%rd142];
	// end inline asm
	add.s64 	%rd143, %rd135, 32;
	// begin inline asm
	ld.ca.u32 %r1390, [%rd143];
	// end inline asm
	add.s64 	%rd144, %rd135, 36;
	// begin inline asm
	ld.ca.u32 %r1391, [%rd144];
	// end inline asm
	add.s64 	%rd145, %rd135, 40;
	// begin inline asm
	ld.ca.u32 %r1392, [%rd145];
	// end inline asm
	add.s64 	%rd146, %rd135, 44;
	// begin inline asm
	ld.ca.u32 %r1393, [%rd146];
	// end inline asm
	add.s64 	%rd147, %rd135, 48;
	// begin inline asm
	ld.ca.u32 %r1394, [%rd147];
	// end inline asm
	add.s64 	%rd148, %rd135, 52;
	// begin inline asm
	ld.ca.u32 %r1395, [%rd148];
	// end inline asm
	setp.ne.s32 	%p455, %r5, 0;
	@%p455 bra 	$L__BB14_4;
	setp.eq.s32 	%p456, %r2, 0;
	mov.u32 	%r2038, %r1382;
	@%p456 bra 	$L__BB14_4;
	shl.b64 	%rd153, %rd2, 2;
	add.s64 	%rd154, %rd32, %rd153;
	add.s64 	%rd152, %rd154, -4;
	// begin inline asm
	ld.ca.u32 %r2038, [%rd152];
	// end inline asm
$L__BB14_4:
	setp.eq.s32 	%p457, %r5, 0;
	bar.sync 	0;
	bar.sync 	0;
	shl.b32 	%r1399, %r5, 2;
	mov.u32 	%r1400, _ZZN3cub18CUB_300001_SM_10006detail6reduce23DeviceReduceByKeyKernelINS1_3rle6encode10policy_hubIiiE10Policy1000EPjPiN6thrust24THRUST_300001_SM_1000_NS17constant_iteratorIiiNSC_11use_defaultEEESA_SA_NS0_24ReduceByKeyScanTileStateIiiLb1EEEN4cuda3std3__48equal_toIvEENSK_4plusIvEEiiEEvT0_T1_T2_T3_T4_T5_iT6_T7_T8_E12temp_storage;
	add.s32 	%r1401, %r1400, %r1399;
	add.s32 	%r22, %r1401, 1148;
	st.shared.u32 	[%r1401+1148], %r1395;
	bar.sync 	0;
	@%p457 bra 	$L__BB14_6;
	ld.shared.u32 	%r2038, [%r22+-4];
$L__BB14_6:
	setp.ne.s32 	%p458, %r2038, %r1382;
	setp.ne.s32 	%p459, %r1382, %r1383;
	selp.u32 	%r25, 1, 0, %p459;
	setp.ne.s32 	%p460, %r1383, %r1384;
	selp.u32 	%r26, 1, 0, %p460;
	setp.ne.s32 	%p461, %r1384, %r1385;
	selp.u32 	%r27, 1, 0, %p461;
	setp.ne.s32 	%p462, %r1385, %r1386;
	selp.u32 	%r28, 1, 0, %p462;
	setp.ne.s32 	%p463, %r1386, %r1387;
	selp.u32 	%r29, 1, 0, %p463;
	setp.ne.s32 	%p464, %r1387, %r1388;
	selp.u32 	%r30, 1, 0, %p464;
	setp.ne.s32 	%p465, %r1388, %r1389;
	selp.u32 	%r31, 1, 0, %p465;
	setp.ne.s32 	%p466, %r1389, %r1390;
	selp.u32 	%r32, 1, 0, %p466;
	setp.ne.s32 	%p467, %r1390, %r1391;
	selp.u32 	%r33, 1, 0, %p467;
	setp.ne.s32 	%p468, %r1391, %r1392;
	selp.u32 	%r34, 1, 0, %p468;
	setp.ne.s32 	%p469, %r1392, %r1393;
	selp.u32 	%r35, 1, 0, %p469;
	setp.ne.s32 	%p470, %r1393, %r1394;
	selp.u32 	%r36, 1, 0, %p470;
	setp.ne.s32 	%p471, %r1394, %r1395;
	selp.u32 	%r37, 1, 0, %p471;
	or.b32  	%r1402, %r2, %r5;
	setp.ne.s32 	%p472, %r1402, 0;
	and.pred  	%p473, %p472, %p458;
	selp.u32 	%r38, 1, 0, %p473;
	setp.ne.s32 	%p474, %r2, 0;
	@%p474 bra 	$L__BB14_13;
	setp.ne.s32 	%p578, %r1394, %r1395;
	setp.ne.s32 	%p579, %r1393, %r1394;
	setp.ne.s32 	%p580, %r1392, %r1393;
	setp.ne.s32 	%p581, %r1391, %r1392;
	setp.ne.s32 	%p582, %r1390, %r1391;
	setp.ne.s32 	%p583, %r1389, %r1390;
	setp.ne.s32 	%p584, %r1388, %r1389;
	setp.ne.s32 	%p585, %r1387, %r1388;
	setp.ne.s32 	%p586, %r1386, %r1387;
	setp.ne.s32 	%p587, %r1385, %r1386;
	setp.ne.s32 	%p588, %r1384, %r1385;
	setp.ne.s32 	%p589, %r1383, %r1384;
	setp.eq.s32 	%p590, %r1382, %r1383;
	add.s32 	%r1815, %r38, %r25;
	selp.u32 	%r1816, 1, 0, %p590;
	shl.b32 	%r1817, %r1, %r1816;
	add.s32 	%r1818, %r1815, %r26;
	selp.b32 	%r1819, 0, %r1817, %p589;
	add.s32 	%r1820, %r1818, %r27;
	shl.b32 	%r1821, %r1, 1;
	add.s32 	%r1822, %r1819, %r1821;
	selp.b32 	%r1823, %r1, %r1822, %p588;
	add.s32 	%r1824, %r1820, %r28;
	selp.b32 	%r1825, 0, %r1823, %p587;
	add.s32 	%r1826, %r1824, %r29;
	add.s32 	%r1827, %r1825, %r1821;
	selp.b32 	%r1828, %r1, %r1827, %p586;
	add.s32 	%r1829, %r1826, %r30;
	selp.b32 	%r1830, 0, %r1828, %p585;
	add.s32 	%r1831, %r1829, %r31;
	add.s32 	%r1832, %r1830, %r1821;
	selp.b32 	%r1833, %r1, %r1832, %p584;
	add.s32 	%r1834, %r1831, %r32;
	selp.b32 	%r1835, 0, %r1833, %p583;
	add.s32 	%r1836, %r1834, %r33;
	add.s32 	%r1837, %r1835, %r1821;
	selp.b32 	%r1838, %r1, %r1837, %p582;
	add.s32 	%r1839, %r1836, %r34;
	selp.b32 	%r1840, 0, %r1838, %p581;
	add.s32 	%r1841, %r1839, %r35;
	add.s32 	%r1842, %r1840, %r1821;
	selp.b32 	%r1843, %r1, %r1842, %p580;
	add.s32 	%r1844, %r1841, %r36;
	selp.b32 	%r1845, 0, %r1843, %p579;
	add.s32 	%r1756, %r1844, %r37;
	add.s32 	%r1846, %r1845, %r1821;
	selp.b32 	%r1761, %r1, %r1846, %p578;
	shr.u32 	%r39, %r5, 5;
	// begin inline asm
	mov.u32 %r1754, %laneid;
	// end inline asm
	mov.b32 	%r1812, 1;
	mov.b32 	%r1813, 0;
	mov.b32 	%r1814, -1;
	// begin inline asm
	shfl.sync.up.b32 %r1755, %r1756, %r1812, %r1813, %r1814;
	// end inline asm
	// begin inline asm
	shfl.sync.up.b32 %r1760, %r1761, %r1812, %r1813, %r1814;
	// end inline asm
	setp.eq.s32 	%p591, %r1756, 0;
	selp.b32 	%r1847, %r1760, 0, %p591;
	setp.lt.s32 	%p592, %r1754, 1;
	selp.b32 	%r1848, 0, %r1847, %p592;
	add.s32 	%r1771, %r1848, %r1761;
	selp.b32 	%r1849, 0, %r1755, %p592;
	add.s32 	%r1766, %r1849, %r1756;
	mov.b32 	%r1772, 2;
	// begin inline asm
	shfl.sync.up.b32 %r1765, %r1766, %r1772, %r1813, %r1814;
	// end inline asm
	// begin inline asm
	shfl.sync.up.b32 %r1770, %r1771, %r1772, %r1813, %r1814;
	// end inline asm
	setp.eq.s32 	%p593, %r1766, 0;
	selp.b32 	%r1850, %r1770, 0, %p593;
	setp.lt.s32 	%p594, %r1754, 2;
	selp.b32 	%r1851, 0, %r1850, %p594;
	add.s32 	%r1781, %r1851, %r1771;
	selp.b32 	%r1852, 0, %r1765, %p594;
	add.s32 	%r1776, %r1852, %r1766;
	mov.b32 	%r1782, 4;
	// begin inline asm
	shfl.sync.up.b32 %r1775, %r1776, %r1782, %r1813, %r1814;
	// end inline asm
	// begin inline asm
	shfl.sync.up.b32 %r1780, %r1781, %r1782, %r1813, %r1814;
	// end inline asm
	setp.eq.s32 	%p595, %r1776, 0;
	selp.b32 	%r1853, %r1780, 0, %p595;
	setp.lt.s32 	%p596, %r1754, 4;
	selp.b32 	%r1854, 0, %r1853, %p596;
	add.s32 	%r1791, %r1854, %r1781;
	selp.b32 	%r1855, 0, %r1775, %p596;
	add.s32 	%r1786, %r1855, %r1776;
	mov.b32 	%r1792, 8;
	// begin inline asm
	shfl.sync.up.b32 %r1785, %r1786, %r1792, %r1813, %r1814;
	// end inline asm
	// begin inline asm
	shfl.sync.up.b32 %r1790, %r1791, %r1792, %r1813, %r1814;
	// end inline asm
	setp.eq.s32 	%p597, %r1786, 0;
	selp.b32 	%r1856, %r1790, 0, %p597;
	setp.lt.s32 	%p598, %r1754, 8;
	selp.b32 	%r1857, 0, %r1856, %p598;
	add.s32 	%r1801, %r1857, %r1791;
	selp.b32 	%r1858, 0, %r1785, %p598;
	add.s32 	%r1796, %r1858, %r1786;
	mov.b32 	%r1802, 16;
	// begin inline asm
	shfl.sync.up.b32 %r1795, %r1796, %r1802, %r1813, %r1814;
	// end inline asm
	// begin inline asm
	shfl.sync.up.b32 %r1800, %r1801, %r1802, %r1813, %r1814;
	// end inline asm
	setp.eq.s32 	%p599, %r1796, 0;
	selp.b32 	%r1859, %r1800, 0, %p599;
	setp.lt.s32 	%p600, %r1754, 16;
	selp.b32 	%r1860, 0, %r1859, %p600;
	add.s32 	%r1811, %r1860, %r1801;
	selp.b32 	%r1861, 0, %r1795, %p600;
	add.s32 	%r1806, %r1861, %r1796;
	// begin inline asm
	shfl.sync.up.b32 %r2048, %r1806, %r1812, %r1813, %r1814;
	// end inline asm
	// begin inline asm
	shfl.sync.up.b32 %r2049, %r1811, %r1812, %r1813, %r1814;
	// end inline asm
	setp.ne.s32 	%p601, %r1754, 31;
	@%p601 bra 	$L__BB14_9;
	shl.b32 	%r1862, %r39, 3;
	mov.u32 	%r1863, _ZZN3cub18CUB_300001_SM_10006detail6reduce23DeviceReduceByKeyKernelINS1_3rle6encode10policy_hubIiiE10Policy1000EPjPiN6thrust24THRUST_300001_SM_1000_NS17constant_iteratorIiiNSC_11use_defaultEEESA_SA_NS0_24ReduceByKeyScanTileStateIiiLb1EEEN4cuda3std3__48equal_toIvEENSK_4plusIvEEiiEEvT0_T1_T2_T3_T4_T5_iT6_T7_T8_E12temp_storage;
	add.s32 	%r1864, %r1863, %r1862;
	st.shared.v2.u32 	[%r1864], {%r1806, %r1811};
$L__BB14_9:
	bar.sync 	0;
	ld.shared.v4.u32 	{%r1865, %r1866, %r1867, %r1868}, [_ZZN3cub18CUB_300001_SM_10006detail6reduce23DeviceReduceByKeyKernelINS1_3rle6encode10policy_hubIiiE10Policy1000EPjPiN6thrust24THRUST_300001_SM_1000_NS17constant_iteratorIiiNSC_11use_defaultEEESA_SA_NS0_24ReduceByKeyScanTileStateIiiLb1EEEN4cuda3std3__48equal_toIvEENSK_4plusIvEEiiEEvT0_T1_T2_T3_T4_T5_iT6_T7_T8_E12temp_storage];
	add.s32 	%r1870, %r1867, %r1865;
	setp.eq.s32 	%p602, %r1867, 0;
	selp.b32 	%r1871, %r1866, 0, %p602;
	add.s32 	%r1872, %r1871, %r1868;
	setp.eq.s32 	%p603, %r39, 2;
	selp.b32 	%r1873, %r1872, %r1866, %p603;
	selp.b32 	%r1874, %r1870, %r1865, %p603;
	ld.shared.v4.u32 	{%r1875, %r1876, %r1877, %r1878}, [_ZZN3cub18CUB_300001_SM_10006detail6reduce23DeviceReduceByKeyKernelINS1_3rle6encode10policy_hubIiiE10Policy1000EPjPiN6thrust24THRUST_300001_SM_1000_NS17constant_iteratorIiiNSC_11use_defaultEEESA_SA_NS0_24ReduceByKeyScanTileStateIiiLb1EEEN4cuda3std3__48equal_toIvEENSK_4plusIvEEiiEEvT0_T1_T2_T3_T4_T5_iT6_T7_T8_E12temp_storage+16];
	add.s32 	%r1879, %r1875, %r1870;
	setp.eq.s32 	%p604, %r1875, 0;
	selp.b32 	%r1880, %r1872, 0, %p604;
	add.s32 	%r1881, %r1880, %r1876;
	setp.eq.s32 	%p605, %r39, 3;
	selp.b32 	%r1882, %r1881, %r1873, %p605;
	selp.b32 	%r1883, %r1879, %r1874, %p605;
	add.s32 	%r1884, %r1877, %r1879;
	setp.eq.s32 	%p606, %r1877, 0;
	selp.b32 	%r1885, %r1881, 0, %p606;
	add.s32 	%r1886, %r1885, %r1878;
	setp.eq.s32 	%p607, %r39, 4;
	selp.b32 	%r1887, %r1886, %r1882, %p607;
	selp.b32 	%r1888, %r1884, %r1883, %p607;
	ld.shared.v4.u32 	{%r1889, %r1890, %r1891, %r1892}, [_ZZN3cub18CUB_300001_SM_10006detail6reduce23DeviceReduceByKeyKernelINS1_3rle6encode10policy_hubIiiE10Policy1000EPjPiN6thrust24THRUST_300001_SM_1000_NS17constant_iteratorIiiNSC_11use_defaultEEESA_SA_NS0_24ReduceByKeyScanTileStateIiiLb1EEEN4cuda3std3__48equal_toIvEENSK_4plusIvEEiiEEvT0_T1_T2_T3_T4_T5_iT6_T7_T8_E12temp_storage+32];
	add.s32 	%r1893, %r1889, %r1884;
	setp.eq.s32 	%p608, %r1889, 0;
	selp.b32 	%r1894, %r1886, 0, %p608;
	add.s32 	%r1895, %r1894, %r1890;
	setp.eq.s32 	%p609, %r39, 5;
	selp.b32 	%r1896, %r1895, %r1887, %p609;
	selp.b32 	%r1897, %r1893, %r1888, %p609;
	add.s32 	%r1898, %r1891, %r1893;
	setp.eq.s32 	%p610, %r1891, 0;
	selp.b32 	%r1899, %r1895, 0, %p610;
	add.s32 	%r1900, %r1899, %r1892;
	setp.eq.s32 	%p611, %r39, 6;
	selp.b32 	%r1901, %r1900, %r1896, %p611;
	selp.b32 	%r1902, %r1898, %r1897, %p611;
	ld.shared.v4.u32 	{%r1903, %r1904, %r1905, %r1906}, [_ZZN3cub18CUB_300001_SM_10006detail6reduce23DeviceReduceByKeyKernelINS1_3rle6encode10policy_hubIiiE10Policy1000EPjPiN6thrust24THRUST_300001_SM_1000_NS17constant_iteratorIiiNSC_11use_defaultEEESA_SA_NS0_24ReduceByKeyScanTileStateIiiLb1EEEN4cuda3std3__48equal_toIvEENSK_4plusIvEEiiEEvT0_T1_T2_T3_T4_T5_iT6_T7_T8_E12temp_storage+48];
	add.s32 	%r1907, %r1903, %r1898;
	setp.eq.s32 	%p612, %r1903, 0;
	selp.b32 	%r1908, %r1900, 0, %p612;
	add.s32 	%r1909, %r1908, %r1904;
	setp.eq.s32 	%p613, %r39, 7;
	selp.b32 	%r45, %r1909, %r1901, %p613;
	selp.b32 	%r46, %r1907, %r1902, %p613;
	add.s32 	%r2068, %r1905, %r1907;
	setp.eq.s32 	%p614, %r1905, 0;
	selp.b32 	%r1910, %r1909, 0, %p614;
	add.s32 	%r48, %r1910, %r1906;
	setp.lt.u32 	%p615, %r5, 32;
	@%p615 bra 	$L__BB14_11;
	setp.eq.s32 	%p616, %r2048, 0;
	selp.b32 	%r1911, %r45, 0, %p616;
	add.s32 	%r1912, %r1911, %r2049;
	setp.eq.s32 	%p617, %r1754, 0;
	selp.b32 	%r2049, %r45, %r1912, %p617;
	selp.b32 	%r1913, 0, %r2048, %p617;
	add.s32 	%r2048, %r46, %r1913;
$L__BB14_11:
	ld.param.u32 	%r2033, [_ZN3cub18CUB_300001_SM_10006detail6reduce23DeviceReduceByKeyKernelINS1_3rle6encode10policy_hubIiiE10Policy1000EPjPiN6thrust24THRUST_300001_SM_1000_NS17constant_iteratorIiiNSC_11use_defaultEEESA_SA_NS0_24ReduceByKeyScanTileStateIiiLb1EEEN4cuda3std3__48equal_toIvEENSK_4plusIvEEiiEEvT0_T1_T2_T3_T4_T5_iT6_T7_T8__param_6];
	setp.ne.s32 	%p618, %r1393, %r1394;
	setp.ne.s32 	%p619, %r1392, %r1393;
	setp.ne.s32 	%p620, %r1391, %r1392;
	setp.ne.s32 	%p621, %r1390, %r1391;
	setp.ne.s32 	%p622, %r1389, %r1390;
	setp.ne.s32 	%p623, %r1388, %r1389;
	setp.ne.s32 	%p624, %r1387, %r1388;
	setp.ne.s32 	%p625, %r1386, %r1387;
	setp.ne.s32 	%p626, %r1385, %r1386;
	setp.ne.s32 	%p627, %r1384, %r1385;
	setp.ne.s32 	%p628, %r1383, %r1384;
	setp.ne.s32 	%p629, %r1382, %r1383;
	setp.ne.s32 	%p630, %r5, 0;
	setp.eq.s32 	%p631, %r5, 0;
	mov.u32 	%r1915, %ctaid.x;
	add.s32 	%r1916, %r2033, %r1915;
	or.b32  	%r1917, %r1916, %r5;
	setp.ne.s32 	%p632, %r1917, 0;
	setp.ne.s32 	%p633, %r2038, %r1382;
	selp.b32 	%r1919, 0, %r2049, %p633;
	selp.b32 	%r1920, %r1919, %r2049, %p632;
	selp.b32 	%r1921, 0, %r1920, %p631;
	add.s32 	%r2064, %r1921, %r1;
	selp.b32 	%r1922, 0, %r2064, %p629;
	add.s32 	%r2063, %r1, %r1922;
	selp.b32 	%r1923, 0, %r2063, %p628;
	add.s32 	%r2062, %r1, %r1923;
	selp.b32 	%r1924, 0, %r2062, %p627;
	add.s32 	%r2061, %r1, %r1924;
	selp.b32 	%r1925, 0, %r2061, %p626;
	add.s32 	%r2060, %r1, %r1925;
	selp.b32 	%r1926, 0, %r2060, %p625;
	add.s32 	%r2059, %r1, %r1926;
	selp.b32 	%r1927, 0, %r2059, %p624;
	add.s32 	%r2058, %r1, %r1927;
	selp.b32 	%r1928, 0, %r2058, %p623;
	add.s32 	%r2057, %r1, %r1928;
	selp.b32 	%r1929, 0, %r2057, %p622;
	add.s32 	%r2056, %r1, %r1929;
	selp.b32 	%r1930, 0, %r2056, %p621;
	add.s32 	%r2055, %r1, %r1930;
	selp.b32 	%r1931, 0, %r2055, %p620;
	add.s32 	%r2054, %r1, %r1931;
	selp.b32 	%r1932, 0, %r2054, %p619;
	add.s32 	%r2053, %r1, %r1932;
	selp.b32 	%r2052, 0, %r2053, %p618;
	mov.b32 	%r2069, 0;
	mov.u32 	%r2067, %r2048;
	@%p630 bra 	$L__BB14_33;
	mov.b64 	%rd173, {%r2068, %r48};
	add.s64 	%rd172, %rd1, 512;
	mov.b64 	%rd174, 101;
	// begin inline asm
	st.relaxed.gpu.v2.u64 [%rd172], {%rd173, %rd174};
	// end inline asm
	mov.b32 	%r2048, 0;
	mov.u32 	%r2069, %r2048;
	bra.uni 	$L__BB14_33;
$L__BB14_13:
	setp.ne.s32 	%p475, %r1394, %r1395;
	setp.ne.s32 	%p476, %r1393, %r1394;
	setp.ne.s32 	%p477, %r1392, %r1393;
	setp.ne.s32 	%p478, %r1391, %r1392;
	setp.ne.s32 	%p479, %r1390, %r1391;
	setp.ne.s32 	%p480, %r1389, %r1390;
	setp.ne.s32 	%p481, %r1388, %r1389;
	setp.ne.s32 	%p482, %r1387, %r1388;
	setp.ne.s32 	%p483, %r1386, %r1387;
	setp.ne.s32 	%p484, %r1385, %r1386;
	setp.ne.s32 	%p485, %r1384, %r1385;
	setp.ne.s32 	%p486, %r1383, %r1384;
	setp.eq.s32 	%p487, %r1382, %r1383;
	or.b32  	%r1464, %r2, %r5;
	setp.ne.s32 	%p488, %r1464, 0;
	setp.ne.s32 	%p489, %r2038, %r1382;
	and.pred  	%p490, %p488, %p489;
	selp.u32 	%r1465, 1, 0, %p490;
	add.s32 	%r1466, %r1465, %r25;
	selp.u32 	%r1467, 1, 0, %p487;
	shl.b32 	%r1468, %r1, %r1467;
	add.s32 	%r1469, %r1466, %r26;
	selp.b32 	%r1470, 0, %r1468, %p486;
	add.s32 	%r1471, %r1469, %r27;
	shl.b32 	%r1472, %r1, 1;
	add.s32 	%r1473, %r1470, %r1472;
	selp.b32 	%r1474, %r1, %r1473, %p485;
	add.s32 	%r1475, %r1471, %r28;
	selp.b32 	%r1476, 0, %r1474, %p484;
	add.s32 	%r1477, %r1475, %r29;
	add.s32 	%r1478, %r1476, %r1472;
	selp.b32 	%r1479, %r1, %r1478, %p483;
	add.s32 	%r1480, %r1477, %r30;
	selp.b32 	%r1481, 0, %r1479, %p482;
	add.s32 	%r1482, %r1480, %r31;
	add.s32 	%r1483, %r1481, %r1472;
	selp.b32 	%r1484, %r1, %r1483, %p481;
	add.s32 	%r1485, %r1482, %r32;
	selp.b32 	%r1486, 0, %r1484, %p480;
	add.s32 	%r1487, %r1485, %r33;
	add.s32 	%r1488, %r1486, %r1472;
	selp.b32 	%r1489, %r1, %r1488, %p479;
	add.s32 	%r1490, %r1487, %r34;
	selp.b32 	%r1491, 0, %r1489, %p478;
	add.s32 	%r1492, %r1490, %r35;
	add.s32 	%r1493, %r1491, %r1472;
	selp.b32 	%r1494, %r1, %r1493, %p477;
	add.s32 	%r1495, %r1492, %r36;
	selp.b32 	%r1496, 0, %r1494, %p476;
	add.s32 	%r1405, %r1495, %r37;
	add.s32 	%r1497, %r1496, %r1472;
	selp.b32 	%r1410, %r1, %r1497, %p475;
	// begin inline asm
	mov.u32 %r1403, %laneid;
	// end inline asm
	mov.b32 	%r1461, 1;
	mov.b32 	%r1462, 0;
	mov.b32 	%r1463, -1;
	// begin inline asm
	shfl.sync.up.b32 %r1404, %r1405, %r1461, %r1462, %r1463;
	// end inline asm
	// begin inline asm
	shfl.sync.up.b32 %r1409, %r1410, %r1461, %r1462, %r1463;
	// end inline asm
	setp.eq.s32 	%p491, %r1405, 0;
	selp.b32 	%r1498, %r1409, 0, %p491;
	setp.lt.s32 	%p492, %r1403, 1;
	selp.b32 	%r1499, 0, %r1404, %p492;
	add.s32 	%r1415, %r1499, %r1405;
	selp.b32 	%r1500, 0, %r1498, %p492;
	add.s32 	%r1420, %r1500, %r1410;
	mov.b32 	%r1421, 2;
	// begin inline asm
	shfl.sync.up.b32 %r1414, %r1415, %r1421, %r1462, %r1463;
	// end inline asm
	// begin inline asm
	shfl.sync.up.b32 %r1419, %r1420, %r1421, %r1462, %r1463;
	// end inline asm
	setp.eq.s32 	%p493, %r1415, 0;
	selp.b32 	%r1501, %r1419, 0, %p493;
	setp.lt.s32 	%p494, %r1403, 2;
	selp.b32 	%r1502, 0, %r1414, %p494;
	add.s32 	%r1425, %r1502, %r1415;
	selp.b32 	%r1503, 0, %r1501, %p494;
	add.s32 	%r1430, %r1503, %r1420;
	mov.b32 	%r1431, 4;
	// begin inline asm
	shfl.sync.up.b32 %r1424, %r1425, %r1431, %r1462, %r1463;
	// end inline asm
	// begin inline asm
	shfl.sync.up.b32 %r1429, %r1430, %r1431, %r1462, %r1463;
	// end inline asm
	setp.eq.s32 	%p495, %r1425, 0;
	selp.b32 	%r1504, %r1429, 0, %p495;
	setp.lt.s32 	%p496, %r1403, 4;
	selp.b32 	%r1505, 0, %r1424, %p496;
	add.s32 	%r1435, %r1505, %r1425;
	selp.b32 	%r1506, 0, %r1504, %p496;
	add.s32 	%r1440, %r1506, %r1430;
	mov.b32 	%r1441, 8;
	// begin inline asm
	shfl.sync.up.b32 %r1434, %r1435, %r1441, %r1462, %r1463;
	// end inline asm
	// begin inline asm
	shfl.sync.up.b32 %r1439, %r1440, %r1441, %r1462, %r1463;
	// end inline asm
	setp.eq.s32 	%p497, %r1435, 0;
	selp.b32 	%r1507, %r1439, 0, %p497;
	setp.lt.s32 	%p498, %r1403, 8;
	selp.b32 	%r1508, 0, %r1434, %p498;
	add.s32 	%r1445, %r1508, %r1435;
	selp.b32 	%r1509, 0, %r1507, %p498;
	add.s32 	%r1450, %r1509, %r1440;
	mov.b32 	%r1451, 16;
	// begin inline asm
	shfl.sync.up.b32 %r1444, %r1445, %r1451, %r1462, %r1463;
	// end inline asm
	// begin inline asm
	shfl.sync.up.b32 %r1449, %r1450, %r1451, %r1462, %r1463;
	// end inline asm
	setp.eq.s32 	%p499, %r1445, 0;
	selp.b32 	%r1510, %r1449, 0, %p499;
	setp.lt.s32 	%p500, %r1403, 16;
	selp.b32 	%r1511, 0, %r1444, %p500;
	add.s32 	%r1455, %r1511, %r1445;
	selp.b32 	%r1512, 0, %r1510, %p500;
	add.s32 	%r1460, %r1512, %r1450;
	// begin inline asm
	shfl.sync.up.b32 %r2048, %r1455, %r1461, %r1462, %r1463;
	// end inline asm
	// begin inline asm
	shfl.sync.up.b32 %r2049, %r1460, %r1461, %r1462, %r1463;
	// end inline asm
	setp.ne.s32 	%p501, %r1403, 31;
	@%p501 bra 	$L__BB14_15;
	shr.u32 	%r1513, %r5, 2;
	and.b32  	%r1514, %r1513, 248;
	mov.u32 	%r1515, _ZZN3cub18CUB_300001_SM_10006detail6reduce23DeviceReduceByKeyKernelINS1_3rle6encode10policy_hubIiiE10Policy1000EPjPiN6thrust24THRUST_300001_SM_1000_NS17constant_iteratorIiiNSC_11use_defaultEEESA_SA_NS0_24ReduceByKeyScanTileStateIiiLb1EEEN4cuda3std3__48equal_toIvEENSK_4plusIvEEiiEEvT0_T1_T2_T3_T4_T5_iT6_T7_T8_E12temp_storage;
	add.s32 	%r1516, %r1515, %r1514;
	st.shared.v2.u32 	[%r1516], {%r1455, %r1460};
$L__BB14_15:
	bar.sync 	0;
	ld.shared.v4.u32 	{%r1517, %r1518, %r1519, %r1520}, [_ZZN3cub18CUB_300001_SM_10006detail6reduce23DeviceReduceByKeyKernelINS1_3rle6encode10policy_hubIiiE10Policy1000EPjPiN6thrust24THRUST_300001_SM_1000_NS17constant_iteratorIiiNSC_11use_defaultEEESA_SA_NS0_24ReduceByKeyScanTileStateIiiLb1EEEN4cuda3std3__48equal_toIvEENSK_4plusIvEEiiEEvT0_T1_T2_T3_T4_T5_iT6_T7_T8_E12temp_storage];
	shr.u32 	%r1521, %r5, 5;
	add.s32 	%r1522, %r1519, %r1517;
	setp.eq.s32 	%p502, %r1519, 0;
	selp.b32 	%r1523, %r1518, 0, %p502;
	add.s32 	%r1524, %r1523, %r1520;
	setp.eq.s32 	%p503, %r1521, 2;
	selp.b32 	%r1525, %r1522, %r1517, %p503;
	selp.b32 	%r1526, %r1524, %r1518, %p503;
	ld.shared.v4.u32 	{%r1527, %r1528, %r1529, %r1530}, [_ZZN3cub18CUB_300001_SM_10006detail6reduce23DeviceReduceByKeyKernelINS1_3rle6encode10policy_hubIiiE10Policy1000EPjPiN6thrust24THRUST_300001_SM_1000_NS17constant_iteratorIiiNSC_11use_defaultEEESA_SA_NS0_24ReduceByKeyScanTileStateIiiLb1EEEN4cuda3std3__48equal_toIvEENSK_4plusIvEEiiEEvT0_T1_T2_T3_T4_T5_iT6_T7_T8_E12temp_storage+16];
	add.s32 	%r1531, %r1527, %r1522;
	setp.eq.s32 	%p504, %r1527, 0;
	selp.b32 	%r1532, %r1524, 0, %p504;
	add.s32 	%r1533, %r1532, %r1528;
	setp.eq.s32 	%p505, %r1521, 3;
	selp.b32 	%r1534, %r1531, %r1525, %p505;
	selp.b32 	%r1535, %r1533, %r1526, %p505;
	add.s32 	%r1536, %r1529, %r1531;
	setp.eq.s32 	%p506, %r1529, 0;
	selp.b32 	%r1537, %r1533, 0, %p506;
	add.s32 	%r1538, %r1537, %r1530;
	setp.eq.s32 	%p507, %r1521, 4;
	selp.b32 	%r1539, %r1536, %r1534, %p507;
	selp.b32 	%r1540, %r1538, %r1535, %p507;
	ld.shared.v4.u32 	{%r1541, %r1542, %r1543, %r1544}, [_ZZN3cub18CUB_300001_SM_10006detail6reduce23DeviceReduceByKeyKernelINS1_3rle6encode10policy_hubIiiE10Policy1000EPjPiN6thrust24THRUST_300001_SM_1000_NS17constant_iteratorIiiNSC_11use_defaultEEESA_SA_NS0_24ReduceByKeyScanTileStateIiiLb1EEEN4cuda3std3__48equal_toIvEENSK_4plusIvEEiiEEvT0_T1_T2_T3_T4_T5_iT6_T7_T8_E12temp_storage+32];
	add.s32 	%r1545, %r1541, %r1536;
	setp.eq.s32 	%p508, %r1541, 0;
	selp.b32 	%r1546, %r1538, 0, %p508;
	add.s32 	%r1547, %r1546, %r1542;
	setp.eq.s32 	%p509, %r1521, 5;
	selp.b32 	%r1548, %r1545, %r1539, %p509;
	selp.b32 	%r1549, %r1547, %r1540, %p509;
	add.s32 	%r1550, %r1543, %r1545;
	setp.eq.s32 	%p510, %r1543, 0;
	selp.b32 	%r1551, %r1547, 0, %p510;
	add.s32 	%r1552, %r1551, %r1544;
	setp.eq.s32 	%p511, %r1521, 6;
	selp.b32 	%r1553, %r1550, %r1548, %p511;
	selp.b32 	%r1554, %r1552, %r1549, %p511;
	ld.shared.v4.u32 	{%r1555, %r1556, %r1557, %r1558}, [_ZZN3cub18CUB_300001_SM_10006detail6reduce23DeviceReduceByKeyKernelINS1_3rle6encode10policy_hubIiiE10Policy1000EPjPiN6thrust24THRUST_300001_SM_1000_NS17constant_iteratorIiiNSC_11use_defaultEEESA_SA_NS0_24ReduceByKeyScanTileStateIiiLb1EEEN4cuda3std3__48equal_toIvEENSK_4plusIvEEiiEEvT0_T1_T2_T3_T4_T5_iT6_T7_T8_E12temp_storage+48];
	add.s32 	%r1559, %r1555, %r1550;
	setp.eq.s32 	%p512, %r1555, 0;
	selp.b32 	%r1560, %r1552, 0, %p512;
	add.s32 	%r1561, %r1560, %r1556;
	setp.eq.s32 	%p513, %r1521, 7;
	selp.b32 	%r71, %r1559, %r1553, %p513;
	selp.b32 	%r72, %r1561, %r1554, %p513;
	add.s32 	%r73, %r1557, %r1559;
	setp.eq.s32 	%p514, %r1557, 0;
	selp.b32 	%r1562, %r1561, 0, %p514;
	add.s32 	%r74, %r1562, %r1558;
	setp.lt.u32 	%p515, %r5, 32;
	@%p515 bra 	$L__BB14_17;
	setp.eq.s32 	%p516, %r2048, 0;
	selp.b32 	%r1563, %r72, 0, %p516;
	add.s32 	%r1564, %r1563, %r2049;
	setp.eq.s32 	%p517, %r1403, 0;
	selp.b32 	%r1565, 0, %r2048, %p517;
	add.s32 	%r2048, %r71, %r1565;
	selp.b32 	%r2049, %r72, %r1564, %p517;
	bra.uni 	$L__BB14_30;
$L__BB14_17:
	setp.ne.s32 	%p518, %r5, 0;
	mul.wide.s32 	%rd155, %r2, 16;
	add.s64 	%rd3, %rd1, %rd155;
	@%p518 bra 	$L__BB14_19;
	st.shared.u32 	[_ZZN3cub18CUB_300001_SM_10006detail6reduce23DeviceReduceByKeyKernelINS1_3rle6encode10policy_hubIiiE10Policy1000EPjPiN6thrust24THRUST_300001_SM_1000_NS17constant_iteratorIiiNSC_11use_defaultEEESA_SA_NS0_24ReduceByKeyScanTileStateIiiLb1EEEN4cuda3std3__48equal_toIvEENSK_4plusIvEEiiEEvT0_T1_T2_T3_T4_T5_iT6_T7_T8_E12temp_storage+116], %r73;
	st.shared.u32 	[_ZZN3cub18CUB_300001_SM_10006detail6reduce23DeviceReduceByKeyKernelINS1_3rle6encode10policy_hubIiiE10Policy1000EPjPiN6thrust24THRUST_300001_SM_1000_NS17constant_iteratorIiiNSC_11use_defaultEEESA_SA_NS0_24ReduceByKeyScanTileStateIiiLb1EEEN4cuda3std3__48equal_toIvEENSK_4plusIvEEiiEEvT0_T1_T2_T3_T4_T5_iT6_T7_T8_E12temp_storage+120], %r74;
	mov.b64 	%rd157, {%r73, %r74};
	add.s64 	%rd156, %rd3, 512;
	mov.b64 	%rd158, 100;
	// begin inline asm
	st.relaxed.gpu.v2.u64 [%rd156], {%rd157, %rd158};
	// end inline asm
$L__BB14_19:
	not.b32 	%r1568, %r5;
	add.s32 	%r2046, %r2, %r1568;
	mov.b32 	%r1566, 70;
	// begin inline asm
	nanosleep.u32 %r1566;
	// end inline asm
	mov.b32 	%r2042, 478;
	mul.wide.s32 	%rd162, %r2046, 16;
	add.s64 	%rd163, %rd1, %rd162;
	add.s64 	%rd161, %rd163, 512;
$L__BB14_20:
	// begin inline asm
	nanosleep.u32 %r2042;
	// end inline asm
	shr.u32 	%r2042, %r2042, 1;
	// begin inline asm
	ld.relaxed.gpu.v2.u64 {%rd159, %rd252}, [%rd161];
	// end inline asm
	setp.eq.s64 	%p519, %rd252, 99;
	mov.b32 	%r1570, -1;
	vote.sync.any.pred 	%p520, %p519, %r1570;
	@%p520 bra 	$L__BB14_20;
	mov.b64 	{%r1579, %r1574}, %rd159;
	setp.eq.s64 	%p521, %rd252, 101;
	mov.b32 	%r1622, -1;
	vote.sync.ballot.b32 	%r1624, %p521, %r1622;
	// begin inline asm
	mov.u32 %r1572, %lanemask_ge;
	// end inline asm
	and.b32  	%r1625, %r1624, %r1572;
	or.b32  	%r1626, %r1625, -2147483648;
	add.s32 	%r1627, %r1626, -1;
	not.b32 	%r1628, %r1626;
	and.b32  	%r1629, %r1628, %r1627;
	popc.b32 	%r1576, %r1629;
	mov.b32 	%r1580, 1;
	// begin inline asm
	shfl.sync.down.b32 %r1573, %r1574, %r1580, %r1576, %r1622;
	// end inline asm
	setp.lt.s32 	%p523, %r1403, %r1576;
	selp.b32 	%r1630, %r1573, 0, %p523;
	// begin inline asm
	shfl.sync.down.b32 %r1578, %r1579, %r1580, %r1576, %r1622;
	// end inline asm
	selp.b32 	%r1631, %r1578, 0, %p523;
	add.s32 	%r1589, %r1631, %r1579;
	setp.gt.s32 	%p524, %r1579, 0;
	selp.b32 	%r1632, 0, %r1630, %p524;
	add.s32 	%r1584, %r1632, %r1574;
	mov.b32 	%r1590, 2;
	// begin inline asm
	shfl.sync.down.b32 %r1583, %r1584, %r1590, %r1576, %r1622;
	// end inline asm
	add.s32 	%r1633, %r1403, 2;
	setp.gt.s32 	%p525, %r1633, %r1576;
	// begin inline asm
	shfl.sync.down.b32 %r1588, %r1589, %r1590, %r1576, %r1622;
	// end inline asm
	selp.b32 	%r1634, 0, %r1588, %p525;
	add.s32 	%r1599, %r1589, %r1634;
	setp.gt.s32 	%p527, %r1589, 0;
	selp.b32 	%r1635, 0, %r1583, %p525;
	selp.b32 	%r1636, 0, %r1635, %p527;
	add.s32 	%r1594, %r1636, %r1584;
	mov.b32 	%r1600, 4;
	// begin inline asm
	shfl.sync.down.b32 %r1593, %r1594, %r1600, %r1576, %r1622;
	// end inline asm
	add.s32 	%r1637, %r1403, 4;
	setp.gt.s32 	%p528, %r1637, %r1576;
	// begin inline asm
	shfl.sync.down.b32 %r1598, %r1599, %r1600, %r1576, %r1622;
	// end inline asm
	selp.b32 	%r1638, 0, %r1598, %p528;
	add.s32 	%r1609, %r1599, %r1638;
	setp.gt.s32 	%p530, %r1599, 0;
	selp.b32 	%r1639, 0, %r1593, %p528;
	selp.b32 	%r1640, 0, %r1639, %p530;
	add.s32 	%r1604, %r1594, %r1640;
	mov.b32 	%r1610, 8;
	// begin inline asm
	shfl.sync.down.b32 %r1603, %r1604, %r1610, %r1576, %r1622;
	// end inline asm
	add.s32 	%r1641, %r1403, 8;
	setp.gt.s32 	%p531, %r1641, %r1576;
	// begin inline asm
	shfl.sync.down.b32 %r1608, %r1609, %r1610, %r1576, %r1622;
	// end inline asm
	selp.b32 	%r1642, 0, %r1608, %p531;
	add.s32 	%r1619, %r1642, %r1609;
	setp.gt.s32 	%p533, %r1609, 0;
	selp.b32 	%r1643, 0, %r1603, %p531;
	selp.b32 	%r1644, 0, %r1643, %p533;
	add.s32 	%r1614, %r1604, %r1644;
	mov.b32 	%r1620, 16;
	// begin inline asm
	shfl.sync.down.b32 %r1613, %r1614, %r1620, %r1576, %r1622;
	// end inline asm
	add.s32 	%r1645, %r1403, 16;
	setp.gt.s32 	%p534, %r1645, %r1576;
	// begin inline asm
	shfl.sync.down.b32 %r1618, %r1619, %r1620, %r1576, %r1622;
	// end inline asm
	selp.b32 	%r1646, 0, %r1618, %p534;
	add.s32 	%r2045, %r1646, %r1619;
	setp.gt.s32 	%p536, %r1619, 0;
	selp.b32 	%r1647, 0, %r1613, %p534;
	selp.b32 	%r1648, 0, %r1647, %p536;
	add.s32 	%r2044, %r1648, %r1614;
	add.s64 	%rd6, %rd1, 512;
	mov.b32 	%r2043, 478;
$L__BB14_22:
	setp.ne.s64 	%p537, %rd252, 101;
	mov.b32 	%r1649, -1;
	vote.sync.all.pred 	%p538, %p537, %r1649;
	not.pred 	%p539, %p538;
	@%p539 bra 	$L__BB14_26;
	shr.u32 	%r2043, %r2043, 1;
	mul.wide.s32 	%rd170, %r2046, 16;
	add.s64 	%rd171, %rd6, %rd170;
	add.s64 	%rd169, %rd171, -512;
	mov.u32 	%r2047, %r2043;
$L__BB14_24:
	// begin inline asm
	nanosleep.u32 %r2047;
	// end inline asm
	shr.u32 	%r2047, %r2047, 1;
	// begin inline asm
	ld.relaxed.gpu.v2.u64 {%rd167, %rd252}, [%rd169];
	// end inline asm
	setp.eq.s64 	%p559, %rd252, 99;
	mov.b32 	%r1674, -1;
	vote.sync.any.pred 	%p560, %p559, %r1674;
	@%p560 bra 	$L__BB14_24;
	mov.b64 	{%r1682, %r1677}, %rd167;
	setp.eq.s64 	%p561, %rd252, 101;
	mov.b32 	%r1725, -1;
	vote.sync.ballot.b32 	%r1726, %p561, %r1725;
	and.b32  	%r1727, %r1726, %r1572;
	or.b32  	%r1728, %r1727, -2147483648;
	add.s32 	%r1729, %r1728, -1;
	not.b32 	%r1730, %r1728;
	and.b32  	%r1731, %r1730, %r1729;
	popc.b32 	%r1679, %r1731;
	mov.b32 	%r1683, 1;
	// begin inline asm
	shfl.sync.down.b32 %r1676, %r1677, %r1683, %r1679, %r1725;
	// end inline asm
	setp.lt.s32 	%p563, %r1403, %r1679;
	selp.b32 	%r1732, %r1676, 0, %p563;
	// begin inline asm
	shfl.sync.down.b32 %r1681, %r1682, %r1683, %r1679, %r1725;
	// end inline asm
	selp.b32 	%r1733, %r1681, 0, %p563;
	add.s32 	%r1692, %r1733, %r1682;
	setp.gt.s32 	%p564, %r1682, 0;
	selp.b32 	%r1734, 0, %r1732, %p564;
	add.s32 	%r1687, %r1734, %r1677;
	mov.b32 	%r1693, 2;
	// begin inline asm
	shfl.sync.down.b32 %r1686, %r1687, %r1693, %r1679, %r1725;
	// end inline asm
	setp.gt.s32 	%p565, %r1633, %r1679;
	// begin inline asm
	shfl.sync.down.b32 %r1691, %r1692, %r1693, %r1679, %r1725;
	// end inline asm
	selp.b32 	%r1736, 0, %r1691, %p565;
	add.s32 	%r1702, %r1692, %r1736;
	setp.gt.s32 	%p567, %r1692, 0;
	selp.b32 	%r1737, 0, %r1686, %p565;
	selp.b32 	%r1738, 0, %r1737, %p567;
	add.s32 	%r1697, %r1738, %r1687;
	mov.b32 	%r1703, 4;
	// begin inline asm
	shfl.sync.down.b32 %r1696, %r1697, %r1703, %r1679, %r1725;
	// end inline asm
	setp.gt.s32 	%p568, %r1637, %r1679;
	// begin inline asm
	shfl.sync.down.b32 %r1701, %r1702, %r1703, %r1679, %r1725;
	// end inline asm
	selp.b32 	%r1740, 0, %r1701, %p568;
	add.s32 	%r1712, %r1702, %r1740;
	setp.gt.s32 	%p570, %r1702, 0;
	selp.b32 	%r1741, 0, %r1696, %p568;
	selp.b32 	%r1742, 0, %r1741, %p570;
	add.s32 	%r1707, %r1697, %r1742;
	mov.b32 	%r1713, 8;
	// begin inline asm
	shfl.sync.down.b32 %r1706, %r1707, %r1713, %r1679, %r1725;
	// end inline asm
	setp.gt.s32 	%p571, %r1641, %r1679;
	// begin inline asm
	shfl.sync.down.b32 %r1711, %r1712, %r1713, %r1679, %r1725;
	// end inline asm
	selp.b32 	%r1744, 0, %r1711, %p571;
	add.s32 	%r1722, %r1712, %r1744;
	setp.gt.s32 	%p573, %r1712, 0;
	selp.b32 	%r1745, 0, %r1706, %p571;
	selp.b32 	%r1746, 0, %r1745, %p573;
	add.s32 	%r1717, %r1707, %r1746;
	mov.b32 	%r1723, 16;
	// begin inline asm
	shfl.sync.down.b32 %r1716, %r1717, %r1723, %r1679, %r1725;
	// end inline asm
	setp.gt.s32 	%p574, %r1645, %r1679;
	// begin inline asm
	shfl.sync.down.b32 %r1721, %r1722, %r1723, %r1679, %r1725;
	// end inline asm
	selp.b32 	%r1748, 0, %r1721, %p574;
	setp.gt.s32 	%p576, %r1722, 0;
	selp.b32 	%r1749, 0, %r1716, %p574;
	selp.b32 	%r1750, 0, %r1749, %p576;
	add.s32 	%r1751, %r1717, %r1750;
	add.s32 	%r1752, %r1722, %r2045;
	add.s32 	%r90, %r1752, %r1748;
	setp.eq.s32 	%p577, %r2045, 0;
	selp.b32 	%r1753, %r1751, 0, %p577;
	add.s32 	%r2044, %r1753, %r2044;
	add.s32 	%r2046, %r2046, -32;
	mov.u32 	%r2045, %r90;
	bra.uni 	$L__BB14_22;
$L__BB14_26:
	setp.ne.s32 	%p540, %r5, 0;
	@%p540 bra 	$L__BB14_28;
	add.s32 	%r1651, %r2045, %r73;
	setp.eq.s32 	%p541, %r73, 0;
	selp.b32 	%r1652, %r2044, 0, %p541;
	add.s32 	%r1653, %r1652, %r74;
	mov.b64 	%rd165, {%r1651, %r1653};
	add.s64 	%rd164, %rd3, 512;
	mov.b64 	%rd166, 101;
	// begin inline asm
	st.relaxed.gpu.v2.u64 [%rd164], {%rd165, %rd166};
	// end inline asm
	st.shared.u32 	[_ZZN3cub18CUB_300001_SM_10006detail6reduce23DeviceReduceByKeyKernelINS1_3rle6encode10policy_hubIiiE10Policy1000EPjPiN6thrust24THRUST_300001_SM_1000_NS17constant_iteratorIiiNSC_11use_defaultEEESA_SA_NS0_24ReduceByKeyScanTileStateIiiLb1EEEN4cuda3std3__48equal_toIvEENSK_4plusIvEEiiEEvT0_T1_T2_T3_T4_T5_iT6_T7_T8_E12temp_storage+100], %r2045;
	st.shared.v2.u32 	[_ZZN3cub18CUB_300001_SM_10006detail6reduce23DeviceReduceByKeyKernelINS1_3rle6encode10policy_hubIiiE10Policy1000EPjPiN6thrust24THRUST_300001_SM_1000_NS17constant_iteratorIiiNSC_11use_defaultEEESA_SA_NS0_24ReduceByKeyScanTileStateIiiLb1EEEN4cuda3std3__48equal_toIvEENSK_4plusIvEEiiEEvT0_T1_T2_T3_T4_T5_iT6_T7_T8_E12temp_storage+104], {%r2044, %r1651};
	st.shared.u32 	[_ZZN3cub18CUB_300001_SM_10006detail6reduce23DeviceReduceByKeyKernelINS1_3rle6encode10policy_hubIiiE10Policy1000EPjPiN6thrust24THRUST_300001_SM_1000_NS17constant_iteratorIiiNSC_11use_defaultEEESA_SA_NS0_24ReduceByKeyScanTileStateIiiLb1EEEN4cuda3std3__48equal_toIvEENSK_4plusIvEEiiEEvT0_T1_T2_T3_T4_T5_iT6_T7_T8_E12temp_storage+112], %r1653;
$L__BB14_28:
	setp.ne.s32 	%p542, %r1403, 0;
	@%p542 bra 	$L__BB14_30;
	st.shared.v2.u32 	[_ZZN3cub18CUB_300001_SM_10006detail6reduce23DeviceReduceByKeyKernelINS1_3rle6encode10policy_hubIiiE10Policy1000EPjPiN6thrust24THRUST_300001_SM_1000_NS17constant_iteratorIiiNSC_11use_defaultEEESA_SA_NS0_24ReduceByKeyScanTileStateIiiLb1EEEN4cuda3std3__48equal_toIvEENSK_4plusIvEEiiEEvT0_T1_T2_T3_T4_T5_iT6_T7_T8_E12temp_storage+72], {%r2045, %r2044};
	mov.u32 	%r2048, %r2045;
	mov.u32 	%r2049, %r2044;
$L__BB14_30:
	setp.eq.s32 	%p543, %r5, 0;
	bar.sync 	0;
	@%p543 bra 	$L__BB14_32;
	ld.shared.v2.u32 	{%r1654, %r1655}, [_ZZN3cub18CUB_300001_SM_10006detail6reduce23DeviceReduceByKeyKernelINS1_3rle6encode10policy_hubIiiE10Policy1000EPjPiN6thrust24THRUST_300001_SM_1000_NS17constant_iteratorIiiNSC_11use_defaultEEESA_SA_NS0_24ReduceByKeyScanTileStateIiiLb1EEEN4cuda3std3__48equal_toIvEENSK_4plusIvEEiiEEvT0_T1_T2_T3_T4_T5_iT6_T7_T8_E12temp_storage+72];
	add.s32 	%r95, %r1654, %r2048;
	setp.eq.s32 	%p544, %r2048, 0;
	selp.b32 	%r1656, %r1655, 0, %p544;
	add.s32 	%r2049, %r1656, %r2049;
	mov.u32 	%r2048, %r95;
$L__BB14_32:
	ld.param.u32 	%r2032, [_ZN3cub18CUB_300001_SM_10006detail6reduce23DeviceReduceByKeyKernelINS1_3rle6encode10policy_hubIiiE10Policy1000EPjPiN6thrust24THRUST_300001_SM_1000_NS17constant_iteratorIiiNSC_11use_defaultEEESA_SA_NS0_24ReduceByKeyScanTileStateIiiLb1EEEN4cuda3std3__48equal_toIvEENSK_4plusIvEEiiEEvT0_T1_T2_T3_T4_T5_iT6_T7_T8__param_6];
	setp.ne.s32 	%p545, %r1393, %r1394;
	setp.ne.s32 	%p546, %r1392, %r1393;
	setp.ne.s32 	%p547, %r1391, %r1392;
	setp.ne.s32 	%p548, %r1390, %r1391;
	setp.ne.s32 	%p549, %r1389, %r1390;
	setp.ne.s32 	%p550, %r1388, %r1389;
	setp.ne.s32 	%p551, %r1387, %r1388;
	setp.ne.s32 	%p552, %r1386, %r1387;
	setp.ne.s32 	%p553, %r1385, %r1386;
	setp.ne.s32 	%p554, %r1384, %r1385;
	setp.ne.s32 	%p555, %r1383, %r1384;
	setp.ne.s32 	%p556, %r1382, %r1383;
	mov.u32 	%r1657, %ctaid.x;
	add.s32 	%r1658, %r2032, %r1657;
	or.b32  	%r1659, %r1658, %r5;
	setp.ne.s32 	%p557, %r1659, 0;
	setp.ne.s32 	%p558, %r2038, %r1382;
	selp.b32 	%r1660, 0, %r2049, %p558;
	selp.b32 	%r1661, %r1660, %r2049, %p557;
	add.s32 	%r2064, %r1661, %r1;
	selp.b32 	%r1662, 0, %r2064, %p556;
	add.s32 	%r2063, %r1, %r1662;
	selp.b32 	%r1663, 0, %r2063, %p555;
	add.s32 	%r2062, %r1, %r1663;
	selp.b32 	%r1664, 0, %r2062, %p554;
	add.s32 	%r2061, %r1, %r1664;
	selp.b32 	%r1665, 0, %r2061, %p553;
	add.s32 	%r2060, %r1, %r1665;
	selp.b32 	%r1666, 0, %r2060, %p552;
	add.s32 	%r2059, %r1, %r1666;
	selp.b32 	%r1667, 0, %r2059, %p551;
	add.s32 	%r2058, %r1, %r1667;
	selp.b32 	%r1668, 0, %r2058, %p550;
	add.s32 	%r2057, %r1, %r1668;
	selp.b32 	%r1669, 0, %r2057, %p549;
	add.s32 	%r2056, %r1, %r1669;
	selp.b32 	%r1670, 0, %r2056, %p548;
	add.s32 	%r2055, %r1, %r1670;
	selp.b32 	%r1671, 0, %r2055, %p547;
	add.s32 	%r2054, %r1, %r1671;
	selp.b32 	%r1672, 0, %r2054, %p546;
	add.s32 	%r2053, %r1, %r1672;
	selp.b32 	%r2052, 0, %r2053, %p545;
	ld.shared.u32 	%r2068, [_ZZN3cub18CUB_300001_SM_10006detail6reduce23DeviceReduceByKeyKernelINS1_3rle6encode10policy_hubIiiE10Policy1000EPjPiN6thrust24THRUST_300001_SM_1000_NS17constant_iteratorIiiNSC_11use_defaultEEESA_SA_NS0_24ReduceByKeyScanTileStateIiiLb1EEEN4cuda3std3__48equal_toIvEENSK_4plusIvEEiiEEvT0_T1_T2_T3_T4_T5_iT6_T7_T8_E12temp_storage+116];
	ld.shared.u32 	%r2069, [_ZZN3cub18CUB_300001_SM_10006detail6reduce23DeviceReduceByKeyKernelINS1_3rle6encode10policy_hubIiiE10Policy1000EPjPiN6thrust24THRUST_300001_SM_1000_NS17constant_iteratorIiiNSC_11use_defaultEEESA_SA_NS0_24ReduceByKeyScanTileStateIiiLb1EEEN4cuda3std3__48equal_toIvEENSK_4plusIvEEiiEEvT0_T1_T2_T3_T4_T5_iT6_T7_T8_E12temp_storage+100];
	mov.u32 	%r2067, %r2048;
$L__BB14_33:
	ld.param.u32 	%r2034, [_ZN3cub18CUB_300001_SM_10006detail6reduce23DeviceReduceByKeyKernelINS1_3rle6encode10policy_hubIiiE10Policy1000EPjPiN6thrust24THRUST_300001_SM_1000_NS17constant_iteratorIiiNSC_11use_defaultEEESA_SA_NS0_24ReduceByKeyScanTileStateIiiLb1EEEN4cuda3std3__48equal_toIvEENSK_4plusIvEEiiEEvT0_T1_T2_T3_T4_T5_iT6_T7_T8__param_6];
	mov.u32 	%r1934, %ctaid.x;
	add.s32 	%r1935, %r2034, %r1934;
	or.b32  	%r1936, %r1935, %r5;
	setp.ne.s32 	%p634, %r1936, 0;
	setp.ne.s32 	%p635, %r2038, %r1382;
	and.pred  	%p1, %p634, %p635;
	selp.u32 	%r1937, 1, 0, %p1;
	add.s32 	%r132, %r2048, %r1937;
	setp.ne.s32 	%p636, %r1382, %r1383;
	selp.u32 	%r1938, 1, 0, %p636;
	add.s32 	%r133, %r132, %r1938;
	setp.ne.s32 	%p637, %r1383, %r1384;
	selp.u32 	%r1939, 1, 0, %p637;
	add.s32 	%r134, %r133, %r1939;
	setp.ne.s32 	%p638, %r1384, %r1385;
	selp.u32 	%r1940, 1, 0, %p638;
	add.s32 	%r135, %r134, %r1940;
	setp.ne.s32 	%p639, %r1385, %r1386;
	selp.u32 	%r1941, 1, 0, %p639;
	add.s32 	%r136, %r135, %r1941;
	setp.ne.s32 	%p640, %r1386, %r1387;
	selp.u32 	%r1942, 1, 0, %p640;
	add.s32 	%r137, %r136, %r1942;
	setp.ne.s32 	%p641, %r1387, %r1388;
	selp.u32 	%r1943, 1, 0, %p641;
	add.s32 	%r138, %r137, %r1943;
	setp.ne.s32 	%p642, %r1388, %r1389;
	selp.u32 	%r1944, 1, 0, %p642;
	add.s32 	%r139, %r138, %r1944;
	setp.ne.s32 	%p643, %r1389, %r1390;
	selp.u32 	%r1945, 1, 0, %p643;
	add.s32 	%r140, %r139, %r1945;
	setp.ne.s32 	%p644, %r1390, %r1391;
	selp.u32 	%r1946, 1, 0, %p644;
	add.s32 	%r141, %r140, %r1946;
	setp.ne.s32 	%p645, %r1391, %r1392;
	selp.u32 	%r1947, 1, 0, %p645;
	add.s32 	%r142, %r141, %r1947;
	setp.ne.s32 	%p646, %r1392, %r1393;
	selp.u32 	%r1948, 1, 0, %p646;
	add.s32 	%r143, %r142, %r1948;
	setp.ne.s32 	%p647, %r1393, %r1394;
	selp.u32 	%r1949, 1, 0, %p647;
	add.s32 	%r144, %r143, %r1949;
	add.s32 	%r145, %r1, %r2052;
	setp.lt.s32 	%p648, %r2068, 257;
	@%p648 bra 	$L__BB14_69;
	bar.sync 	0;
	not.pred 	%p663, %p1;
	@%p663 bra 	$L__BB14_36;
	sub.s32 	%r1950, %r2067, %r2069;
	shl.b32 	%r1951, %r1950, 3;
	mov.u32 	%r1952, _ZZN3cub18CUB_300001_SM_10006detail6reduce23DeviceReduceByKeyKernelINS1_3rle6encode10policy_hubIiiE10Policy1000EPjPiN6thrust24THRUST_300001_SM_1000_NS17constant_iteratorIiiNSC_11use_defaultEEESA_SA_NS0_24ReduceByKeyScanTileStateIiiLb1EEEN4cuda3std3__48equal_toIvEENSK_4plusIvEEiiEEvT0_T1_T2_T3_T4_T5_iT6_T7_T8_E12temp_storage;
	add.s32 	%r1953, %r1952, %r1951;
	st.shared.v2.u32 	[%r1953], {%r2038, %r2049};
$L__BB14_36:
	setp.eq.s32 	%p664, %r1382, %r1383;
	@%p664 bra 	$L__BB14_38;
	sub.s32 	%r1954, %r132, %r2069;
	shl.b32 	%r1955, %r1954, 3;
	mov.u32 	%r1956, _ZZN3cub18CUB_300001_SM_10006detail6reduce23DeviceReduceByKeyKernelINS1_3rle6encode10policy_hubIiiE10Policy1000EPjPiN6thrust24THRUST_300001_SM_1000_NS17constant_iteratorIiiNSC_11use_defaultEEESA_SA_NS0_24ReduceByKeyScanTileStateIiiLb1EEEN4cuda3std3__48equal_toIvEENSK_4plusIvEEiiEEvT0_T1_T2_T3_T4_T5_iT6_T7_T8_E12temp_storage;
	add.s32 	%r1957, %r1956, %r1955;
	st.shared.v2.u32 	[%r1957], {%r1382, %r2064};
$L__BB14_38:
	setp.eq.s32 	%p665, %r1383, %r1384;
	@%p665 bra 	$L__BB14_40;
	sub.s32 	%r1958, %r133, %r2069;
	shl.b32 	%r1959, %r1958, 3;
	mov.u32 	%r1960, _ZZN3cub18CUB_300001_SM_10006detail6reduce23DeviceReduceByKeyKernelINS1_3rle6encode10policy_hubIiiE10Policy1000EPjPiN6thrust24THRUST_300001_SM_1000_NS17constant_iteratorIiiNSC_11use_defaultEEESA_SA_NS0_24ReduceByKeyScanTileStateIiiLb1EEEN4cuda3std3__48equal_toIvEENSK_4plusIvEEiiEEvT0_T1_T2_T3_T4_T5_iT6_T7_T8_E12temp_storage;
	add.s32 	%r1961, %r1960, %r1959;
	st.shared.v2.u32 	[%r1961], {%r1383, %r2063};
$L__BB14_40:
	setp.eq.s32 	%p666, %r1384, %r1385;
	@%p666 bra 	$L__BB14_42;
	sub.s32 	%r1962, %r134, %r2069;
	shl.b32 	%r1963, %r1962, 3;
	mov.u32 	%r1964, _ZZN3cub18CUB_300001_SM_10006detail6reduce23DeviceReduceByKeyKernelINS1_3rle6encode10policy_hubIiiE10Policy1000EPjPiN6thrust24THRUST_300001_SM_1000_NS17constant_iteratorIiiNSC_11use_defaultEEESA_SA_NS0_24ReduceByKeyScanTileStateIiiLb1EEEN4cuda3std3__48equal_toIvEENSK_4plusIvEEiiEEvT0_T1_T2_T3_T4_T5_iT6_T7_T8_E12temp_storage;
	add.s32 	%r1965, %r1964, %r1963;
	st.shared.v2.u32 	[%r1965], {%r1384, %r2062};
$L__BB14_42:
	setp.eq.s32 	%p667, %r1385, %r1386;
	@%p667 bra 	$L__BB14_44;
	sub.s32 	%r1966, %r135, %r2069;
	shl.b32 	%r1967, %r1966, 3;
	mov.u32 	%r1968, _ZZN3cub18CUB_300001_SM_10006detail6reduce23DeviceReduceByKeyKernelINS1_3rle6encode10policy_hubIiiE10Policy1000EPjPiN6thrust24THRUST_300001_SM_1000_NS17constant_iteratorIiiNSC_11use_defaultEEESA_SA_NS0_24ReduceByKeyScanTileStateIiiLb1EEEN4cuda3std3__48equal_toIvEENSK_4plusIvEEiiEEvT0_T1_T2_T3_T4_T5_iT6_T7_T8_E12temp_storage;
	add.s32 	%r1969, %r1968, %r1967;
	st.shared.v2.u32 	[%r1969], {%r1385, %r2061};
$L__BB14_44:
	setp.eq.s32 	%p668, %r1386, %r1387;
	@%p668 bra 	$L__BB14_46;
	sub.s32 	%r1970, %r136, %r2069;
	shl.b32 	%r1971, %r1970, 3;
	mov.u32 	%r1972, _ZZN3cub18CUB_300001_SM_10006detail6reduce23DeviceReduceByKeyKernelINS1_3rle6encode10policy_hubIiiE10Policy1000EPjPiN6thrust24THRUST_300001_SM_1000_NS17constant_iteratorIiiNSC_11use_defaultEEESA_SA_NS0_24ReduceByKeyScanTileStateIiiLb1EEEN4cuda3std3__48equal_toIvEENSK_4plusIvEEiiEEvT0_T1_T2_T3_T4_T5_iT6_T7_T8_E12temp_storage;
	add.s32 	%r1973, %r1972, %r1971;
	st.shared.v2.u32 	[%r1973], {%r1386, %r2060};
$L__BB14_46:
	setp.eq.s32 	%p669, %r1387, %r1388;
	@%p669 bra 	$L__BB14_48;
	sub.s32 	%r1974, %r137, %r2069;
	shl.b32 	%r1975, %r1974, 3;
	mov.u32 	%r1976, _ZZN3cub18CUB_300001_SM_10006detail6reduce23DeviceReduceByKeyKernelINS1_3rle6encode10policy_hubIiiE10Policy1000EPjPiN6thrust24THRUST_300001_SM_1000_NS17constant_iteratorIiiNSC_11use_defaultEEESA_SA_NS0_24ReduceByKeyScanTileStateIiiLb1EEEN4cuda3std3__48equal_toIvEENSK_4plusIvEEiiEEvT0_T1_T2_T3_T4_T5_iT6_T7_T8_E12temp_storage;
	add.s32 	%r1977, %r1976, %r1975;
	st.shared.v2.u32 	[%r1977], {%r1387, %r2059};
$L__BB14_48:
	setp.eq.s32 	%p670, %r1388, %r1389;
	@%p670 bra 	$L__BB14_50;
	sub.s32 	%r1978, %r138, %r2069;
	shl.b32 	%r1979, %r1978, 3;
	mov.u32 	%r1980, _ZZN3cub18CUB_300001_SM_10006detail6reduce23DeviceReduceByKeyKernelINS1_3rle6encode10policy_hubIiiE10Policy1000EPjPiN6thrust24THRUST_300001_SM_1000_NS17constant_iteratorIiiNSC_11use_defaultEEESA_SA_NS0_24ReduceByKeyScanTileStateIiiLb1EEEN4cuda3std3__48equal_toIvEENSK_4plusIvEEiiEEvT0_T1_T2_T3_T4_T5_iT6_T7_T8_E12temp_storage;
	add.s32 	%r1981, %r1980, %r1979;
	st.shared.v2.u32 	[%r1981], {%r1388, %r2058};
$L__BB14_50:
	setp.eq.s32 	%p671, %r1389, %r1390;
	@%p671 bra 	$L__BB14_52;
	sub.s32 	%r1982, %r139, %r2069;
	shl.b32 	%r1983, %r1982, 3;
	mov.u32 	%r1984, _ZZN3cub18CUB_300001_SM_10006detail6reduce23DeviceReduceByKeyKernelINS1_3rle6encode10policy_hubIiiE10Policy1000EPjPiN6thrust24THRUST_300001_SM_1000_NS17constant_iteratorIiiNSC_11use_defaultEEESA_SA_NS0_24ReduceByKeyScanTileStateIiiLb1EEEN4cuda3std3__48equal_toIvEENSK_4plusIvEEiiEEvT0_T1_T2_T3_T4_T5_iT6_T7_T8_E12temp_storage;
	add.s32 	%r1985, %r1984, %r1983;
	st.shared.v2.u32 	[%r1985], {%r1389, %r2057};
$L__BB14_52:
	setp.eq.s32 	%p672, %r1390, %r1391;
	@%p672 bra 	$L__BB14_54;
	sub.s32 	%r1986, %r140, %r2069;
	shl.b32 	%r1987, %r1986, 3;
	mov.u32 	%r1988, _ZZN3cub18CUB_300001_SM_10006detail6reduce23DeviceReduceByKeyKernelINS1_3rle6encode10policy_hubIiiE10Policy1000EPjPiN6thrust24THRUST_300001_SM_1000_NS17constant_iteratorIiiNSC_11use_defaultEEESA_SA_NS0_24ReduceByKeyScanTileStateIiiLb1EEEN4cuda3std3__48equal_toIvEENSK_4plusIvEEiiEEvT0_T1_T2_T3_T4_T5_iT6_T7_T8_E12temp_storage;
	add.s32 	%r1989, %r1988, %r1987;
	st.shared.v2.u32 	[%r1989], {%r1390, %r2056};
$L__BB14_54:
	setp.eq.s32 	%p673, %r1391, %r1392;
	@%p673 bra 	$L__BB14_56;
	sub.s32 	%r1990, %r141, %r2069;
	shl.b32 	%r1991, %r1990, 3;
	mov.u32 	%r1992, _ZZN3cub18CUB_300001_SM_10006detail6reduce23DeviceReduceByKeyKernelINS1_3rle6encode10policy_hubIiiE10Policy1000EPjPiN6thrust24THRUST_300001_SM_1000_NS17constant_iteratorIiiNSC_11use_defaultEEESA_SA_NS0_24ReduceByKeyScanTileStateIiiLb1EEEN4cuda3std3__48equal_toIvEENSK_4plusIvEEiiEEvT0_T1_T2_T3_T4_T5_iT6_T7_T8_E12temp_storage;
	add.s32 	%r1993, %r1992, %r1991;
	st.shared.v2.u32 	[%r1993], {%r1391, %r2055};
$L__BB14_56:
	setp.eq.s32 	%p674, %r1392, %r1393;
	@%p674 bra 	$L__BB14_58;
	sub.s32 	%r1994, %r142, %r2069;
	shl.b32 	%r1995, %r1994, 3;
	mov.u32 	%r1996, _ZZN3cub18CUB_300001_SM_10006detail6reduce23DeviceReduceByKeyKernelINS1_3rle6encode10policy_hubIiiE10Policy1000EPjPiN6thrust24THRUST_300001_SM_1000_NS17constant_iteratorIiiNSC_11use_defaultEEESA_SA_NS0_24ReduceByKeyScanTileStateIiiLb1EEEN4cuda3std3__48equal_toIvEENSK_4plusIvEEiiEEvT0_T1_T2_T3_T4_T5_iT6_T7_T8_E12temp_storage;
	add.s32 	%r1997, %r1996, %r1995;
	st.shared.v2.u32 	[%r1997], {%r1392, %r2054};
$L__BB14_58:
	setp.eq.s32 	%p675, %r1393, %r1394;
	@%p675 bra 	$L__BB14_60;
	sub.s32 	%r1998, %r143, %r2069;
	shl.b32 	%r1999, %r1998, 3;
	mov.u32 	%r2000, _ZZN3cub18CUB_300001_SM_10006detail6reduce23DeviceReduceByKeyKernelINS1_3rle6encode10policy_hubIiiE10Policy1000EPjPiN6thrust24THRUST_300001_SM_1000_NS17constant_iteratorIiiNSC_11use_defaultEEESA_SA_NS0_24ReduceByKeyScanTileStateIiiLb1EEEN4cuda3std3__48equal_toIvEENSK_4plusIvEEiiEEvT0_T1_T2_T3_T4_T5_iT6_T7_T8_E12temp_storage;
	add.s32 	%r2001, %r2000, %r1999;
	st.shared.v2.u32 	[%r2001], {%r1393, %r2053};
$L__BB14_60:
	setp.eq.s32 	%p676, %r1394, %r1395;
	@%p676 bra 	$L__BB14_62;
	sub.s32 	%r2002, %r144, %r2069;
	shl.b32 	%r2003, %r2002, 3;
	mov.u32 	%r2004, _ZZN3cub18CUB_300001_SM_10006detail6reduce23DeviceReduceByKeyKernelINS1_3rle6encode10policy_hubIiiE10Policy1000EPjPiN6thrust24THRUST_300001_SM_1000_NS17constant_iteratorIiiNSC_11use_defaultEEESA_SA_NS0_24ReduceByKeyScanTileStateIiiLb1EEEN4cuda3std3__48equal_toIvEENSK_4plusIvEEiiEEvT0_T1_T2_T3_T4_T5_iT6_T7_T8_E12temp_storage;
	add.s32 	%r2005, %r2004, %r2003;
	st.shared.v2.u32 	[%r2005], {%r1394, %r145};
$L__BB14_62:
	bar.sync 	0;
	mov.u32 	%r2076, %tid.x;
	setp.ge.s32 	%p677, %r2076, %r2068;
	@%p677 bra 	$L__BB14_225;
	ld.param.u64 	%rd250, [_ZN3cub18CUB_300001_SM_10006detail6reduce23DeviceReduceByKeyKernelINS1_3rle6encode10policy_hubIiiE10Policy1000EPjPiN6thrust24THRUST_300001_SM_1000_NS17constant_iteratorIiiNSC_11use_defaultEEESA_SA_NS0_24ReduceByKeyScanTileStateIiiLb1EEEN4cuda3std3__48equal_toIvEENSK_4plusIvEEiiEEvT0_T1_T2_T3_T4_T5_iT6_T7_T8__param_3];
	ld.param.u64 	%rd238, [_ZN3cub18CUB_300001_SM_10006detail6reduce23DeviceReduceByKeyKernelINS1_3rle6encode10policy_hubIiiE10Policy1000EPjPiN6thrust24THRUST_300001_SM_1000_NS17constant_iteratorIiiNSC_11use_defaultEEESA_SA_NS0_24ReduceByKeyScanTileStateIiiLb1EEEN4cuda3std3__48equal_toIvEENSK_4plusIvEEiiEEvT0_T1_T2_T3_T4_T5_iT6_T7_T8__param_1];
	cvta.to.global.u64 	%rd10, %rd238;
	cvta.to.global.u64 	%rd11, %rd250;
	not.b32 	%r2006, %r2076;
	add.s32 	%r147, %r2068, %r2006;
	and.b32  	%r2007, %r147, 768;
	setp.eq.s32 	%p678, %r2007, 768;
	@%p678 bra 	$L__BB14_66;
	shr.u32 	%r2008, %r147, 8;
	add.s32 	%r2009, %r2008, 1;
	and.b32  	%r2010, %r2009, 3;
	add.s32 	%r2072, %r2076, %r2069;
	shl.b32 	%r2011, %r2076, 3;
	mov.u32 	%r2012, _ZZN3cub18CUB_300001_SM_10006detail6reduce23DeviceReduceByKeyKernelINS1_3rle6encode10policy_hubIiiE10Policy1000EPjPiN6thrust24THRUST_300001_SM_1000_NS17constant_iteratorIiiNSC_11use_defaultEEESA_SA_NS0_24ReduceByKeyScanTileStateIiiLb1EEEN4cuda3std3__48equal_toIvEENSK_4plusIvEEiiEEvT0_T1_T2_T3_T4_T5_iT6_T7_T8_E12temp_storage;
	add.s32 	%r2071, %r2012, %r2011;
	neg.s32 	%r2070, %r2010;
	shl.b32 	%r2013, %r2009, 8;
	and.b32  	%r2014, %r2013, 768;
	add.s32 	%r2076, %r2076, %r2014;
$L__BB14_65:
	.pragma "nounroll";
	mul.wide.s32 	%rd222, %r2072, 4;
	add.s64 	%rd223, %rd11, %rd222;
	add.s64 	%rd224, %rd10, %rd222;
	ld.shared.v2.u32 	{%r2015, %r2016}, [%r2071];
	st.global.u32 	[%rd224], %r2015;
	st.global.u32 	[%rd223], %r2016;
	add.s32 	%r2072, %r2072, 256;
	add.s32 	%r2071, %r2071, 2048;
	add.s32 	%r2070, %r2070, 1;
	setp.ne.s32 	%p679, %r2070, 0;
	@%p679 bra 	$L__BB14_65;
$L__BB14_66:
	setp.lt.u32 	%p680, %r147, 768;
	@%p680 bra 	$L__BB14_225;
	shl.b32 	%r2017, %r2076, 3;
	mov.u32 	%r2018, _ZZN3cub18CUB_300001_SM_10006detail6reduce23DeviceReduceByKeyKernelINS1_3rle6encode10policy_hubIiiE10Policy1000EPjPiN6thrust24THRUST_300001_SM_1000_NS17constant_iteratorIiiNSC_11use_defaultEEESA_SA_NS0_24ReduceByKeyScanTileStateIiiLb1EEEN4cuda3std3__48equal_toIvEENSK_4plusIvEEiiEEvT0_T1_T2_T3_T4_T5_iT6_T7_T8_E12temp_storage;
	add.s32 	%r2019, %r2017, %r2018;
	add.s32 	%r2075, %r2019, 4096;
	add.s64 	%rd12, %rd10, 2048;
	add.s32 	%r2074, %r2069, %r2076;
	add.s64 	%rd13, %rd11, 2048;
$L__BB14_68:
	mul.wide.s32 	%rd225, %r2074, 4;
	add.s64 	%rd226, %rd12, %rd225;
	add.s64 	%rd227, %rd13, %rd225;
	ld.shared.v2.u32 	{%r2020, %r2021}, [%r2075+-4096];
	st.global.u32 	[%rd226+-2048], %r2020;
	st.global.u32 	[%rd227+-2048], %r2021;
	ld.shared.v2.u32 	{%r2022, %r2023}, [%r2075+-2048];
	st.global.u32 	[%rd226+-1024], %r2022;
	st.global.u32 	[%rd227+-1024], %r2023;
	ld.shared.v2.u32 	{%r2024, %r2025}, [%r2075];
	st.global.u32 	[%rd226], %r2024;
	st.global.u32 	[%rd227], %r2025;
	ld.shared.v2.u32 	{%r2026, %r2027}, [%r2075+2048];
	st.global.u32 	[%rd226+1024], %r2026;
	st.global.u32 	[%rd227+1024], %r2027;
	add.s32 	%r2076, %r2076, 1024;
	add.s32 	%r2075, %r2075, 8192;
	add.s32 	%r2074, %r2074, 1024;
	setp.lt.s32 	%p681, %r2076, %r2068;
	@%p681 bra 	$L__BB14_68;
	bra.uni 	$L__BB14_225;
$L__BB14_69:
	not.pred 	%p649, %p1;
	@%p649 bra 	$L__BB14_71;
	ld.param.u64 	%rd246, [_ZN3cub18CUB_300001_SM_10006detail6reduce23DeviceReduceByKeyKernelINS1_3rle6encode10policy_hubIiiE10Policy1000EPjPiN6thrust24THRUST_300001_SM_1000_NS17constant_iteratorIiiNSC_11use_defaultEEESA_SA_NS0_24ReduceByKeyScanTileStateIiiLb1EEEN4cuda3std3__48equal_toIvEENSK_4plusIvEEiiEEvT0_T1_T2_T3_T4_T5_iT6_T7_T8__param_3];
	ld.param.u64 	%rd235, [_ZN3cub18CUB_300001_SM_10006detail6reduce23DeviceReduceByKeyKernelINS1_3rle6encode10policy_hubIiiE10Policy1000EPjPiN6thrust24THRUST_300001_SM_1000_NS17constant_iteratorIiiNSC_11use_defaultEEESA_SA_NS0_24ReduceByKeyScanTileStateIiiLb1EEEN4cuda3std3__48equal_toIvEENSK_4plusIvEEiiEEvT0_T1_T2_T3_T4_T5_iT6_T7_T8__param_1];
	cvta.to.global.u64 	%rd175, %rd235;
	mul.wide.s32 	%rd176, %r2067, 4;
	add.s64 	%rd177, %rd175, %rd176;
	st.global.u32 	[%rd177], %r2038;
	cvta.to.global.u64 	%rd178, %rd246;
	add.s64 	%rd179, %rd178, %rd176;
	st.global.u32 	[%rd179], %r2049;
$L__BB14_71:
	setp.eq.s32 	%p650, %r1382, %r1383;
	@%p650 bra 	$L__BB14_73;
	ld.param.u64 	%rd247, [_ZN3cub18CUB_300001_SM_10006detail6reduce23DeviceReduceByKeyKernelINS1_3rle6encode10policy_hubIiiE10Policy1000EPjPiN6thrust24THRUST_300001_SM_1000_NS17constant_iteratorIiiNSC_11use_defaultEEESA_SA_NS0_24ReduceByKeyScanTileStateIiiLb1EEEN4cuda3std3__48equal_toIvEENSK_4plusIvEEiiEEvT0_T1_T2_T3_T4_T5_iT6_T7_T8__param_3];
	ld.param.u64 	%rd236, [_ZN3cub18CUB_300001_SM_10006detail6reduce23DeviceReduceByKeyKernelINS1_3rle6encode10policy_hubIiiE10Policy1000EPjPiN6thrust24THRUST_300001_SM_1000_NS17constant_iteratorIiiNSC_11use_defaultEEESA_SA_NS0_24ReduceByKeyScanTileStateIiiLb1EEEN4cuda3std3__48equal_toIvEENSK_4plusIvEEiiEEvT0_T1_T2_T3_T4_T5_iT6_T7_T8__param_1];
	cvta.to.global.u64 	%rd180, %rd236;
	mul.wide.s32 	%rd181, %r132, 4;
	add.s64 	%rd182, %rd180, %rd181;
	st.global.u32 	[%rd182], %r1382;
	cvta.to.global.u64 	%rd183, %rd247;
	add.s64 	%rd184, %rd183, %rd181;
	st.global.u32 	[%rd184], %r2064;
$L__BB14_73:
	ld.param.u64 	%rd237, [_ZN3cub18CUB_300001_SM_10006detail6reduce23DeviceReduceByKeyKernelINS1_3rle6encode10policy_hubIiiE10Policy1000EPjPiN6thrust24THRUST_300001_SM_1000_NS17constant_iteratorIiiNSC_11use_defaultEEESA_SA_NS0_24ReduceByKeyScanTileStateIiiLb1EEEN4cuda3std3__48equal_toIvEENSK_4plusIvEEiiEEvT0_T1_T2_T3_T4_T5_iT6_T7_T8__param_1];
	cvta.to.global.u64 	%rd14, %rd237;
	setp.eq.s32 	%p651, %r1383, %r1384;
	@%p651 bra 	$L__BB14_75;
	ld.param.u64 	%rd248, [_ZN3cub18CUB_300001_SM_10006detail6reduce23DeviceReduceByKeyKernelINS1_3rle6encode10policy_hubIiiE10Policy1000EPjPiN6thrust24THRUST_300001_SM_1000_NS17constant_iteratorIiiNSC_11use_defaultEEESA_SA_NS0_24ReduceByKeyScanTileStateIiiLb1EEEN4cuda3std3__48equal_toIvEENSK_4plusIvEEiiEEvT0_T1_T2_T3_T4_T5_iT6_T7_T8__param_3];
	mul.wide.s32 	%rd185, %r133, 4;
	add.s64 	%rd186, %rd14, %rd185;
	st.global.u32 	[%rd186], %r1383;
	cvta.to.global.u64 	%rd187, %rd248;
	add.s64 	%rd188, %rd187, %rd185;
	st.global.u32 	[%rd188], %r2063;
$L__BB14_75:
	ld.param.u64 	%rd249, [_ZN3cub18CUB_300001_SM_10006detail6reduce23DeviceReduceByKeyKernelINS1_3rle6encode10policy_hubIiiE10Policy1000EPjPiN6thrust24THRUST_300001_SM_1000_NS17constant_iteratorIiiNSC_11use_defaultEEESA_SA_NS0_24ReduceByKeyScanTileStateIiiLb1EEEN4cuda3std3__48equal_toIvEENSK_4plusIvEEiiEEvT0_T1_T2_T3_T4_T5_iT6_T7_T8__param_3];
	cvta.to.global.u64 	%rd15, %rd249;
	setp.eq.s32 	%p652, %r1384, %r1385;
	@%p652 bra 	$L__BB14_77;
	mul.wide.s32 	%rd189, %r134, 4;
	add.s64 	%rd190, %rd14, %rd189;
	st.global.u32 	[%rd190], %r1384;
	add.s64 	%rd191, %rd15, %rd189;
	st.global.u32 	[%rd191], %r2062;
$L__BB14_77:
	setp.eq.s32 	%p653, %r1385, %r1386;
	@%p653 bra 	$L__BB14_79;
	mul.wide.s32 	%rd192, %r135, 4;
	add.s64 	%rd193, %rd14, %rd192;
	st.global.u32 	[%rd193], %r1385;
	add.s64 	%rd194, %rd15, %rd192;
	st.global.u32 	[%rd194], %r2061;
$L__BB14_79:
	setp.eq.s32 	%p654, %r1386, %r1387;
	@%p654 bra 	$L__BB14_81;
	mul.wide.s32 	%rd195, %r136, 4;
	add.s64 	%rd196, %rd14, %rd195;
	st.global.u32 	[%rd196], %r1386;
	add.s64 	%rd197, %rd15, %rd195;
	st.global.u32 	[%rd197], %r2060;
$L__BB14_81:
	setp.eq.s32 	%p655, %r1387, %r1388;
	@%p655 bra 	$L__BB14_83;
	mul.wide.s32 	%rd198, %r137, 4;
	add.s64 	%rd199, %rd14, %rd198;
	st.global.u32 	[%rd199], %r1387;
	add.s64 	%rd200, %rd15, %rd198;
	st.global.u32 	[%rd200], %r2059;
$L__BB14_83:
	setp.eq.s32 	%p656, %r1388, %r1389;
	@%p656 bra 	$L__BB14_85;
	mul.wide.s32 	%rd201, %r138, 4;
	add.s64 	%rd202, %rd14, %rd201;
	st.global.u32 	[%rd202], %r1388;
	add.s64 	%rd203, %rd15, %rd201;
	st.global.u32 	[%rd203], %r2058;
$L__BB14_85:
	setp.eq.s32 	%p657, %r1389, %r1390;
	@%p657 bra 	$L__BB14_87;
	mul.wide.s32 	%rd204, %r139, 4;
	add.s64 	%rd205, %rd14, %rd204;
	st.global.u32 	[%rd205], %r1389;
	add.s64 	%rd206, %rd15, %rd204;
	st.global.u32 	[%rd206], %r2057;
$L__BB14_87:
	setp.eq.s32 	%p658, %r1390, %r1391;
	@%p658 bra 	$L__BB14_89;
	mul.wide.s32 	%rd207, %r140, 4;
	add.s64 	%rd208, %rd14, %rd207;
	st.global.u32 	[%rd208], %r1390;
	add.s64 	%rd209, %rd15, %rd207;
	st.global.u32 	[%rd209], %r2056;
$L__BB14_89:
	setp.eq.s32 	%p659, %r1391, %r1392;
	@%p659 bra 	$L__BB14_91;
	mul.wide.s32 	%rd210, %r141, 4;
	add.s64 	%rd211, %rd14, %rd210;
	st.global.u32 	[%rd211], %r1391;
	add.s64 	%rd212, %rd15, %rd210;
	st.global.u32 	[%rd212], %r2055;
$L__BB14_91:
	setp.eq.s32 	%p660, %r1392, %r1393;
	@%p660 bra 	$L__BB14_93;
	mul.wide.s32 	%rd213, %r142, 4;
	add.s64 	%rd214, %rd14, %rd213;
	st.global.u32 	[%rd214], %r1392;
	add.s64 	%rd215, %rd15, %rd213;
	st.global.u32 	[%rd215], %r2054;
$L__BB14_93:
	setp.eq.s32 	%p661, %r1393, %r1394;
	@%p661 bra 	$L__BB14_95;
	mul.wide.s32 	%rd216, %r143, 4;
	add.s64 	%rd217, %rd14, %rd216;
	st.global.u32 	[%rd217], %r1393;
	add.s64 	%rd218, %rd15, %rd216;
	st.global.u32 	[%rd218], %r2053;
$L__BB14_95:
	setp.eq.s32 	%p662, %r1394, %r1395;
	@%p662 bra 	$L__BB14_225;
	mul.wide.s32 	%rd219, %r144, 4;
	add.s64 	%rd220, %rd14, %rd219;
	st.global.u32 	[%rd220], %r1394;
	add.s64 	%rd221, %rd15, %rd219;
	st.global.u32 	[%rd221], %r145;
	bra.uni 	$L__BB14_225;
$L__BB14_97:
	setp.lt.s32 	%p11, %r4, 1;
	@%p11 bra 	$L__BB14_225;
	cvt.s64.s32 	%rd16, %r3;
	mov.u32 	%r167, %tid.x;
	mul.lo.s32 	%r168, %r167, 14;
	setp.ge.u32 	%p12, %r168, %r4;
	cvt.u64.u32 	%rd36, %r168;
	add.s64 	%rd37, %rd36, %rd16;
	shl.b64 	%rd38, %rd37, 2;
	add.s64 	%rd17, %rd32, %rd38;
	@%p12 bra 	$L__BB14_100;
	// begin inline asm
	ld.ca.u32 %r2077, [%rd17];
	// end inline asm
$L__BB14_100:
	add.s32 	%r171, %r168, 1;
	setp.ge.u32 	%p13, %r171, %r4;
	@%p13 bra 	$L__BB14_102;
	add.s64 	%rd40, %rd17, 4;
	// begin inline asm
	ld.ca.u32 %r2078, [%rd40];
	// end inline asm
$L__BB14_102:
	add.s32 	%r174, %r168, 2;
	setp.ge.u32 	%p14, %r174, %r4;
	@%p14 bra 	$L__BB14_104;
	add.s64 	%rd41, %rd17, 8;
	// begin inline asm
	ld.ca.u32 %r2079, [%rd41];
	// end inline asm
$L__BB14_104:
	add.s32 	%r177, %r168, 3;
	setp.ge.u32 	%p15, %r177, %r4;
	@%p15 bra 	$L__BB14_106;
	add.s64 	%rd42, %rd17, 12;
	// begin inline asm
	ld.ca.u32 %r2080, [%rd42];
	// end inline asm
$L__BB14_106:
	add.s32 	%r180, %r168, 4;
	setp.ge.u32 	%p16, %r180, %r4;
	@%p16 bra 	$L__BB14_108;
	add.s64 	%rd43, %rd17, 16;
	// begin inline asm
	ld.ca.u32 %r2081, [%rd43];
	// end inline asm
$L__BB14_108:
	add.s32 	%r183, %r168, 5;
	setp.ge.u32 	%p17, %r183, %r4;
	@%p17 bra 	$L__BB14_110;
	add.s64 	%rd44, %rd17, 20;
	// begin inline asm
	ld.ca.u32 %r2082, [%rd44];
	// end inline asm
$L__BB14_110:
	add.s32 	%r186, %r168, 6;
	setp.ge.u32 	%p18, %r186, %r4;
	@%p18 bra 	$L__BB14_112;
	add.s64 	%rd45, %rd17, 24;
	// begin inline asm
	ld.ca.u32 %r2083, [%rd45];
	// end inline asm
$L__BB14_112:
	add.s32 	%r189, %r168, 7;
	setp.ge.u32 	%p19, %r189, %r4;
	@%p19 bra 	$L__BB14_114;
	add.s64 	%rd46, %rd17, 28;
	// begin inline asm
	ld.ca.u32 %r2084, [%rd46];
	// end inline asm
$L__BB14_114:
	add.s32 	%r192, %r168, 8;
	setp.ge.u32 	%p20, %r192, %r4;
	@%p20 bra 	$L__BB14_116;
	add.s64 	%rd47, %rd17, 32;
	// begin inline asm
	ld.ca.u32 %r2085, [%rd47];
	// end inline asm
$L__BB14_116:
	add.s32 	%r195, %r168, 9;
	setp.ge.u32 	%p21, %r195, %r4;
	@%p21 bra 	$L__BB14_118;
	add.s64 	%rd48, %rd17, 36;
	// begin inline asm
	ld.ca.u32 %r2086, [%rd48];
	// end inline asm
$L__BB14_118:
	add.s32 	%r198, %r168, 10;
	setp.ge.u32 	%p22, %r198, %r4;
	@%p22 bra 	$L__BB14_120;
	add.s64 	%rd49, %rd17, 40;
	// begin inline asm
	ld.ca.u32 %r2087, [%rd49];
	// end inline asm
$L__BB14_120:
	add.s32 	%r201, %r168, 11;
	setp.ge.u32 	%p23, %r201, %r4;
	@%p23 bra 	$L__BB14_122;
	add.s64 	%rd50, %rd17, 44;
	// begin inline asm
	ld.ca.u32 %r2088, [%rd50];
	// end inline asm
$L__BB14_122:
	add.s32 	%r204, %r168, 12;
	setp.ge.u32 	%p24, %r204, %r4;
	@%p24 bra 	$L__BB14_124;
	add.s64 	%rd51, %rd17, 48;
	// begin inline asm
	ld.ca.u32 %r2089, [%rd51];
	// end inline asm
$L__BB14_124:
	add.s32 	%r207, %r168, 13;
	setp.ge.u32 	%p25, %r207, %r4;
	@%p25 bra 	$L__BB14_126;
	add.s64 	%rd52, %rd17, 52;
	// begin inline asm
	ld.ca.u32 %r2090, [%rd52];
	// end inline asm
$L__BB14_126:
	setp.ne.s32 	%p26, %r167, 0;
	@%p26 bra 	$L__BB14_129;
	setp.eq.s32 	%p27, %r2, 0;
	mov.u32 	%r2091, %r2077;
	@%p27 bra 	$L__BB14_129;
	shl.b64 	%rd54, %rd16, 2;
	add.s64 	%rd55, %rd32, %rd54;
	add.s64 	%rd53, %rd55, -4;
	// begin inline asm
	ld.ca.u32 %r2091, [%rd53];
	// end inline asm
$L__BB14_129:
	setp.eq.s32 	%p28, %r167, 0;
	bar.sync 	0;
	bar.sync 	0;
	shl.b32 	%r398, %r167, 2;
	mov.u32 	%r399, _ZZN3cub18CUB_300001_SM_10006detail6reduce23DeviceReduceByKeyKernelINS1_3rle6encode10policy_hubIiiE10Policy1000EPjPiN6thrust24THRUST_300001_SM_1000_NS17constant_iteratorIiiNSC_11use_defaultEEESA_SA_NS0_24ReduceByKeyScanTileStateIiiLb1EEEN4cuda3std3__48equal_toIvEENSK_4plusIvEEiiEEvT0_T1_T2_T3_T4_T5_iT6_T7_T8_E12temp_storage;
	add.s32 	%r400, %r399, %r398;
	add.s32 	%r212, %r400, 1148;
	st.shared.u32 	[%r400+1148], %r2090;
	bar.sync 	0;
	@%p28 bra 	$L__BB14_131;
	ld.shared.u32 	%r2091, [%r212+-4];
$L__BB14_131:
	setp.lt.u32 	%p29, %r207, %r4;
	setp.lt.u32 	%p30, %r204, %r4;
	setp.lt.u32 	%p31, %r201, %r4;
	setp.lt.u32 	%p32, %r198, %r4;
	setp.lt.u32 	%p33, %r195, %r4;
	setp.lt.u32 	%p34, %r192, %r4;
	setp.lt.u32 	%p35, %r189, %r4;
	setp.lt.u32 	%p36, %r186, %r4;
	setp.lt.u32 	%p37, %r183, %r4;
	setp.lt.u32 	%p38, %r180, %r4;
	setp.lt.u32 	%p39, %r177, %r4;
	setp.lt.u32 	%p40, %r174, %r4;
	setp.lt.u32 	%p41, %r171, %r4;
	setp.lt.u32 	%p42, %r168, %r4;
	setp.ne.s32 	%p43, %r2091, %r2077;
	setp.eq.s32 	%p44, %r168, %r4;
	selp.u32 	%r401, -1, 0, %p44;
	selp.u32 	%r402, -1, 0, %p43;
	selp.b32 	%r403, %r402, %r401, %p42;
	and.b32  	%r405, %r403, 1;
	setp.eq.b32 	%p45, %r405, 1;
	setp.ne.s32 	%p46, %r2077, %r2078;
	setp.eq.s32 	%p47, %r171, %r4;
	selp.u32 	%r406, -1, 0, %p47;
	selp.u32 	%r407, -1, 0, %p46;
	selp.b32 	%r408, %r407, %r406, %p41;
	and.b32  	%r215, %r408, 1;
	setp.eq.b32 	%p2, %r215, 1;
	setp.ne.s32 	%p48, %r2078, %r2079;
	setp.eq.s32 	%p49, %r174, %r4;
	selp.u32 	%r409, -1, 0, %p49;
	selp.u32 	%r410, -1, 0, %p48;
	selp.b32 	%r411, %r410, %r409, %p40;
	and.b32  	%r216, %r411, 1;
	setp.eq.b32 	%p3, %r216, 1;
	setp.ne.s32 	%p50, %r2079, %r2080;
	setp.eq.s32 	%p51, %r177, %r4;
	selp.u32 	%r412, -1, 0, %p51;
	selp.u32 	%r413, -1, 0, %p50;
	selp.b32 	%r414, %r413, %r412, %p39;
	and.b32  	%r217, %r414, 1;
	setp.eq.b32 	%p4, %r217, 1;
	setp.ne.s32 	%p52, %r2080, %r2081;
	setp.eq.s32 	%p53, %r180, %r4;
	selp.u32 	%r415, -1, 0, %p53;
	selp.u32 	%r416, -1, 0, %p52;
	selp.b32 	%r417, %r416, %r415, %p38;
	and.b32  	%r218, %r417, 1;
	setp.eq.b32 	%p5, %r218, 1;
	setp.ne.s32 	%p54, %r2081, %r2082;
	setp.eq.s32 	%p55, %r183, %r4;
	selp.u32 	%r418, -1, 0, %p55;
	selp.u32 	%r419, -1, 0, %p54;
	selp.b32 	%r420, %r419, %r418, %p37;
	and.b32  	%r219, %r420, 1;
	setp.ne.s32 	%p56, %r2082, %r2083;
	setp.eq.s32 	%p57, %r186, %r4;
	selp.u32 	%r421, -1, 0, %p57;
	selp.u32 	%r422, -1, 0, %p56;
	selp.b32 	%r423, %r422, %r421, %p36;
	and.b32  	%r220, %r423, 1;
	setp.ne.s32 	%p58, %r2083, %r2084;
	setp.eq.s32 	%p59, %r189, %r4;
	selp.u32 	%r424, -1, 0, %p59;
	selp.u32 	%r425, -1, 0, %p58;
	selp.b32 	%r426, %r425, %r424, %p35;
	and.b32  	%r221, %r426, 1;
	setp.ne.s32 	%p60, %r2084, %r2085;
	setp.eq.s32 	%p61, %r192, %r4;
	selp.u32 	%r427, -1, 0, %p61;
	selp.u32 	%r428, -1, 0, %p60;
	selp.b32 	%r429, %r428, %r427, %p34;
	and.b32  	%r222, %r429, 1;
	setp.ne.s32 	%p62, %r2085, %r2086;
	setp.eq.s32 	%p63, %r195, %r4;
	selp.u32 	%r430, -1, 0, %p63;
	selp.u32 	%r431, -1, 0, %p62;
	selp.b32 	%r432, %r431, %r430, %p33;
	and.b32  	%r223, %r432, 1;
	setp.ne.s32 	%p64, %r2086, %r2087;
	setp.eq.s32 	%p65, %r198, %r4;
	selp.u32 	%r433, -1, 0, %p65;
	selp.u32 	%r434, -1, 0, %p64;
	selp.b32 	%r435, %r434, %r433, %p32;
	and.b32  	%r224, %r435, 1;
	setp.ne.s32 	%p66, %r2087, %r2088;
	setp.eq.s32 	%p67, %r201, %r4;
	selp.u32 	%r436, -1, 0, %p67;
	selp.u32 	%r437, -1, 0, %p66;
	selp.b32 	%r438, %r437, %r436, %p31;
	and.b32  	%r225, %r438, 1;
	setp.ne.s32 	%p68, %r2088, %r2089;
	setp.eq.s32 	%p69, %r204, %r4;
	selp.u32 	%r439, -1, 0, %p69;
	selp.u32 	%r440, -1, 0, %p68;
	selp.b32 	%r441, %r440, %r439, %p30;
	and.b32  	%r226, %r441, 1;
	setp.ne.s32 	%p70, %r2089, %r2090;
	setp.eq.s32 	%p71, %r207, %r4;
	selp.u32 	%r442, -1, 0, %p71;
	selp.u32 	%r443, -1, 0, %p70;
	selp.b32 	%r444, %r443, %r442, %p29;
	and.b32  	%r227, %r444, 1;
	or.b32  	%r445, %r2, %r167;
	setp.ne.s32 	%p72, %r445, 0;
	and.pred  	%p6, %p72, %p45;
	selp.u32 	%r228, 1, 0, %p6;
	setp.ne.s32 	%p73, %r2, 0;
	@%p73 bra 	$L__BB14_137;
	add.s32 	%r953, %r228, %r215;
	not.pred 	%p224, %p2;
	selp.u32 	%r954, 1, 0, %p224;
	shl.b32 	%r955, %r1, %r954;
	add.s32 	%r956, %r953, %r216;
	selp.b32 	%r957, 0, %r955, %p3;
	add.s32 	%r958, %r956, %r217;
	shl.b32 	%r959, %r1, 1;
	add.s32 	%r960, %r957, %r959;
	selp.b32 	%r961, %r1, %r960, %p4;
	add.s32 	%r962, %r958, %r218;
	selp.b32 	%r963, 0, %r961, %p5;
	add.s32 	%r964, %r962, %r219;
	add.s32 	%r965, %r963, %r959;
	mul.lo.s32 	%r966, %r167, 14;
	add.s32 	%r967, %r966, 5;
	setp.lt.u32 	%p225, %r967, %r4;
	setp.eq.s32 	%p227, %r967, %r4;
	selp.u32 	%r969, -1, 0, %p227;
	selp.b32 	%r970, %r419, %r969, %p225;
	and.b32  	%r971, %r970, 1;
	setp.eq.b32 	%p228, %r971, 1;
	selp.b32 	%r972, %r1, %r965, %p228;
	add.s32 	%r973, %r964, %r220;
	add.s32 	%r974, %r966, 6;
	setp.lt.u32 	%p229, %r974, %r4;
	setp.eq.s32 	%p231, %r974, %r4;
	selp.u32 	%r976, -1, 0, %p231;
	selp.b32 	%r977, %r422, %r976, %p229;
	and.b32  	%r978, %r977, 1;
	setp.eq.b32 	%p232, %r978, 1;
	selp.b32 	%r979, 0, %r972, %p232;
	add.s32 	%r980, %r973, %r221;
	add.s32 	%r981, %r979, %r959;
	add.s32 	%r982, %r966, 7;
	setp.lt.u32 	%p233, %r982, %r4;
	setp.eq.s32 	%p235, %r982, %r4;
	selp.u32 	%r984, -1, 0, %p235;
	selp.b32 	%r985, %r425, %r984, %p233;
	and.b32  	%r986, %r985, 1;
	setp.eq.b32 	%p236, %r986, 1;
	selp.b32 	%r987, %r1, %r981, %p236;
	add.s32 	%r988, %r980, %r222;
	add.s32 	%r989, %r966, 8;
	setp.lt.u32 	%p237, %r989, %r4;
	setp.eq.s32 	%p239, %r989, %r4;
	selp.u32 	%r991, -1, 0, %p239;
	selp.b32 	%r992, %r428, %r991, %p237;
	and.b32  	%r993, %r992, 1;
	setp.eq.b32 	%p240, %r993, 1;
	selp.b32 	%r994, 0, %r987, %p240;
	add.s32 	%r995, %r988, %r223;
	add.s32 	%r996, %r994, %r959;
	add.s32 	%r997, %r966, 9;
	setp.lt.u32 	%p241, %r997, %r4;
	setp.eq.s32 	%p243, %r997, %r4;
	selp.u32 	%r999, -1, 0, %p243;
	selp.b32 	%r1000, %r431, %r999, %p241;
	and.b32  	%r1001, %r1000, 1;
	setp.eq.b32 	%p244, %r1001, 1;
	selp.b32 	%r1002, %r1, %r996, %p244;
	add.s32 	%r1003, %r995, %r224;
	add.s32 	%r1004, %r966, 10;
	setp.lt.u32 	%p245, %r1004, %r4;
	setp.eq.s32 	%p247, %r1004, %r4;
	selp.u32 	%r1006, -1, 0, %p247;
	selp.b32 	%r1007, %r434, %r1006, %p245;
	and.b32  	%r1008, %r1007, 1;
	setp.eq.b32 	%p248, %r1008, 1;
	selp.b32 	%r1009, 0, %r1002, %p248;
	add.s32 	%r1010, %r1003, %r225;
	add.s32 	%r1011, %r1009, %r959;
	add.s32 	%r1012, %r966, 11;
	setp.lt.u32 	%p249, %r1012, %r4;
	setp.eq.s32 	%p251, %r1012, %r4;
	selp.u32 	%r1014, -1, 0, %p251;
	selp.b32 	%r1015, %r437, %r1014, %p249;
	and.b32  	%r1016, %r1015, 1;
	setp.eq.b32 	%p252, %r1016, 1;
	selp.b32 	%r1017, %r1, %r1011, %p252;
	add.s32 	%r1018, %r1010, %r226;
	add.s32 	%r1019, %r966, 12;
	setp.lt.u32 	%p253, %r1019, %r4;
	setp.eq.s32 	%p255, %r1019, %r4;
	selp.u32 	%r1021, -1, 0, %p255;
	selp.b32 	%r1022, %r440, %r1021, %p253;
	and.b32  	%r1023, %r1022, 1;
	setp.eq.b32 	%p256, %r1023, 1;
	selp.b32 	%r1024, 0, %r1017, %p256;
	add.s32 	%r894, %r1018, %r227;
	add.s32 	%r1025, %r1024, %r959;
	add.s32 	%r1026, %r966, 13;
	setp.lt.u32 	%p257, %r1026, %r4;
	setp.eq.s32 	%p259, %r1026, %r4;
	selp.u32 	%r1028, -1, 0, %p259;
	selp.b32 	%r1029, %r443, %r1028, %p257;
	and.b32  	%r1030, %r1029, 1;
	setp.eq.b32 	%p260, %r1030, 1;
	selp.b32 	%r899, %r1, %r1025, %p260;
	// begin inline asm
	mov.u32 %r892, %laneid;
	// end inline asm
	mov.b32 	%r950, 1;
	mov.b32 	%r951, 0;
	mov.b32 	%r952, -1;
	// begin inline asm
	shfl.sync.up.b32 %r893, %r894, %r950, %r951, %r952;
	// end inline asm
	// begin inline asm
	shfl.sync.up.b32 %r898, %r899, %r950, %r951, %r952;
	// end inline asm
	setp.eq.s32 	%p261, %r894, 0;
	selp.b32 	%r1031, %r898, 0, %p261;
	setp.lt.s32 	%p262, %r892, 1;
	selp.b32 	%r1032, 0, %r893, %p262;
	add.s32 	%r904, %r1032, %r894;
	selp.b32 	%r1033, 0, %r1031, %p262;
	add.s32 	%r909, %r1033, %r899;
	mov.b32 	%r910, 2;
	// begin inline asm
	shfl.sync.up.b32 %r903, %r904, %r910, %r951, %r952;
	// end inline asm
	// begin inline asm
	shfl.sync.up.b32 %r908, %r909, %r910, %r951, %r952;
	// end inline asm
	setp.eq.s32 	%p263, %r904, 0;
	selp.b32 	%r1034, %r908, 0, %p263;
	setp.lt.s32 	%p264, %r892, 2;
	selp.b32 	%r1035, 0, %r903, %p264;
	add.s32 	%r914, %r1035, %r904;
	selp.b32 	%r1036, 0, %r1034, %p264;
	add.s32 	%r919, %r1036, %r909;
	mov.b32 	%r920, 4;
	// begin inline asm
	shfl.sync.up.b32 %r913, %r914, %r920, %r951, %r952;
	// end inline asm
	// begin inline asm
	shfl.sync.up.b32 %r918, %r919, %r920, %r951, %r952;
	// end inline asm
	setp.eq.s32 	%p265, %r914, 0;
	selp.b32 	%r1037, %r918, 0, %p265;
	setp.lt.s32 	%p266, %r892, 4;
	selp.b32 	%r1038, 0, %r913, %p266;
	add.s32 	%r924, %r1038, %r914;
	selp.b32 	%r1039, 0, %r1037, %p266;
	add.s32 	%r929, %r1039, %r919;
	mov.b32 	%r930, 8;
	// begin inline asm
	shfl.sync.up.b32 %r923, %r924, %r930, %r951, %r952;
	// end inline asm
	// begin inline asm
	shfl.sync.up.b32 %r928, %r929, %r930, %r951, %r952;
	// end inline asm
	setp.eq.s32 	%p267, %r924, 0;
	selp.b32 	%r1040, %r928, 0, %p267;
	setp.lt.s32 	%p268, %r892, 8;
	selp.b32 	%r1041, 0, %r923, %p268;
	add.s32 	%r934, %r1041, %r924;
	selp.b32 	%r1042, 0, %r1040, %p268;
	add.s32 	%r939, %r1042, %r929;
	mov.b32 	%r940, 16;
	// begin inline asm
	shfl.sync.up.b32 %r933, %r934, %r940, %r951, %r952;
	// end inline asm
	// begin inline asm
	shfl.sync.up.b32 %r938, %r939, %r940, %r951, %r952;
	// end inline asm
	setp.eq.s32 	%p269, %r934, 0;
	selp.b32 	%r1043, %r938, 0, %p269;
	setp.lt.s32 	%p270, %r892, 16;
	selp.b32 	%r1044, 0, %r933, %p270;
	add.s32 	%r944, %r1044, %r934;
	selp.b32 	%r1045, 0, %r1043, %p270;
	add.s32 	%r949, %r1045, %r939;
	// begin inline asm
	shfl.sync.up.b32 %r2101, %r944, %r950, %r951, %r952;
	// end inline asm
	// begin inline asm
	shfl.sync.up.b32 %r2102, %r949, %r950, %r951, %r952;
	// end inline asm
	setp.ne.s32 	%p271, %r892, 31;
	@%p271 bra 	$L__BB14_134;
	shr.u32 	%r1046, %r167, 2;
	and.b32  	%r1047, %r1046, 248;
	mov.u32 	%r1048, _ZZN3cub18CUB_300001_SM_10006detail6reduce23DeviceReduceByKeyKernelINS1_3rle6encode10policy_hubIiiE10Policy1000EPjPiN6thrust24THRUST_300001_SM_1000_NS17constant_iteratorIiiNSC_11use_defaultEEESA_SA_NS0_24ReduceByKeyScanTileStateIiiLb1EEEN4cuda3std3__48equal_toIvEENSK_4plusIvEEiiEEvT0_T1_T2_T3_T4_T5_iT6_T7_T8_E12temp_storage;
	add.s32 	%r1049, %r1048, %r1047;
	st.shared.v2.u32 	[%r1049], {%r944, %r949};
$L__BB14_134:
	bar.sync 	0;
	ld.shared.v4.u32 	{%r1050, %r1051, %r1052, %r1053}, [_ZZN3cub18CUB_300001_SM_10006detail6reduce23DeviceReduceByKeyKernelINS1_3rle6encode10policy_hubIiiE10Policy1000EPjPiN6thrust24THRUST_300001_SM_1000_NS17constant_iteratorIiiNSC_11use_defaultEEESA_SA_NS0_24ReduceByKeyScanTileStateIiiLb1EEEN4cuda3std3__48equal_toIvEENSK_4plusIvEEiiEEvT0_T1_T2_T3_T4_T5_iT6_T7_T8_E12temp_storage];
	shr.u32 	%r1054, %r167, 5;
	add.s32 	%r1055, %r1052, %r1050;
	setp.eq.s32 	%p272, %r1052, 0;
	selp.b32 	%r1056, %r1051, 0, %p272;
	add.s32 	%r1057, %r1056, %r1053;
	setp.eq.s32 	%p273, %r1054, 2;
	selp.b32 	%r1058, %r1055, %r1050, %p273;
	selp.b32 	%r1059, %r1057, %r1051, %p273;
	ld.shared.v4.u32 	{%r1060, %r1061, %r1062, %r1063}, [_ZZN3cub18CUB_300001_SM_10006detail6reduce23DeviceReduceByKeyKernelINS1_3rle6encode10policy_hubIiiE10Policy1000EPjPiN6thrust24THRUST_300001_SM_1000_NS17constant_iteratorIiiNSC_11use_defaultEEESA_SA_NS0_24ReduceByKeyScanTileStateIiiLb1EEEN4cuda3std3__48equal_toIvEENSK_4plusIvEEiiEEvT0_T1_T2_T3_T4_T5_iT6_T7_T8_E12temp_storage+16];
	add.s32 	%r1064, %r1060, %r1055;
	setp.eq.s32 	%p274, %r1060, 0;
	selp.b32 	%r1065, %r1057, 0, %p274;
	add.s32 	%r1066, %r1065, %r1061;
	setp.eq.s32 	%p275, %r1054, 3;
	selp.b32 	%r1067, %r1064, %r1058, %p275;
	selp.b32 	%r1068, %r1066, %r1059, %p275;
	add.s32 	%r1069, %r1062, %r1064;
	setp.eq.s32 	%p276, %r1062, 0;
	selp.b32 	%r1070, %r1066, 0, %p276;
	add.s32 	%r1071, %r1070, %r1063;
	setp.eq.s32 	%p277, %r1054, 4;
	selp.b32 	%r1072, %r1069, %r1067, %p277;
	selp.b32 	%r1073, %r1071, %r1068, %p277;
	ld.shared.v4.u32 	{%r1074, %r1075, %r1076, %r1077}, [_ZZN3cub18CUB_300001_SM_10006detail6reduce23DeviceReduceByKeyKernelINS1_3rle6encode10policy_hubIiiE10Policy1000EPjPiN6thrust24THRUST_300001_SM_1000_NS17constant_iteratorIiiNSC_11use_defaultEEESA_SA_NS0_24ReduceByKeyScanTileStateIiiLb1EEEN4cuda3std3__48equal_toIvEENSK_4plusIvEEiiEEvT0_T1_T2_T3_T4_T5_iT6_T7_T8_E12temp_storage+32];
	add.s32 	%r1078, %r1074, %r1069;
	setp.eq.s32 	%p278, %r1074, 0;
	selp.b32 	%r1079, %r1071, 0, %p278;
	add.s32 	%r1080, %r1079, %r1075;
	setp.eq.s32 	%p279, %r1054, 5;
	selp.b32 	%r1081, %r1078, %r1072, %p279;
	selp.b32 	%r1082, %r1080, %r1073, %p279;
	add.s32 	%r1083, %r1076, %r1078;
	setp.eq.s32 	%p280, %r1076, 0;
	selp.b32 	%r1084, %r1080, 0, %p280;
	add.s32 	%r1085, %r1084, %r1077;
	setp.eq.s32 	%p281, %r1054, 6;
	selp.b32 	%r1086, %r1083, %r1081, %p281;
	selp.b32 	%r1087, %r1085, %r1082, %p281;
	ld.shared.v4.u32 	{%r1088, %r1089, %r1090, %r1091}, [_ZZN3cub18CUB_300001_SM_10006detail6reduce23DeviceReduceByKeyKernelINS1_3rle6encode10policy_hubIiiE10Policy1000EPjPiN6thrust24THRUST_300001_SM_1000_NS17constant_iteratorIiiNSC_11use_defaultEEESA_SA_NS0_24ReduceByKeyScanTileStateIiiLb1EEEN4cuda3std3__48equal_toIvEENSK_4plusIvEEiiEEvT0_T1_T2_T3_T4_T5_iT6_T7_T8_E12temp_storage+48];
	add.s32 	%r1092, %r1088, %r1083;
	setp.eq.s32 	%p282, %r1088, 0;
	selp.b32 	%r1093, %r1085, 0, %p282;
	add.s32 	%r1094, %r1093, %r1089;
	setp.eq.s32 	%p283, %r1054, 7;
	selp.b32 	%r234, %r1092, %r1086, %p283;
	selp.b32 	%r235, %r1094, %r1087, %p283;
	add.s32 	%r2122, %r1090, %r1092;
	setp.eq.s32 	%p284, %r1090, 0;
	selp.b32 	%r1095, %r1094, 0, %p284;
	add.s32 	%r2121, %r1095, %r1091;
	setp.lt.u32 	%p285, %r167, 32;
	@%p285 bra 	$L__BB14_136;
	setp.eq.s32 	%p286, %r2101, 0;
	selp.b32 	%r1096, %r235, 0, %p286;
	add.s32 	%r1097, %r1096, %r2102;
	setp.eq.s32 	%p287, %r892, 0;
	selp.b32 	%r1098, 0, %r2101, %p287;
	add.s32 	%r2101, %r234, %r1098;
	selp.b32 	%r2102, %r235, %r1097, %p287;
$L__BB14_136:
	setp.eq.s32 	%p288, %r167, 0;
	selp.b32 	%r2107, 0, %r2101, %p288;
	selp.b32 	%r1100, 0, %r2102, %p6;
	selp.b32 	%r1101, 0, %r1100, %p288;
	add.s32 	%r2108, %r1101, %r1;
	selp.b32 	%r1102, 0, %r2108, %p2;
	add.s32 	%r2109, %r1, %r1102;
	selp.b32 	%r1103, 0, %r2109, %p3;
	add.s32 	%r2110, %r1, %r1103;
	selp.b32 	%r1104, 0, %r2110, %p4;
	add.s32 	%r2111, %r1, %r1104;
	add.s32 	%r1106, %r966, 4;
	setp.lt.u32 	%p289, %r1106, %r4;
	setp.ne.s32 	%p290, %r2080, %r2081;
	setp.eq.s32 	%p291, %r1106, %r4;
	selp.u32 	%r1107, -1, 0, %p290;
	selp.u32 	%r1108, -1, 0, %p291;
	selp.b32 	%r1109, %r1107, %r1108, %p289;
	and.b32  	%r1110, %r1109, 1;
	setp.eq.b32 	%p292, %r1110, 1;
	selp.b32 	%r1111, 0, %r2111, %p292;
	add.s32 	%r2112, %r1, %r1111;
	setp.lt.u32 	%p293, %r967, %r4;
	setp.ne.s32 	%p294, %r2081, %r2082;
	selp.u32 	%r1113, -1, 0, %p294;
	selp.b32 	%r1115, %r1113, %r969, %p293;
	and.b32  	%r1116, %r1115, 1;
	setp.eq.b32 	%p296, %r1116, 1;
	selp.b32 	%r1117, 0, %r2112, %p296;
	add.s32 	%r2113, %r1, %r1117;
	setp.lt.u32 	%p297, %r974, %r4;
	setp.ne.s32 	%p298, %r2082, %r2083;
	selp.u32 	%r1119, -1, 0, %p298;
	selp.b32 	%r1121, %r1119, %r976, %p297;
	and.b32  	%r1122, %r1121, 1;
	setp.eq.b32 	%p300, %r1122, 1;
	selp.b32 	%r1123, 0, %r2113, %p300;
	add.s32 	%r2114, %r1, %r1123;
	setp.lt.u32 	%p301, %r982, %r4;
	setp.ne.s32 	%p302, %r2083, %r2084;
	selp.u32 	%r1125, -1, 0, %p302;
	selp.b32 	%r1127, %r1125, %r984, %p301;
	and.b32  	%r1128, %r1127, 1;
	setp.eq.b32 	%p304, %r1128, 1;
	selp.b32 	%r1129, 0, %r2114, %p304;
	add.s32 	%r2115, %r1, %r1129;
	setp.lt.u32 	%p305, %r989, %r4;
	setp.ne.s32 	%p306, %r2084, %r2085;
	selp.u32 	%r1131, -1, 0, %p306;
	selp.b32 	%r1133, %r1131, %r991, %p305;
	and.b32  	%r1134, %r1133, 1;
	setp.eq.b32 	%p308, %r1134, 1;
	selp.b32 	%r1135, 0, %r2115, %p308;
	add.s32 	%r2116, %r1, %r1135;
	setp.lt.u32 	%p309, %r997, %r4;
	setp.ne.s32 	%p310, %r2085, %r2086;
	selp.u32 	%r1137, -1, 0, %p310;
	selp.u32 	%r1138, -1, 0, %p243;
	selp.b32 	%r1139, %r1137, %r1138, %p309;
	and.b32  	%r1140, %r1139, 1;
	setp.eq.b32 	%p312, %r1140, 1;
	selp.b32 	%r1141, 0, %r2116, %p312;
	add.s32 	%r2117, %r1, %r1141;
	add.s32 	%r1142, %r966, 10;
	setp.lt.u32 	%p313, %r1142, %r4;
	setp.ne.s32 	%p314, %r2086, %r2087;
	setp.eq.s32 	%p315, %r1142, %r4;
	selp.u32 	%r1143, -1, 0, %p314;
	selp.u32 	%r1144, -1, 0, %p315;
	selp.b32 	%r1145, %r1143, %r1144, %p313;
	and.b32  	%r1146, %r1145, 1;
	setp.eq.b32 	%p316, %r1146, 1;
	selp.b32 	%r1147, 0, %r2117, %p316;
	add.s32 	%r2118, %r1, %r1147;
	add.s32 	%r1148, %r966, 11;
	setp.lt.u32 	%p317, %r1148, %r4;
	setp.ne.s32 	%p318, %r2087, %r2088;
	setp.eq.s32 	%p319, %r1148, %r4;
	selp.u32 	%r1149, -1, 0, %p318;
	selp.u32 	%r1150, -1, 0, %p319;
	selp.b32 	%r1151, %r1149, %r1150, %p317;
	and.b32  	%r1152, %r1151, 1;
	setp.eq.b32 	%p320, %r1152, 1;
	selp.b32 	%r1153, 0, %r2118, %p320;
	add.s32 	%r2119, %r1, %r1153;
	add.s32 	%r1154, %r966, 12;
	setp.lt.u32 	%p321, %r1154, %r4;
	setp.ne.s32 	%p322, %r2088, %r2089;
	setp.eq.s32 	%p323, %r1154, %r4;
	selp.u32 	%r1155, -1, 0, %p322;
	selp.u32 	%r1156, -1, 0, %p323;
	selp.b32 	%r1157, %r1155, %r1156, %p321;
	and.b32  	%r1158, %r1157, 1;
	setp.eq.b32 	%p324, %r1158, 1;
	selp.b32 	%r2120, 0, %r2119, %p324;
	mov.b32 	%r2123, 0;
	bra.uni 	$L__BB14_157;
$L__BB14_137:
	add.s32 	%r507, %r228, %r215;
	not.pred 	%p74, %p2;
	selp.u32 	%r508, 1, 0, %p74;
	shl.b32 	%r509, %r1, %r508;
	add.s32 	%r510, %r507, %r216;
	selp.b32 	%r511, 0, %r509, %p3;
	add.s32 	%r512, %r510, %r217;
	shl.b32 	%r513, %r1, 1;
	add.s32 	%r514, %r511, %r513;
	selp.b32 	%r515, %r1, %r514, %p4;
	add.s32 	%r516, %r512, %r218;
	selp.b32 	%r517, 0, %r515, %p5;
	add.s32 	%r518, %r516, %r219;
	add.s32 	%r519, %r517, %r513;
	mul.lo.s32 	%r520, %r167, 14;
	add.s32 	%r521, %r520, 5;
	setp.lt.u32 	%p75, %r521, %r4;
	setp.eq.s32 	%p77, %r521, %r4;
	selp.u32 	%r523, -1, 0, %p77;
	selp.b32 	%r524, %r419, %r523, %p75;
	and.b32  	%r525, %r524, 1;
	setp.eq.b32 	%p78, %r525, 1;
	selp.b32 	%r526, %r1, %r519, %p78;
	add.s32 	%r527, %r518, %r220;
	add.s32 	%r528, %r520, 6;
	setp.lt.u32 	%p79, %r528, %r4;
	setp.eq.s32 	%p81, %r528, %r4;
	selp.u32 	%r530, -1, 0, %p81;
	selp.b32 	%r531, %r422, %r530, %p79;
	and.b32  	%r532, %r531, 1;
	setp.eq.b32 	%p82, %r532, 1;
	selp.b32 	%r533, 0, %r526, %p82;
	add.s32 	%r534, %r527, %r221;
	add.s32 	%r535, %r533, %r513;
	add.s32 	%r536, %r520, 7;
	setp.lt.u32 	%p83, %r536, %r4;
	setp.eq.s32 	%p85, %r536, %r4;
	selp.u32 	%r538, -1, 0, %p85;
	selp.b32 	%r539, %r425, %r538, %p83;
	and.b32  	%r540, %r539, 1;
	setp.eq.b32 	%p86, %r540, 1;
	selp.b32 	%r541, %r1, %r535, %p86;
	add.s32 	%r542, %r534, %r222;
	add.s32 	%r543, %r520, 8;
	setp.lt.u32 	%p87, %r543, %r4;
	setp.eq.s32 	%p89, %r543, %r4;
	selp.u32 	%r545, -1, 0, %p89;
	selp.b32 	%r546, %r428, %r545, %p87;
	and.b32  	%r547, %r546, 1;
	setp.eq.b32 	%p90, %r547, 1;
	selp.b32 	%r548, 0, %r541, %p90;
	add.s32 	%r549, %r542, %r223;
	add.s32 	%r550, %r548, %r513;
	add.s32 	%r551, %r520, 9;
	setp.lt.u32 	%p91, %r551, %r4;
	setp.eq.s32 	%p93, %r551, %r4;
	selp.u32 	%r553, -1, 0, %p93;
	selp.b32 	%r554, %r431, %r553, %p91;
	and.b32  	%r555, %r554, 1;
	setp.eq.b32 	%p94, %r555, 1;
	selp.b32 	%r556, %r1, %r550, %p94;
	add.s32 	%r557, %r549, %r224;
	add.s32 	%r558, %r520, 10;
	setp.lt.u32 	%p95, %r558, %r4;
	setp.eq.s32 	%p97, %r558, %r4;
	selp.u32 	%r560, -1, 0, %p97;
	selp.b32 	%r561, %r434, %r560, %p95;
	and.b32  	%r562, %r561, 1;
	setp.eq.b32 	%p98, %r562, 1;
	selp.b32 	%r563, 0, %r556, %p98;
	add.s32 	%r564, %r520, 11;
	setp.lt.u32 	%p99, %r564, %r4;
	setp.eq.s32 	%p101, %r564, %r4;
	selp.u32 	%r566, -1, 0, %p101;
	selp.b32 	%r567, %r437, %r566, %p99;
	and.b32  	%r568, %r567, 1;
	setp.eq.b32 	%p102, %r568, 1;
	add.s32 	%r569, %r557, %r568;
	add.s32 	%r570, %r563, %r513;
	selp.b32 	%r571, %r1, %r570, %p102;
	add.s32 	%r572, %r520, 12;
	setp.lt.u32 	%p103, %r572, %r4;
	setp.eq.s32 	%p105, %r572, %r4;
	selp.u32 	%r574, -1, 0, %p105;
	selp.b32 	%r575, %r440, %r574, %p103;
	and.b32  	%r576, %r575, 1;
	setp.eq.b32 	%p106, %r576, 1;
	add.s32 	%r577, %r569, %r576;
	selp.b32 	%r578, 0, %r571, %p106;
	add.s32 	%r448, %r577, %r227;
	add.s32 	%r579, %r578, %r513;
	add.s32 	%r580, %r520, 13;
	setp.lt.u32 	%p107, %r580, %r4;
	setp.eq.s32 	%p109, %r580, %r4;
	selp.u32 	%r582, -1, 0, %p109;
	selp.b32 	%r583, %r443, %r582, %p107;
	and.b32  	%r584, %r583, 1;
	setp.eq.b32 	%p110, %r584, 1;
	selp.b32 	%r453, %r1, %r579, %p110;
	// begin inline asm
	mov.u32 %r446, %laneid;
	// end inline asm
	mov.b32 	%r504, 1;
	mov.b32 	%r505, 0;
	mov.b32 	%r506, -1;
	// begin inline asm
	shfl.sync.up.b32 %r447, %r448, %r504, %r505, %r506;
	// end inline asm
	// begin inline asm
	shfl.sync.up.b32 %r452, %r453, %r504, %r505, %r506;
	// end inline asm
	setp.eq.s32 	%p111, %r448, 0;
	selp.b32 	%r585, %r452, 0, %p111;
	setp.lt.s32 	%p112, %r446, 1;
	selp.b32 	%r586, 0, %r447, %p112;
	add.s32 	%r458, %r586, %r448;
	selp.b32 	%r587, 0, %r585, %p112;
	add.s32 	%r463, %r587, %r453;
	mov.b32 	%r464, 2;
	// begin inline asm
	shfl.sync.up.b32 %r457, %r458, %r464, %r505, %r506;
	// end inline asm
	// begin inline asm
	shfl.sync.up.b32 %r462, %r463, %r464, %r505, %r506;
	// end inline asm
	setp.eq.s32 	%p113, %r458, 0;
	selp.b32 	%r588, %r462, 0, %p113;
	setp.lt.s32 	%p114, %r446, 2;
	selp.b32 	%r589, 0, %r457, %p114;
	add.s32 	%r468, %r589, %r458;
	selp.b32 	%r590, 0, %r588, %p114;
	add.s32 	%r473, %r590, %r463;
	mov.b32 	%r474, 4;
	// begin inline asm
	shfl.sync.up.b32 %r467, %r468, %r474, %r505, %r506;
	// end inline asm
	// begin inline asm
	shfl.sync.up.b32 %r472, %r473, %r474, %r505, %r506;
	// end inline asm
	setp.eq.s32 	%p115, %r468, 0;
	selp.b32 	%r591, %r472, 0, %p115;
	setp.lt.s32 	%p116, %r446, 4;
	selp.b32 	%r592, 0, %r467, %p116;
	add.s32 	%r478, %r592, %r468;
	selp.b32 	%r593, 0, %r591, %p116;
	add.s32 	%r483, %r593, %r473;
	mov.b32 	%r484, 8;
	// begin inline asm
	shfl.sync.up.b32 %r477, %r478, %r484, %r505, %r506;
	// end inline asm
	// begin inline asm
	shfl.sync.up.b32 %r482, %r483, %r484, %r505, %r506;
	// end inline asm
	setp.eq.s32 	%p117, %r478, 0;
	selp.b32 	%r594, %r482, 0, %p117;
	setp.lt.s32 	%p118, %r446, 8;
	selp.b32 	%r595, 0, %r477, %p118;
	add.s32 	%r488, %r595, %r478;
	selp.b32 	%r596, 0, %r594, %p118;
	add.s32 	%r493, %r596, %r483;
	mov.b32 	%r494, 16;
	// begin inline asm
	shfl.sync.up.b32 %r487, %r488, %r494, %r505, %r506;
	// end inline asm
	// begin inline asm
	shfl.sync.up.b32 %r492, %r493, %r494, %r505, %r506;
	// end inline asm
	setp.eq.s32 	%p119, %r488, 0;
	selp.b32 	%r597, %r492, 0, %p119;
	setp.lt.s32 	%p120, %r446, 16;
	selp.b32 	%r598, 0, %r487, %p120;
	add.s32 	%r498, %r598, %r488;
	selp.b32 	%r599, 0, %r597, %p120;
	add.s32 	%r503, %r599, %r493;
	// begin inline asm
	shfl.sync.up.b32 %r2101, %r498, %r504, %r505, %r506;
	// end inline asm
	// begin inline asm
	shfl.sync.up.b32 %r2102, %r503, %r504, %r505, %r506;
	// end inline asm
	setp.ne.s32 	%p121, %r446, 31;
	@%p121 bra 	$L__BB14_139;
	shr.u32 	%r600, %r167, 2;
	and.b32  	%r601, %r600, 248;
	mov.u32 	%r602, _ZZN3cub18CUB_300001_SM_10006detail6reduce23DeviceReduceByKeyKernelINS1_3rle6encode10policy_hubIiiE10Policy1000EPjPiN6thrust24THRUST_300001_SM_1000_NS17constant_iteratorIiiNSC_11use_defaultEEESA_SA_NS0_24ReduceByKeyScanTileStateIiiLb1EEEN4cuda3std3__48equal_toIvEENSK_4plusIvEEiiEEvT0_T1_T2_T3_T4_T5_iT6_T7_T8_E12temp_storage;
	add.s32 	%r603, %r602, %r601;
	st.shared.v2.u32 	[%r603], {%r498, %r503};
$L__BB14_139:
	bar.sync 	0;
	ld.shared.v4.u32 	{%r604, %r605, %r606, %r607}, [_ZZN3cub18CUB_300001_SM_10006detail6reduce23DeviceReduceByKeyKernelINS1_3rle6encode10policy_hubIiiE10Policy1000EPjPiN6thrust24THRUST_300001_SM_1000_NS17constant_iteratorIiiNSC_11use_defaultEEESA_SA_NS0_24ReduceByKeyScanTileStateIiiLb1EEEN4cuda3std3__48equal_toIvEENSK_4plusIvEEiiEEvT0_T1_T2_T3_T4_T5_iT6_T7_T8_E12temp_storage];
	shr.u32 	%r608, %r167, 5;
	add.s32 	%r609, %r606, %r604;
	setp.eq.s32 	%p122, %r606, 0;
	selp.b32 	%r610, %r605, 0, %p122;
	add.s32 	%r611, %r610, %r607;
	setp.eq.s32 	%p123, %r608, 2;
	selp.b32 	%r612, %r609, %r604, %p123;
	selp.b32 	%r613, %r611, %r605, %p123;
	ld.shared.v4.u32 	{%r614, %r615, %r616, %r617}, [_ZZN3cub18CUB_300001_SM_10006detail6reduce23DeviceReduceByKeyKernelINS1_3rle6encode10policy_hubIiiE10Policy1000EPjPiN6thrust24THRUST_300001_SM_1000_NS17constant_iteratorIiiNSC_11use_defaultEEESA_SA_NS0_24ReduceByKeyScanTileStateIiiLb1EEEN4cuda3std3__48equal_toIvEENSK_4plusIvEEiiEEvT0_T1_T2_T3_T4_T5_iT6_T7_T8_E12temp_storage+16];
	add.s32 	%r618, %r614, %r609;
	setp.eq.s32 	%p124, %r614, 0;
	selp.b32 	%r619, %r611, 0, %p124;
	add.s32 	%r620, %r619, %r615;
	setp.eq.s32 	%p125, %r608, 3;
	selp.b32 	%r621, %r618, %r612, %p125;
	selp.b32 	%r622, %r620, %r613, %p125;
	add.s32 	%r623, %r616, %r618;
	setp.eq.s32 	%p126, %r616, 0;
	selp.b32 	%r624, %r620, 0, %p126;
	add.s32 	%r625, %r624, %r617;
	setp.eq.s32 	%p127, %r608, 4;
	selp.b32 	%r626, %r623, %r621, %p127;
	selp.b32 	%r627, %r625, %r622, %p127;
	ld.shared.v4.u32 	{%r628, %r629, %r630, %r631}, [_ZZN3cub18CUB_300001_SM_10006detail6reduce23DeviceReduceByKeyKernelINS1_3rle6encode10policy_hubIiiE10Policy1000EPjPiN6thrust24THRUST_300001_SM_1000_NS17constant_iteratorIiiNSC_11use_defaultEEESA_SA_NS0_24ReduceByKeyScanTileStateIiiLb1EEEN4cuda3std3__48equal_toIvEENSK_4plusIvEEiiEEvT0_T1_T2_T3_T4_T5_iT6_T7_T8_E12temp_storage+32];
	add.s32 	%r632, %r628, %r623;
	setp.eq.s32 	%p128, %r628, 0;
	selp.b32 	%r633, %r625, 0, %p128;
	add.s32 	%r634, %r633, %r629;
	setp.eq.s32 	%p129, %r608, 5;
	selp.b32 	%r635, %r632, %r626, %p129;
	selp.b32 	%r636, %r634, %r627, %p129;
	add.s32 	%r637, %r630, %r632;
	setp.eq.s32 	%p130, %r630, 0;
	selp.b32 	%r638, %r634, 0, %p130;
	add.s32 	%r639, %r638, %r631;
	setp.eq.s32 	%p131, %r608, 6;
	selp.b32 	%r640, %r637, %r635, %p131;
	selp.b32 	%r641, %r639, %r636, %p131;
	ld.shared.v4.u32 	{%r642, %r643, %r644, %r645}, [_ZZN3cub18CUB_300001_SM_10006detail6reduce23DeviceReduceByKeyKernelINS1_3rle6encode10policy_hubIiiE10Policy1000EPjPiN6thrust24THRUST_300001_SM_1000_NS17constant_iteratorIiiNSC_11use_defaultEEESA_SA_NS0_24ReduceByKeyScanTileStateIiiLb1EEEN4cuda3std3__48equal_toIvEENSK_4plusIvEEiiEEvT0_T1_T2_T3_T4_T5_iT6_T7_T8_E12temp_storage+48];
	add.s32 	%r646, %r642, %r637;
	setp.eq.s32 	%p132, %r642, 0;
	selp.b32 	%r647, %r639, 0, %p132;
	add.s32 	%r648, %r647, %r643;
	setp.eq.s32 	%p133, %r608, 7;
	selp.b32 	%r261, %r646, %r640, %p133;
	selp.b32 	%r262, %r648, %r641, %p133;
	add.s32 	%r263, %r644, %r646;
	setp.eq.s32 	%p134, %r644, 0;
	selp.b32 	%r649, %r648, 0, %p134;
	add.s32 	%r264, %r649, %r645;
	setp.lt.u32 	%p135, %r167, 32;
	@%p135 bra 	$L__BB14_141;
	setp.eq.s32 	%p136, %r2101, 0;
	selp.b32 	%r650, %r262, 0, %p136;
	add.s32 	%r651, %r650, %r2102;
	setp.eq.s32 	%p137, %r446, 0;
	selp.b32 	%r652, 0, %r2101, %p137;
	add.s32 	%r2101, %r261, %r652;
	selp.b32 	%r2102, %r262, %r651, %p137;
	bra.uni 	$L__BB14_154;
$L__BB14_141:
	setp.ne.s32 	%p138, %r167, 0;
	mul.wide.s32 	%rd56, %r2, 16;
	add.s64 	%rd18, %rd1, %rd56;
	@%p138 bra 	$L__BB14_143;
	st.shared.u32 	[_ZZN3cub18CUB_300001_SM_10006detail6reduce23DeviceReduceByKeyKernelINS1_3rle6encode10policy_hubIiiE10Policy1000EPjPiN6thrust24THRUST_300001_SM_1000_NS17constant_iteratorIiiNSC_11use_defaultEEESA_SA_NS0_24ReduceByKeyScanTileStateIiiLb1EEEN4cuda3std3__48equal_toIvEENSK_4plusIvEEiiEEvT0_T1_T2_T3_T4_T5_iT6_T7_T8_E12temp_storage+116], %r263;
	st.shared.u32 	[_ZZN3cub18CUB_300001_SM_10006detail6reduce23DeviceReduceByKeyKernelINS1_3rle6encode10policy_hubIiiE10Policy1000EPjPiN6thrust24THRUST_300001_SM_1000_NS17constant_iteratorIiiNSC_11use_defaultEEESA_SA_NS0_24ReduceByKeyScanTileStateIiiLb1EEEN4cuda3std3__48equal_toIvEENSK_4plusIvEEiiEEvT0_T1_T2_T3_T4_T5_iT6_T7_T8_E12temp_storage+120], %r264;
	mov.b64 	%rd58, {%r263, %r264};
	add.s64 	%rd57, %rd18, 512;
	mov.b64 	%rd59, 100;
	// begin inline asm
	st.relaxed.gpu.v2.u64 [%rd57], {%rd58, %rd59};
	// end inline asm
$L__BB14_143:
	not.b32 	%r655, %r167;
	add.s32 	%r656, %r2, %r655;
	mov.b32 	%r653, 70;
	// begin inline asm
	nanosleep.u32 %r653;
	// end inline asm
	mul.wide.s32 	%rd60, %r656, 16;
	add.s64 	%rd61, %rd1, %rd60;
	add.s64 	%rd19, %rd61, 512;
	mov.b32 	%r2095, 478;
$L__BB14_144:
	// begin inline asm
	nanosleep.u32 %r2095;
	// end inline asm
	shr.u32 	%r2095, %r2095, 1;
	// begin inline asm
	ld.relaxed.gpu.v2.u64 {%rd62, %rd253}, [%rd19];
	// end inline asm
	setp.eq.s64 	%p139, %rd253, 99;
	mov.b32 	%r658, -1;
	vote.sync.any.pred 	%p140, %p139, %r658;
	@%p140 bra 	$L__BB14_144;
	ld.param.u32 	%r2028, [_ZN3cub18CUB_300001_SM_10006detail6reduce23DeviceReduceByKeyKernelINS1_3rle6encode10policy_hubIiiE10Policy1000EPjPiN6thrust24THRUST_300001_SM_1000_NS17constant_iteratorIiiNSC_11use_defaultEEESA_SA_NS0_24ReduceByKeyScanTileStateIiiLb1EEEN4cuda3std3__48equal_toIvEENSK_4plusIvEEiiEEvT0_T1_T2_T3_T4_T5_iT6_T7_T8__param_6];
	mov.u32 	%r712, %ctaid.x;
	add.s32 	%r713, %r2028, %r712;
	add.s32 	%r2099, %r713, %r655;
	mov.b64 	{%r667, %r662}, %rd62;
	setp.eq.s64 	%p141, %rd253, 101;
	mov.b32 	%r710, -1;
	vote.sync.ballot.b32 	%r715, %p141, %r710;
	// begin inline asm
	mov.u32 %r660, %lanemask_ge;
	// end inline asm
	and.b32  	%r716, %r715, %r660;
	or.b32  	%r717, %r716, -2147483648;
	add.s32 	%r718, %r717, -1;
	not.b32 	%r719, %r717;
	and.b32  	%r720, %r719, %r718;
	popc.b32 	%r664, %r720;
	mov.b32 	%r668, 1;
	// begin inline asm
	shfl.sync.down.b32 %r661, %r662, %r668, %r664, %r710;
	// end inline asm
	setp.lt.s32 	%p143, %r446, %r664;
	selp.b32 	%r721, %r661, 0, %p143;
	// begin inline asm
	shfl.sync.down.b32 %r666, %r667, %r668, %r664, %r710;
	// end inline asm
	selp.b32 	%r722, %r666, 0, %p143;
	add.s32 	%r677, %r722, %r667;
	setp.gt.s32 	%p144, %r667, 0;
	selp.b32 	%r723, 0, %r721, %p144;
	add.s32 	%r672, %r723, %r662;
	mov.b32 	%r678, 2;
	// begin inline asm
	shfl.sync.down.b32 %r671, %r672, %r678, %r664, %r710;
	// end inline asm
	add.s32 	%r724, %r446, 2;
	setp.gt.s32 	%p145, %r724, %r664;
	// begin inline asm
	shfl.sync.down.b32 %r676, %r677, %r678, %r664, %r710;
	// end inline asm
	selp.b32 	%r725, 0, %r676, %p145;
	add.s32 	%r687, %r677, %r725;
	setp.gt.s32 	%p147, %r677, 0;
	selp.b32 	%r726, 0, %r671, %p145;
	selp.b32 	%r727, 0, %r726, %p147;
	add.s32 	%r682, %r727, %r672;
	mov.b32 	%r688, 4;
	// begin inline asm
	shfl.sync.down.b32 %r681, %r682, %r688, %r664, %r710;
	// end inline asm
	add.s32 	%r728, %r446, 4;
	setp.gt.s32 	%p148, %r728, %r664;
	// begin inline asm
	shfl.sync.down.b32 %r686, %r687, %r688, %r664, %r710;
	// end inline asm
	selp.b32 	%r729, 0, %r686, %p148;
	add.s32 	%r697, %r687, %r729;
	setp.gt.s32 	%p150, %r687, 0;
	selp.b32 	%r730, 0, %r681, %p148;
	selp.b32 	%r731, 0, %r730, %p150;
	add.s32 	%r692, %r682, %r731;
	mov.b32 	%r698, 8;
	// begin inline asm
	shfl.sync.down.b32 %r691, %r692, %r698, %r664, %r710;
	// end inline asm
	add.s32 	%r732, %r446, 8;
	setp.gt.s32 	%p151, %r732, %r664;
	// begin inline asm
	shfl.sync.down.b32 %r696, %r697, %r698, %r664, %r710;
	// end inline asm
	selp.b32 	%r733, 0, %r696, %p151;
	add.s32 	%r707, %r733, %r697;
	setp.gt.s32 	%p153, %r697, 0;
	selp.b32 	%r734, 0, %r691, %p151;
	selp.b32 	%r735, 0, %r734, %p153;
	add.s32 	%r702, %r692, %r735;
	mov.b32 	%r708, 16;
	// begin inline asm
	shfl.sync.down.b32 %r701, %r702, %r708, %r664, %r710;
	// end inline asm
	add.s32 	%r736, %r446, 16;
	setp.gt.s32 	%p154, %r736, %r664;
	// begin inline asm
	shfl.sync.down.b32 %r706, %r707, %r708, %r664, %r710;
	// end inline asm
	selp.b32 	%r737, 0, %r706, %p154;
	add.s32 	%r2096, %r737, %r707;
	setp.gt.s32 	%p156, %r707, 0;
	selp.b32 	%r738, 0, %r701, %p154;
	selp.b32 	%r739, 0, %r738, %p156;
	add.s32 	%r2097, %r739, %r702;
	add.s64 	%rd22, %rd1, 512;
	mov.b32 	%r2098, 478;
$L__BB14_146:
	setp.ne.s64 	%p157, %rd253, 101;
	mov.b32 	%r740, -1;
	vote.sync.all.pred 	%p158, %p157, %r740;
	not.pred 	%p159, %p158;
	@%p159 bra 	$L__BB14_150;
	shr.u32 	%r2098, %r2098, 1;
	mul.wide.s32 	%rd71, %r2099, 16;
	add.s64 	%rd72, %rd22, %rd71;
	add.s64 	%rd70, %rd72, -512;
	mov.u32 	%r2100, %r2098;
$L__BB14_148:
	// begin inline asm
	nanosleep.u32 %r2100;
	// end inline asm
	shr.u32 	%r2100, %r2100, 1;
	// begin inline asm
	ld.relaxed.gpu.v2.u64 {%rd68, %rd253}, [%rd70];
	// end inline asm
	setp.eq.s64 	%p205, %rd253, 99;
	mov.b32 	%r812, -1;
	vote.sync.any.pred 	%p206, %p205, %r812;
	@%p206 bra 	$L__BB14_148;
	mov.b64 	{%r820, %r815}, %rd68;
	setp.eq.s64 	%p207, %rd253, 101;
	mov.b32 	%r863, -1;
	vote.sync.ballot.b32 	%r864, %p207, %r863;
	and.b32  	%r865, %r864, %r660;
	or.b32  	%r866, %r865, -2147483648;
	add.s32 	%r867, %r866, -1;
	not.b32 	%r868, %r866;
	and.b32  	%r869, %r868, %r867;
	popc.b32 	%r817, %r869;
	mov.b32 	%r821, 1;
	// begin inline asm
	shfl.sync.down.b32 %r814, %r815, %r821, %r817, %r863;
	// end inline asm
	setp.lt.s32 	%p209, %r446, %r817;
	selp.b32 	%r870, %r814, 0, %p209;
	// begin inline asm
	shfl.sync.down.b32 %r819, %r820, %r821, %r817, %r863;
	// end inline asm
	selp.b32 	%r871, %r819, 0, %p209;
	add.s32 	%r830, %r871, %r820;
	setp.gt.s32 	%p210, %r820, 0;
	selp.b32 	%r872, 0, %r870, %p210;
	add.s32 	%r825, %r872, %r815;
	mov.b32 	%r831, 2;
	// begin inline asm
	shfl.sync.down.b32 %r824, %r825, %r831, %r817, %r863;
	// end inline asm
	add.s32 	%r873, %r446, 2;
	setp.gt.s32 	%p211, %r873, %r817;
	// begin inline asm
	shfl.sync.down.b32 %r829, %r830, %r831, %r817, %r863;
	// end inline asm
	selp.b32 	%r874, 0, %r829, %p211;
	add.s32 	%r840, %r830, %r874;
	setp.gt.s32 	%p213, %r830, 0;
	selp.b32 	%r875, 0, %r824, %p211;
	selp.b32 	%r876, 0, %r875, %p213;
	add.s32 	%r835, %r876, %r825;
	mov.b32 	%r841, 4;
	// begin inline asm
	shfl.sync.down.b32 %r834, %r835, %r841, %r817, %r863;
	// end inline asm
	add.s32 	%r877, %r446, 4;
	setp.gt.s32 	%p214, %r877, %r817;
	// begin inline asm
	shfl.sync.down.b32 %r839, %r840, %r841, %r817, %r863;
	// end inline asm
	selp.b32 	%r878, 0, %r839, %p214;
	add.s32 	%r850, %r840, %r878;
	setp.gt.s32 	%p216, %r840, 0;
	selp.b32 	%r879, 0, %r834, %p214;
	selp.b32 	%r880, 0, %r879, %p216;
	add.s32 	%r845, %r835, %r880;
	mov.b32 	%r851, 8;
	// begin inline asm
	shfl.sync.down.b32 %r844, %r845, %r851, %r817, %r863;
	// end inline asm
	add.s32 	%r881, %r446, 8;
	setp.gt.s32 	%p217, %r881, %r817;
	// begin inline asm
	shfl.sync.down.b32 %r849, %r850, %r851, %r817, %r863;
	// end inline asm
	selp.b32 	%r882, 0, %r849, %p217;
	add.s32 	%r860, %r850, %r882;
	setp.gt.s32 	%p219, %r850, 0;
	selp.b32 	%r883, 0, %r844, %p217;
	selp.b32 	%r884, 0, %r883, %p219;
	add.s32 	%r855, %r845, %r884;
	mov.b32 	%r861, 16;
	// begin inline asm
	shfl.sync.down.b32 %r854, %r855, %r861, %r817, %r863;
	// end inline asm
	add.s32 	%r885, %r446, 16;
	setp.gt.s32 	%p220, %r885, %r817;
	// begin inline asm
	shfl.sync.down.b32 %r859, %r860, %r861, %r817, %r863;
	// end inline asm
	selp.b32 	%r886, 0, %r859, %p220;
	setp.gt.s32 	%p222, %r860, 0;
	selp.b32 	%r887, 0, %r854, %p220;
	selp.b32 	%r888, 0, %r887, %p222;
	add.s32 	%r889, %r855, %r888;
	add.s32 	%r890, %r860, %r2096;
	add.s32 	%r280, %r890, %r886;
	setp.eq.s32 	%p223, %r2096, 0;
	selp.b32 	%r891, %r889, 0, %p223;
	add.s32 	%r2097, %r891, %r2097;
	add.s32 	%r2099, %r2099, -32;
	mov.u32 	%r2096, %r280;
	bra.uni 	$L__BB14_146;
$L__BB14_150:
	setp.ne.s32 	%p160, %r167, 0;
	@%p160 bra 	$L__BB14_152;
	add.s32 	%r742, %r2096, %r263;
	setp.eq.s32 	%p161, %r263, 0;
	selp.b32 	%r743, %r2097, 0, %p161;
	add.s32 	%r744, %r743, %r264;
	mov.b64 	%rd66, {%r742, %r744};
	add.s64 	%rd65, %rd18, 512;
	mov.b64 	%rd67, 101;
	// begin inline asm
	st.relaxed.gpu.v2.u64 [%rd65], {%rd66, %rd67};
	// end inline asm
	st.shared.u32 	[_ZZN3cub18CUB_300001_SM_10006detail6reduce23DeviceReduceByKeyKernelINS1_3rle6encode10policy_hubIiiE10Policy1000EPjPiN6thrust24THRUST_300001_SM_1000_NS17constant_iteratorIiiNSC_11use_defaultEEESA_SA_NS0_24ReduceByKeyScanTileStateIiiLb1EEEN4cuda3std3__48equal_toIvEENSK_4plusIvEEiiEEvT0_T1_T2_T3_T4_T5_iT6_T7_T8_E12temp_storage+100], %r2096;
	st.shared.v2.u32 	[_ZZN3cub18CUB_300001_SM_10006detail6reduce23DeviceReduceByKeyKernelINS1_3rle6encode10policy_hubIiiE10Policy1000EPjPiN6thrust24THRUST_300001_SM_1000_NS17constant_iteratorIiiNSC_11use_defaultEEESA_SA_NS0_24ReduceByKeyScanTileStateIiiLb1EEEN4cuda3std3__48equal_toIvEENSK_4plusIvEEiiEEvT0_T1_T2_T3_T4_T5_iT6_T7_T8_E12temp_storage+104], {%r2097, %r742};
	st.shared.u32 	[_ZZN3cub18CUB_300001_SM_10006detail6reduce23DeviceReduceByKeyKernelINS1_3rle6encode10policy_hubIiiE10Policy1000EPjPiN6thrust24THRUST_300001_SM_1000_NS17constant_iteratorIiiNSC_11use_defaultEEESA_SA_NS0_24ReduceByKeyScanTileStateIiiLb1EEEN4cuda3std3__48equal_toIvEENSK_4plusIvEEiiEEvT0_T1_T2_T3_T4_T5_iT6_T7_T8_E12temp_storage+112], %r744;
$L__BB14_152:
	setp.ne.s32 	%p162, %r446, 0;
	@%p162 bra 	$L__BB14_154;
	st.shared.v2.u32 	[_ZZN3cub18CUB_300001_SM_10006detail6reduce23DeviceReduceByKeyKernelINS1_3rle6encode10policy_hubIiiE10Policy1000EPjPiN6thrust24THRUST_300001_SM_1000_NS17constant_iteratorIiiNSC_11use_defaultEEESA_SA_NS0_24ReduceByKeyScanTileStateIiiLb1EEEN4cuda3std3__48equal_toIvEENSK_4plusIvEEiiEEvT0_T1_T2_T3_T4_T5_iT6_T7_T8_E12temp_storage+72], {%r2096, %r2097};
	mov.u32 	%r2101, %r2096;
	mov.u32 	%r2102, %r2097;
$L__BB14_154:
	setp.eq.s32 	%p163, %r167, 0;
	bar.sync 	0;
	@%p163 bra 	$L__BB14_156;
	ld.shared.v2.u32 	{%r745, %r746}, [_ZZN3cub18CUB_300001_SM_10006detail6reduce23DeviceReduceByKeyKernelINS1_3rle6encode10policy_hubIiiE10Policy1000EPjPiN6thrust24THRUST_300001_SM_1000_NS17constant_iteratorIiiNSC_11use_defaultEEESA_SA_NS0_24ReduceByKeyScanTileStateIiiLb1EEEN4cuda3std3__48equal_toIvEENSK_4plusIvEEiiEEvT0_T1_T2_T3_T4_T5_iT6_T7_T8_E12temp_storage+72];
	add.s32 	%r285, %r745, %r2101;
	setp.eq.s32 	%p164, %r2101, 0;
	selp.b32 	%r747, %r746, 0, %p164;
	add.s32 	%r2102, %r747, %r2102;
	mov.u32 	%r2101, %r285;
$L__BB14_156:
	selp.b32 	%r748, 0, %r2102, %p6;
	add.s32 	%r2108, %r748, %r1;
	selp.b32 	%r749, 0, %r2108, %p2;
	add.s32 	%r2109, %r1, %r749;
	selp.b32 	%r750, 0, %r2109, %p3;
	add.s32 	%r2110, %r1, %r750;
	add.s32 	%r752, %r520, 3;
	setp.lt.u32 	%p165, %r752, %r4;
	setp.ne.s32 	%p166, %r2079, %r2080;
	setp.eq.s32 	%p167, %r752, %r4;
	selp.u32 	%r753, -1, 0, %p166;
	selp.u32 	%r754, -1, 0, %p167;
	selp.b32 	%r755, %r753, %r754, %p165;
	and.b32  	%r756, %r755, 1;
	setp.eq.b32 	%p168, %r756, 1;
	selp.b32 	%r757, 0, %r2110, %p168;
	add.s32 	%r2111, %r1, %r757;
	add.s32 	%r758, %r520, 4;
	setp.lt.u32 	%p169, %r758, %r4;
	setp.ne.s32 	%p170, %r2080, %r2081;
	setp.eq.s32 	%p171, %r758, %r4;
	selp.u32 	%r759, -1, 0, %p170;
	selp.u32 	%r760, -1, 0, %p171;
	selp.b32 	%r761, %r759, %r760, %p169;
	and.b32  	%r762, %r761, 1;
	setp.eq.b32 	%p172, %r762, 1;
	selp.b32 	%r763, 0, %r2111, %p172;
	add.s32 	%r2112, %r1, %r763;
	setp.lt.u32 	%p173, %r521, %r4;
	setp.ne.s32 	%p174, %r2081, %r2082;
	setp.eq.s32 	%p175, %r521, %r4;
	selp.u32 	%r765, -1, 0, %p174;
	selp.u32 	%r766, -1, 0, %p175;
	selp.b32 	%r767, %r765, %r766, %p173;
	and.b32  	%r768, %r767, 1;
	setp.eq.b32 	%p176, %r768, 1;
	selp.b32 	%r769, 0, %r2112, %p176;
	add.s32 	%r2113, %r1, %r769;
	setp.lt.u32 	%p177, %r528, %r4;
	setp.ne.s32 	%p178, %r2082, %r2083;
	setp.eq.s32 	%p179, %r528, %r4;
	selp.u32 	%r771, -1, 0, %p178;
	selp.u32 	%r772, -1, 0, %p179;
	selp.b32 	%r773, %r771, %r772, %p177;
	and.b32  	%r774, %r773, 1;
	setp.eq.b32 	%p180, %r774, 1;
	selp.b32 	%r775, 0, %r2113, %p180;
	add.s32 	%r2114, %r1, %r775;
	setp.lt.u32 	%p181, %r536, %r4;
	setp.ne.s32 	%p182, %r2083, %r2084;
	setp.eq.s32 	%p183, %r536, %r4;
	selp.u32 	%r777, -1, 0, %p182;
	selp.u32 	%r778, -1, 0, %p183;
	selp.b32 	%r779, %r777, %r778, %p181;
	and.b32  	%r780, %r779, 1;
	setp.eq.b32 	%p184, %r780, 1;
	selp.b32 	%r781, 0, %r2114, %p184;
	add.s32 	%r2115, %r1, %r781;
	setp.lt.u32 	%p185, %r543, %r4;
	setp.ne.s32 	%p186, %r2084, %r2085;
	setp.eq.s32 	%p187, %r543, %r4;
	selp.u32 	%r783, -1, 0, %p186;
	selp.u32 	%r784, -1, 0, %p187;
	selp.b32 	%r785, %r783, %r784, %p185;
	and.b32  	%r786, %r785, 1;
	setp.eq.b32 	%p188, %r786, 1;
	selp.b32 	%r787, 0, %r2115, %p188;
	add.s32 	%r2116, %r1, %r787;
	setp.lt.u32 	%p189, %r551, %r4;
	setp.ne.s32 	%p190, %r2085, %r2086;
	setp.eq.s32 	%p191, %r551, %r4;
	selp.u32 	%r789, -1, 0, %p190;
	selp.u32 	%r790, -1, 0, %p191;
	selp.b32 	%r791, %r789, %r790, %p189;
	and.b32  	%r792, %r791, 1;
	setp.eq.b32 	%p192, %r792, 1;
	selp.b32 	%r793, 0, %r2116, %p192;
	add.s32 	%r2117, %r1, %r793;
	setp.lt.u32 	%p193, %r558, %r4;
	setp.ne.s32 	%p194, %r2086, %r2087;
	setp.eq.s32 	%p195, %r558, %r4;
	selp.u32 	%r795, -1, 0, %p194;
	selp.u32 	%r796, -1, 0, %p195;
	selp.b32 	%r797, %r795, %r796, %p193;
	and.b32  	%r798, %r797, 1;
	setp.eq.b32 	%p196, %r798, 1;
	selp.b32 	%r799, 0, %r2117, %p196;
	add.s32 	%r2118, %r1, %r799;
	setp.lt.u32 	%p197, %r564, %r4;
	setp.ne.s32 	%p198, %r2087, %r2088;
	setp.eq.s32 	%p199, %r564, %r4;
	selp.u32 	%r801, -1, 0, %p198;
	selp.u32 	%r802, -1, 0, %p199;
	selp.b32 	%r803, %r801, %r802, %p197;
	and.b32  	%r804, %r803, 1;
	setp.eq.b32 	%p200, %r804, 1;
	selp.b32 	%r805, 0, %r2118, %p200;
	add.s32 	%r2119, %r1, %r805;
	add.s32 	%r806, %r520, 12;
	setp.lt.u32 	%p201, %r806, %r4;
	setp.ne.s32 	%p202, %r2088, %r2089;
	setp.eq.s32 	%p203, %r806, %r4;
	selp.u32 	%r807, -1, 0, %p202;
	selp.u32 	%r808, -1, 0, %p203;
	selp.b32 	%r809, %r807, %r808, %p201;
	and.b32  	%r810, %r809, 1;
	setp.eq.b32 	%p204, %r810, 1;
	selp.b32 	%r2120, 0, %r2119, %p204;
	ld.shared.v2.u32 	{%r2121, %r2122}, [_ZZN3cub18CUB_300001_SM_10006detail6reduce23DeviceReduceByKeyKernelINS1_3rle6encode10policy_hubIiiE10Policy1000EPjPiN6thrust24THRUST_300001_SM_1000_NS17constant_iteratorIiiNSC_11use_defaultEEESA_SA_NS0_24ReduceByKeyScanTileStateIiiLb1EEEN4cuda3std3__48equal_toIvEENSK_4plusIvEEiiEEvT0_T1_T2_T3_T4_T5_iT6_T7_T8_E12temp_storage+112];
	ld.shared.u32 	%r2123, [_ZZN3cub18CUB_300001_SM_10006detail6reduce23DeviceReduceByKeyKernelINS1_3rle6encode10policy_hubIiiE10Policy1000EPjPiN6thrust24THRUST_300001_SM_1000_NS17constant_iteratorIiiNSC_11use_defaultEEESA_SA_NS0_24ReduceByKeyScanTileStateIiiLb1EEEN4cuda3std3__48equal_toIvEENSK_4plusIvEEiiEEvT0_T1_T2_T3_T4_T5_iT6_T7_T8_E12temp_storage+100];
	mov.u32 	%r2107, %r2101;
$L__BB14_157:
	add.s32 	%r324, %r1, %r2120;
	selp.u32 	%r1159, 1, 0, %p6;
	add.s32 	%r325, %r2107, %r1159;
	selp.u32 	%r1160, 1, 0, %p2;
	add.s32 	%r326, %r325, %r1160;
	selp.u32 	%r1161, 1, 0, %p3;
	add.s32 	%r327, %r326, %r1161;
	mul.lo.s32 	%r1162, %r167, 14;
	add.s32 	%r1163, %r1162, 3;
	setp.lt.u32 	%p325, %r1163, %r4;
	setp.ne.s32 	%p326, %r2079, %r2080;
	setp.eq.s32 	%p327, %r1163, %r4;
	selp.u32 	%r1164, -1, 0, %p326;
	selp.u32 	%r1165, -1, 0, %p327;
	selp.b32 	%r1166, %r1164, %r1165, %p325;
	and.b32  	%r1167, %r1166, 1;
	setp.eq.b32 	%p7, %r1167, 1;
	add.s32 	%r328, %r327, %r1167;
	add.s32 	%r1168, %r1162, 4;
	setp.lt.u32 	%p328, %r1168, %r4;
	setp.ne.s32 	%p329, %r2080, %r2081;
	setp.eq.s32 	%p330, %r1168, %r4;
	selp.u32 	%r1169, -1, 0, %p329;
	selp.u32 	%r1170, -1, 0, %p330;
	selp.b32 	%r1171, %r1169, %r1170, %p328;
	and.b32  	%r1172, %r1171, 1;
	setp.eq.b32 	%p8, %r1172, 1;
	add.s32 	%r329, %r328, %r1172;
	add.s32 	%r1173, %r1162, 5;
	setp.lt.u32 	%p331, %r1173, %r4;
	setp.ne.s32 	%p332, %r2081, %r2082;
	setp.eq.s32 	%p333, %r1173, %r4;
	selp.u32 	%r1174, -1, 0, %p332;
	selp.u32 	%r1175, -1, 0, %p333;
	selp.b32 	%r1176, %r1174, %r1175, %p331;
	and.b32  	%r1177, %r1176, 1;
	setp.eq.b32 	%p9, %r1177, 1;
	add.s32 	%r330, %r329, %r1177;
	add.s32 	%r1178, %r1162, 6;
	setp.lt.u32 	%p334, %r1178, %r4;
	setp.ne.s32 	%p335, %r2082, %r2083;
	setp.eq.s32 	%p336, %r1178, %r4;
	selp.u32 	%r1179, -1, 0, %p335;
	selp.u32 	%r1180, -1, 0, %p336;
	selp.b32 	%r1181, %r1179, %r1180, %p334;
	and.b32  	%r1182, %r1181, 1;
	add.s32 	%r331, %r330, %r1182;
	add.s32 	%r1183, %r1162, 7;
	setp.lt.u32 	%p337, %r1183, %r4;
	setp.ne.s32 	%p338, %r2083, %r2084;
	setp.eq.s32 	%p339, %r1183, %r4;
	selp.u32 	%r1184, -1, 0, %p338;
	selp.u32 	%r1185, -1, 0, %p339;
	selp.b32 	%r1186, %r1184, %r1185, %p337;
	and.b32  	%r1187, %r1186, 1;
	add.s32 	%r332, %r331, %r1187;
	add.s32 	%r1188, %r1162, 8;
	setp.lt.u32 	%p340, %r1188, %r4;
	setp.ne.s32 	%p341, %r2084, %r2085;
	setp.eq.s32 	%p342, %r1188, %r4;
	selp.u32 	%r1189, -1, 0, %p341;
	selp.u32 	%r1190, -1, 0, %p342;
	selp.b32 	%r1191, %r1189, %r1190, %p340;
	and.b32  	%r1192, %r1191, 1;
	add.s32 	%r333, %r332, %r1192;
	add.s32 	%r1193, %r1162, 9;
	setp.lt.u32 	%p343, %r1193, %r4;
	setp.ne.s32 	%p344, %r2085, %r2086;
	setp.eq.s32 	%p345, %r1193, %r4;
	selp.u32 	%r1194, -1, 0, %p344;
	selp.u32 	%r1195, -1, 0, %p345;
	selp.b32 	%r1196, %r1194, %r1195, %p343;
	and.b32  	%r1197, %r1196, 1;
	add.s32 	%r334, %r333, %r1197;
	add.s32 	%r1198, %r1162, 10;
	setp.lt.u32 	%p346, %r1198, %r4;
	setp.ne.s32 	%p347, %r2086, %r2087;
	setp.eq.s32 	%p348, %r1198, %r4;
	selp.u32 	%r1199, -1, 0, %p347;
	selp.u32 	%r1200, -1, 0, %p348;
	selp.b32 	%r1201, %r1199, %r1200, %p346;
	and.b32  	%r1202, %r1201, 1;
	add.s32 	%r335, %r334, %r1202;
	add.s32 	%r1203, %r1162, 11;
	setp.lt.u32 	%p349, %r1203, %r4;
	setp.ne.s32 	%p350, %r2087, %r2088;
	setp.eq.s32 	%p351, %r1203, %r4;
	selp.u32 	%r1204, -1, 0, %p350;
	selp.u32 	%r1205, -1, 0, %p351;
	selp.b32 	%r1206, %r1204, %r1205, %p349;
	and.b32  	%r1207, %r1206, 1;
	add.s32 	%r336, %r335, %r1207;
	add.s32 	%r1208, %r1162, 12;
	setp.lt.u32 	%p352, %r1208, %r4;
	setp.ne.s32 	%p353, %r2088, %r2089;
	setp.eq.s32 	%p354, %r1208, %r4;
	selp.u32 	%r1209, -1, 0, %p353;
	selp.u32 	%r1210, -1, 0, %p354;
	selp.b32 	%r1211, %r1209, %r1210, %p352;
	and.b32  	%r1212, %r1211, 1;
	add.s32 	%r337, %r336, %r1212;
	setp.lt.s32 	%p355, %r2122, 257;
	@%p355 bra 	$L__BB14_193;
	bar.sync 	0;
	not.pred 	%p402, %p6;
	@%p402 bra 	$L__BB14_160;
	sub.s32 	%r1256, %r2101, %r2123;
	shl.b32 	%r1257, %r1256, 3;
	mov.u32 	%r1258, _ZZN3cub18CUB_300001_SM_10006detail6reduce23DeviceReduceByKeyKernelINS1_3rle6encode10policy_hubIiiE10Policy1000EPjPiN6thrust24THRUST_300001_SM_1000_NS17constant_iteratorIiiNSC_11use_defaultEEESA_SA_NS0_24ReduceByKeyScanTileStateIiiLb1EEEN4cuda3std3__48equal_toIvEENSK_4plusIvEEiiEEvT0_T1_T2_T3_T4_T5_iT6_T7_T8_E12temp_storage;
	add.s32 	%r1259, %r1258, %r1257;
	st.shared.v2.u32 	[%r1259], {%r2091, %r2102};
$L__BB14_160:
	not.pred 	%p403, %p2;
	@%p403 bra 	$L__BB14_162;
	sub.s32 	%r1260, %r325, %r2123;
	shl.b32 	%r1261, %r1260, 3;
	mov.u32 	%r1262, _ZZN3cub18CUB_300001_SM_10006detail6reduce23DeviceReduceByKeyKernelINS1_3rle6encode10policy_hubIiiE10Policy1000EPjPiN6thrust24THRUST_300001_SM_1000_NS17constant_iteratorIiiNSC_11use_defaultEEESA_SA_NS0_24ReduceByKeyScanTileStateIiiLb1EEEN4cuda3std3__48equal_toIvEENSK_4plusIvEEiiEEvT0_T1_T2_T3_T4_T5_iT6_T7_T8_E12temp_storage;
	add.s32 	%r1263, %r1262, %r1261;
	st.shared.v2.u32 	[%r1263], {%r2077, %r2108};
$L__BB14_162:
	not.pred 	%p404, %p3;
	@%p404 bra 	$L__BB14_164;
	sub.s32 	%r1264, %r326, %r2123;
	shl.b32 	%r1265, %r1264, 3;
	mov.u32 	%r1266, _ZZN3cub18CUB_300001_SM_10006detail6reduce23DeviceReduceByKeyKernelINS1_3rle6encode10policy_hubIiiE10Policy1000EPjPiN6thrust24THRUST_300001_SM_1000_NS17constant_iteratorIiiNSC_11use_defaultEEESA_SA_NS0_24ReduceByKeyScanTileStateIiiLb1EEEN4cuda3std3__48equal_toIvEENSK_4plusIvEEiiEEvT0_T1_T2_T3_T4_T5_iT6_T7_T8_E12temp_storage;
	add.s32 	%r1267, %r1266, %r1265;
	st.shared.v2.u32 	[%r1267], {%r2078, %r2109};
$L__BB14_164:
	not.pred 	%p405, %p7;
	@%p405 bra 	$L__BB14_166;
	sub.s32 	%r1268, %r327, %r2123;
	shl.b32 	%r1269, %r1268, 3;
	mov.u32 	%r1270, _ZZN3cub18CUB_300001_SM_10006detail6reduce23DeviceReduceByKeyKernelINS1_3rle6encode10policy_hubIiiE10Policy1000EPjPiN6thrust24THRUST_300001_SM_1000_NS17constant_iteratorIiiNSC_11use_defaultEEESA_SA_NS0_24ReduceByKeyScanTileStateIiiLb1EEEN4cuda3std3__48equal_toIvEENSK_4plusIvEEiiEEvT0_T1_T2_T3_T4_T5_iT6_T7_T8_E12temp_storage;
	add.s32 	%r1271, %r1270, %r1269;
	st.shared.v2.u32 	[%r1271], {%r2079, %r2110};
$L__BB14_166:
	not.pred 	%p406, %p8;
	@%p406 bra 	$L__BB14_168;
	sub.s32 	%r1272, %r328, %r2123;
	shl.b32 	%r1273, %r1272, 3;
	mov.u32 	%r1274, _ZZN3cub18CUB_300001_SM_10006detail6reduce23DeviceReduceByKeyKernelINS1_3rle6encode10policy_hubIiiE10Policy1000EPjPiN6thrust24THRUST_300001_SM_1000_NS17constant_iteratorIiiNSC_11use_defaultEEESA_SA_NS0_24ReduceByKeyScanTileStateIiiLb1EEEN4cuda3std3__48equal_toIvEENSK_4plusIvEEiiEEvT0_T1_T2_T3_T4_T5_iT6_T7_T8_E12temp_storage;
	add.s32 	%r1275, %r1274, %r1273;
	st.shared.v2.u32 	[%r1275], {%r2080, %r2111};
$L__BB14_168:
	not.pred 	%p407, %p9;
	@%p407 bra 	$L__BB14_170;
	sub.s32 	%r1276, %r329, %r2123;
	shl.b32 	%r1277, %r1276, 3;
	mov.u32 	%r1278, _ZZN3cub18CUB_300001_SM_10006detail6reduce23DeviceReduceByKeyKernelINS1_3rle6encode10policy_hubIiiE10Policy1000EPjPiN6thrust24THRUST_300001_SM_1000_NS17constant_iteratorIiiNSC_11use_defaultEEESA_SA_NS0_24ReduceByKeyScanTileStateIiiLb1EEEN4cuda3std3__48equal_toIvEENSK_4plusIvEEiiEEvT0_T1_T2_T3_T4_T5_iT6_T7_T8_E12temp_storage;
	add.s32 	%r1279, %r1278, %r1277;
	st.shared.v2.u32 	[%r1279], {%r2081, %r2112};
$L__BB14_170:
	ld.param.u32 	%r2036, [_ZN3cub18CUB_300001_SM_10006detail6reduce23DeviceReduceByKeyKernelINS1_3rle6encode10policy_hubIiiE10Policy1000EPjPiN6thrust24THRUST_300001_SM_1000_NS17constant_iteratorIiiNSC_11use_defaultEEESA_SA_NS0_24ReduceByKeyScanTileStateIiiLb1EEEN4cuda3std3__48equal_toIvEENSK_4plusIvEEiiEEvT0_T1_T2_T3_T4_T5_iT6_T7_T8__param_9];
	ld.param.u32 	%r2030, [_ZN3cub18CUB_300001_SM_10006detail6reduce23DeviceReduceByKeyKernelINS1_3rle6encode10policy_hubIiiE10Policy1000EPjPiN6thrust24THRUST_300001_SM_1000_NS17constant_iteratorIiiNSC_11use_defaultEEESA_SA_NS0_24ReduceByKeyScanTileStateIiiLb1EEEN4cuda3std3__48equal_toIvEENSK_4plusIvEEiiEEvT0_T1_T2_T3_T4_T5_iT6_T7_T8__param_6];
	mov.u32 	%r2130, %tid.x;
	mad.lo.s32 	%r1280, %r2130, 14, 6;
	mov.u32 	%r1281, %ctaid.x;
	add.s32 	%r1282, %r2030, %r1281;
	mul.lo.s32 	%r1283, %r1282, 3584;
	sub.s32 	%r339, %r2036, %r1283;
	setp.lt.u32 	%p408, %r1280, %r339;
	setp.ne.s32 	%p409, %r2082, %r2083;
	setp.eq.s32 	%p410, %r1280, %r339;
	selp.u32 	%r1284, -1, 0, %p409;
	selp.u32 	%r1285, -1, 0, %p410;
	selp.b32 	%r1286, %r1284, %r1285, %p408;
	and.b32  	%r1287, %r1286, 1;
	setp.eq.b32 	%p411, %r1287, 1;
	not.pred 	%p412, %p411;
	@%p412 bra 	$L__BB14_172;
	sub.s32 	%r1288, %r330, %r2123;
	shl.b32 	%r1289, %r1288, 3;
	mov.u32 	%r1290, _ZZN3cub18CUB_300001_SM_10006detail6reduce23DeviceReduceByKeyKernelINS1_3rle6encode10policy_hubIiiE10Policy1000EPjPiN6thrust24THRUST_300001_SM_1000_NS17constant_iteratorIiiNSC_11use_defaultEEESA_SA_NS0_24ReduceByKeyScanTileStateIiiLb1EEEN4cuda3std3__48equal_toIvEENSK_4plusIvEEiiEEvT0_T1_T2_T3_T4_T5_iT6_T7_T8_E12temp_storage;
	add.s32 	%r1291, %r1290, %r1289;
	st.shared.v2.u32 	[%r1291], {%r2082, %r2113};
$L__BB14_172:
	mad.lo.s32 	%r1292, %r2130, 14, 7;
	setp.lt.u32 	%p413, %r1292, %r339;
	setp.ne.s32 	%p414, %r2083, %r2084;
	setp.eq.s32 	%p415, %r1292, %r339;
	selp.u32 	%r1293, -1, 0, %p414;
	selp.u32 	%r1294, -1, 0, %p415;
	selp.b32 	%r1295, %r1293, %r1294, %p413;
	and.b32  	%r1296, %r1295, 1;
	setp.eq.b32 	%p416, %r1296, 1;
	not.pred 	%p417, %p416;
	@%p417 bra 	$L__BB14_174;
	sub.s32 	%r1297, %r331, %r2123;
	shl.b32 	%r1298, %r1297, 3;
	mov.u32 	%r1299, _ZZN3cub18CUB_300001_SM_10006detail6reduce23DeviceReduceByKeyKernelINS1_3rle6encode10policy_hubIiiE10Policy1000EPjPiN6thrust24THRUST_300001_SM_1000_NS17constant_iteratorIiiNSC_11use_defaultEEESA_SA_NS0_24ReduceByKeyScanTileStateIiiLb1EEEN4cuda3std3__48equal_toIvEENSK_4plusIvEEiiEEvT0_T1_T2_T3_T4_T5_iT6_T7_T8_E12temp_storage;
	add.s32 	%r1300, %r1299, %r1298;
	st.shared.v2.u32 	[%r1300], {%r2083, %r2114};
$L__BB14_174:
	mad.lo.s32 	%r1301, %r2130, 14, 8;
	setp.lt.u32 	%p418, %r1301, %r339;
	setp.ne.s32 	%p419, %r2084, %r2085;
	setp.eq.s32 	%p420, %r1301, %r339;
	selp.u32 	%r1302, -1, 0, %p419;
	selp.u32 	%r1303, -1, 0, %p420;
	selp.b32 	%r1304, %r1302, %r1303, %p418;
	and.b32  	%r1305, %r1304, 1;
	setp.eq.b32 	%p421, %r1305, 1;
	not.pred 	%p422, %p421;
	@%p422 bra 	$L__BB14_176;
	sub.s32 	%r1306, %r332, %r2123;
	shl.b32 	%r1307, %r1306, 3;
	mov.u32 	%r1308, _ZZN3cub18CUB_300001_SM_10006detail6reduce23DeviceReduceByKeyKernelINS1_3rle6encode10policy_hubIiiE10Policy1000EPjPiN6thrust24THRUST_300001_SM_1000_NS17constant_iteratorIiiNSC_11use_defaultEEESA_SA_NS0_24ReduceByKeyScanTileStateIiiLb1EEEN4cuda3std3__48equal_toIvEENSK_4plusIvEEiiEEvT0_T1_T2_T3_T4_T5_iT6_T7_T8_E12temp_storage;
	add.s32 	%r1309, %r1308, %r1307;
	st.shared.v2.u32 	[%r1309], {%r2084, %r2115};
$L__BB14_176:
	mad.lo.s32 	%r1310, %r2130, 14, 9;
	setp.lt.u32 	%p423, %r1310, %r339;
	setp.ne.s32 	%p424, %r2085, %r2086;
	setp.eq.s32 	%p425, %r1310, %r339;
	selp.u32 	%r1311, -1, 0, %p424;
	selp.u32 	%r1312, -1, 0, %p425;
	selp.b32 	%r1313, %r1311, %r1312, %p423;
	and.b32  	%r1314, %r1313, 1;
	setp.eq.b32 	%p426, %r1314, 1;
	not.pred 	%p427, %p426;
	@%p427 bra 	$L__BB14_178;
	sub.s32 	%r1315, %r333, %r2123;
	shl.b32 	%r1316, %r1315, 3;
	mov.u32 	%r1317, _ZZN3cub18CUB_300001_SM_10006detail6reduce23DeviceReduceByKeyKernelINS1_3rle6encode10policy_hubIiiE10Policy1000EPjPiN6thrust24THRUST_300001_SM_1000_NS17constant_iteratorIiiNSC_11use_defaultEEESA_SA_NS0_24ReduceByKeyScanTileStateIiiLb1EEEN4cuda3std3__48equal_toIvEENSK_4plusIvEEiiEEvT0_T1_T2_T3_T4_T5_iT6_T7_T8_E12temp_storage;
	add.s32 	%r1318, %r1317, %r1316;
	st.shared.v2.u32 	[%r1318], {%r2085, %r2116};
$L__BB14_178:
	mad.lo.s32 	%r1319, %r2130, 14, 10;
	setp.lt.u32 	%p428, %r1319, %r339;
	setp.ne.s32 	%p429, %r2086, %r2087;
	setp.eq.s32 	%p430, %r1319, %r339;
	selp.u32 	%r1320, -1, 0, %p429;
	selp.u32 	%r1321, -1, 0, %p430;
	selp.b32 	%r1322, %r1320, %r1321, %p428;
	and.b32  	%r1323, %r1322, 1;
	setp.eq.b32 	%p431, %r1323, 1;
	not.pred 	%p432, %p431;
	@%p432 bra 	$L__BB14_180;
	sub.s32 	%r1324, %r334, %r2123;
	shl.b32 	%r1325, %r1324, 3;
	mov.u32 	%r1326, _ZZN3cub18CUB_300001_SM_10006detail6reduce23DeviceReduceByKeyKernelINS1_3rle6encode10policy_hubIiiE10Policy1000EPjPiN6thrust24THRUST_300001_SM_1000_NS17constant_iteratorIiiNSC_11use_defaultEEESA_SA_NS0_24ReduceByKeyScanTileStateIiiLb1EEEN4cuda3std3__48equal_toIvEENSK_4plusIvEEiiEEvT0_T1_T2_T3_T4_T5_iT6_T7_T8_E12temp_storage;
	add.s32 	%r1327, %r1326, %r1325;
	st.shared.v2.u32 	[%r1327], {%r2086, %r2117};
$L__BB14_180:
	mad.lo.s32 	%r1328, %r2130, 14, 11;
	setp.lt.u32 	%p433, %r1328, %r339;
	setp.ne.s32 	%p434, %r2087, %r2088;
	setp.eq.s32 	%p435, %r1328, %r339;
	selp.u32 	%r1329, -1, 0, %p434;
	selp.u32 	%r1330, -1, 0, %p435;
	selp.b32 	%r1331, %r1329, %r1330, %p433;
	and.b32  	%r1332, %r1331, 1;
	setp.eq.b32 	%p436, %r1332, 1;
	not.pred 	%p437, %p436;
	@%p437 bra 	$L__BB14_182;
	sub.s32 	%r1333, %r335, %r2123;
	shl.b32 	%r1334, %r1333, 3;
	mov.u32 	%r1335, _ZZN3cub18CUB_300001_SM_10006detail6reduce23DeviceReduceByKeyKernelINS1_3rle6encode10policy_hubIiiE10Policy1000EPjPiN6thrust24THRUST_300001_SM_1000_NS17constant_iteratorIiiNSC_11use_defaultEEESA_SA_NS0_24ReduceByKeyScanTileStateIiiLb1EEEN4cuda3std3__48equal_toIvEENSK_4plusIvEEiiEEvT0_T1_T2_T3_T4_T5_iT6_T7_T8_E12temp_storage;
	add.s32 	%r1336, %r1335, %r1334;
	st.shared.v2.u32 	[%r1336], {%r2087, %r2118};
$L__BB14_182:
	mad.lo.s32 	%r1337, %r2130, 14, 12;
	setp.lt.u32 	%p438, %r1337, %r339;
	setp.ne.s32 	%p439, %r2088, %r2089;
	setp.eq.s32 	%p440, %r1337, %r339;
	selp.u32 	%r1338, -1, 0, %p439;
	selp.u32 	%r1339, -1, 0, %p440;
	selp.b32 	%r1340, %r1338, %r1339, %p438;
	and.b32  	%r1341, %r1340, 1;
	setp.eq.b32 	%p441, %r1341, 1;
	not.pred 	%p442, %p441;
	@%p442 bra 	$L__BB14_184;
	sub.s32 	%r1342, %r336, %r2123;
	shl.b32 	%r1343, %r1342, 3;
	mov.u32 	%r1344, _ZZN3cub18CUB_300001_SM_10006detail6reduce23DeviceReduceByKeyKernelINS1_3rle6encode10policy_hubIiiE10Policy1000EPjPiN6thrust24THRUST_300001_SM_1000_NS17constant_iteratorIiiNSC_11use_defaultEEESA_SA_NS0_24ReduceByKeyScanTileStateIiiLb1EEEN4cuda3std3__48equal_toIvEENSK_4plusIvEEiiEEvT0_T1_T2_T3_T4_T5_iT6_T7_T8_E12temp_storage;
	add.s32 	%r1345, %r1344, %r1343;
	st.shared.v2.u32 	[%r1345], {%r2088, %r2119};
$L__BB14_184:
	mad.lo.s32 	%r1346, %r2130, 14, 13;
	setp.lt.u32 	%p443, %r1346, %r339;
	setp.ne.s32 	%p444, %r2089, %r2090;
	setp.eq.s32 	%p445, %r1346, %r339;
	selp.u32 	%r1347, -1, 0, %p444;
	selp.u32 	%r1348, -1, 0, %p445;
	selp.b32 	%r1349, %r1347, %r1348, %p443;
	and.b32  	%r1350, %r1349, 1;
	setp.eq.b32 	%p446, %r1350, 1;
	not.pred 	%p447, %p446;
	@%p447 bra 	$L__BB14_186;
	sub.s32 	%r1351, %r337, %r2123;
	shl.b32 	%r1352, %r1351, 3;
	mov.u32 	%r1353, _ZZN3cub18CUB_300001_SM_10006detail6reduce23DeviceReduceByKeyKernelINS1_3rle6encode10policy_hubIiiE10Policy1000EPjPiN6thrust24THRUST_300001_SM_1000_NS17constant_iteratorIiiNSC_11use_defaultEEESA_SA_NS0_24ReduceByKeyScanTileStateIiiLb1EEEN4cuda3std3__48equal_toIvEENSK_4plusIvEEiiEEvT0_T1_T2_T3_T4_T5_iT6_T7_T8_E12temp_storage;
	add.s32 	%r1354, %r1353, %r1352;
	st.shared.v2.u32 	[%r1354], {%r2089, %r324};
$L__BB14_186:
	bar.sync 	0;
	setp.ge.s32 	%p448, %r2130, %r2122;
	@%p448 bra 	$L__BB14_221;
	ld.param.u64 	%rd244, [_ZN3cub18CUB_300001_SM_10006detail6reduce23DeviceReduceByKeyKernelINS1_3rle6encode10policy_hubIiiE10Policy1000EPjPiN6thrust24THRUST_300001_SM_1000_NS17constant_iteratorIiiNSC_11use_defaultEEESA_SA_NS0_24ReduceByKeyScanTileStateIiiLb1EEEN4cuda3std3__48equal_toIvEENSK_4plusIvEEiiEEvT0_T1_T2_T3_T4_T5_iT6_T7_T8__param_3];
	ld.param.u64 	%rd233, [_ZN3cub18CUB_300001_SM_10006detail6reduce23DeviceReduceByKeyKernelINS1_3rle6encode10policy_hubIiiE10Policy1000EPjPiN6thrust24THRUST_300001_SM_1000_NS17constant_iteratorIiiNSC_11use_defaultEEESA_SA_NS0_24ReduceByKeyScanTileStateIiiLb1EEEN4cuda3std3__48equal_toIvEENSK_4plusIvEEiiEEvT0_T1_T2_T3_T4_T5_iT6_T7_T8__param_1];
	cvta.to.global.u64 	%rd26, %rd233;
	cvta.to.global.u64 	%rd27, %rd244;
	not.b32 	%r1355, %r2130;
	add.s32 	%r340, %r2122, %r1355;
	and.b32  	%r1356, %r340, 768;
	setp.eq.s32 	%p449, %r1356, 768;
	@%p449 bra 	$L__BB14_190;
	shr.u32 	%r1357, %r340, 8;
	add.s32 	%r1358, %r1357, 1;
	and.b32  	%r1359, %r1358, 3;
	add.s32 	%r2126, %r2130, %r2123;
	shl.b32 	%r1360, %r2130, 3;
	mov.u32 	%r1361, _ZZN3cub18CUB_300001_SM_10006detail6reduce23DeviceReduceByKeyKernelINS1_3rle6encode10policy_hubIiiE10Policy1000EPjPiN6thrust24THRUST_300001_SM_1000_NS17constant_iteratorIiiNSC_11use_defaultEEESA_SA_NS0_24ReduceByKeyScanTileStateIiiLb1EEEN4cuda3std3__48equal_toIvEENSK_4plusIvEEiiEEvT0_T1_T2_T3_T4_T5_iT6_T7_T8_E12temp_storage;
	add.s32 	%r2125, %r1361, %r1360;
	neg.s32 	%r2124, %r1359;
	shl.b32 	%r1362, %r1358, 8;
	and.b32  	%r1363, %r1362, 768;
	add.s32 	%r2130, %r2130, %r1363;
$L__BB14_189:
	.pragma "nounroll";
	mul.wide.s32 	%rd123, %r2126, 4;
	add.s64 	%rd124, %rd27, %rd123;
	add.s64 	%rd125, %rd26, %rd123;
	ld.shared.v2.u32 	{%r1364, %r1365}, [%r2125];
	st.global.u32 	[%rd125], %r1364;
	st.global.u32 	[%rd124], %r1365;
	add.s32 	%r2126, %r2126, 256;
	add.s32 	%r2125, %r2125, 2048;
	add.s32 	%r2124, %r2124, 1;
	setp.ne.s32 	%p450, %r2124, 0;
	@%p450 bra 	$L__BB14_189;
$L__BB14_190:
	setp.lt.u32 	%p451, %r340, 768;
	@%p451 bra 	$L__BB14_221;
	shl.b32 	%r1366, %r2130, 3;
	mov.u32 	%r1367, _ZZN3cub18CUB_300001_SM_10006detail6reduce23DeviceReduceByKeyKernelINS1_3rle6encode10policy_hubIiiE10Policy1000EPjPiN6thrust24THRUST_300001_SM_1000_NS17constant_iteratorIiiNSC_11use_defaultEEESA_SA_NS0_24ReduceByKeyScanTileStateIiiLb1EEEN4cuda3std3__48equal_toIvEENSK_4plusIvEEiiEEvT0_T1_T2_T3_T4_T5_iT6_T7_T8_E12temp_storage;
	add.s32 	%r1368, %r1366, %r1367;
	add.s32 	%r2129, %r1368, 4096;
	add.s64 	%rd28, %rd26, 2048;
	add.s32 	%r2128, %r2130, %r2123;
	add.s64 	%rd29, %rd27, 2048;
$L__BB14_192:
	mul.wide.s32 	%rd126, %r2128, 4;
	add.s64 	%rd127, %rd28, %rd126;
	add.s64 	%rd128, %rd29, %rd126;
	ld.shared.v2.u32 	{%r1369, %r1370}, [%r2129+-4096];
	st.global.u32 	[%rd127+-2048], %r1369;
	st.global.u32 	[%rd128+-2048], %r1370;
	ld.shared.v2.u32 	{%r1371, %r1372}, [%r2129+-2048];
	st.global.u32 	[%rd127+-1024], %r1371;
	st.global.u32 	[%rd128+-1024], %r1372;
	ld.shared.v2.u32 	{%r1373, %r1374}, [%r2129];
	st.global.u32 	[%rd127], %r1373;
	st.global.u32 	[%rd128], %r1374;
	ld.shared.v2.u32 	{%r1375, %r1376}, [%r2129+2048];
	st.global.u32 	[%rd127+1024], %r1375;
	st.global.u32 	[%rd128+1024], %r1376;
	add.s32 	%r2130, %r2130, 1024;
	add.s32 	%r2129, %r2129, 8192;
	add.s32 	%r2128, %r2128, 1024;
	setp.lt.s32 	%p452, %r2130, %r2122;
	@%p452 bra 	$L__BB14_192;
	bra.uni 	$L__BB14_221;
$L__BB14_193:
	not.pred 	%p356, %p6;
	@%p356 bra 	$L__BB14_195;
	ld.param.u64 	%rd239, [_ZN3cub18CUB_300001_SM_10006detail6reduce23DeviceReduceByKeyKernelINS1_3rle6encode10policy_hubIiiE10Policy1000EPjPiN6thrust24THRUST_300001_SM_1000_NS17constant_iteratorIiiNSC_11use_defaultEEESA_SA_NS0_24ReduceByKeyScanTileStateIiiLb1EEEN4cuda3std3__48equal_toIvEENSK_4plusIvEEiiEEvT0_T1_T2_T3_T4_T5_iT6_T7_T8__param_3];
	ld.param.u64 	%rd228, [_ZN3cub18CUB_300001_SM_10006detail6reduce23DeviceReduceByKeyKernelINS1_3rle6encode10policy_hubIiiE10Policy1000EPjPiN6thrust24THRUST_300001_SM_1000_NS17constant_iteratorIiiNSC_11use_defaultEEESA_SA_NS0_24ReduceByKeyScanTileStateIiiLb1EEEN4cuda3std3__48equal_toIvEENSK_4plusIvEEiiEEvT0_T1_T2_T3_T4_T5_iT6_T7_T8__param_1];
	cvta.to.global.u64 	%rd73, %rd228;
	mul.wide.s32 	%rd74, %r2101, 4;
	add.s64 	%rd75, %rd73, %rd74;
	st.global.u32 	[%rd75], %r2091;
	cvta.to.global.u64 	%rd76, %rd239;
	add.s64 	%rd77, %rd76, %rd74;
	st.global.u32 	[%rd77], %r2102;
$L__BB14_195:
	not.pred 	%p357, %p2;
	@%p357 bra 	$L__BB14_197;
	ld.param.u64 	%rd240, [_ZN3cub18CUB_300001_SM_10006detail6reduce23DeviceReduceByKeyKernelINS1_3rle6encode10policy_hubIiiE10Policy1000EPjPiN6thrust24THRUST_300001_SM_1000_NS17constant_iteratorIiiNSC_11use_defaultEEESA_SA_NS0_24ReduceByKeyScanTileStateIiiLb1EEEN4cuda3std3__48equal_toIvEENSK_4plusIvEEiiEEvT0_T1_T2_T3_T4_T5_iT6_T7_T8__param_3];
	ld.param.u64 	%rd229, [_ZN3cub18CUB_300001_SM_10006detail6reduce23DeviceReduceByKeyKernelINS1_3rle6encode10policy_hubIiiE10Policy1000EPjPiN6thrust24THRUST_300001_SM_1000_NS17constant_iteratorIiiNSC_11use_defaultEEESA_SA_NS0_24ReduceByKeyScanTileStateIiiLb1EEEN4cuda3std3__48equal_toIvEENSK_4plusIvEEiiEEvT0_T1_T2_T3_T4_T5_iT6_T7_T8__param_1];
	cvta.to.global.u64 	%rd78, %rd229;
	mul.wide.s32 	%rd79, %r325, 4;
	add.s64 	%rd80, %rd78, %rd79;
	st.global.u32 	[%rd80], %r2077;
	cvta.to.global.u64 	%rd81, %rd240;
	add.s64 	%rd82, %rd81, %rd79;
	st.global.u32 	[%rd82], %r2108;
$L__BB14_197:
	not.pred 	%p358, %p3;
	@%p358 bra 	$L__BB14_199;
	ld.param.u64 	%rd241, [_ZN3cub18CUB_300001_SM_10006detail6reduce23DeviceReduceByKeyKernelINS1_3rle6encode10policy_hubIiiE10Policy1000EPjPiN6thrust24THRUST_300001_SM_1000_NS17constant_iteratorIiiNSC_11use_defaultEEESA_SA_NS0_24ReduceByKeyScanTileStateIiiLb1EEEN4cuda3std3__48equal_toIvEENSK_4plusIvEEiiEEvT0_T1_T2_T3_T4_T5_iT6_T7_T8__param_3];
	ld.param.u64 	%rd230, [_ZN3cub18CUB_300001_SM_10006detail6reduce23DeviceReduceByKeyKernelINS1_3rle6encode10policy_hubIiiE10Policy1000EPjPiN6thrust24THRUST_300001_SM_1000_NS17constant_iteratorIiiNSC_11use_defaultEEESA_SA_NS0_24ReduceByKeyScanTileStateIiiLb1EEEN4cuda3std3__48equal_toIvEENSK_4plusIvEEiiEEvT0_T1_T2_T3_T4_T5_iT6_T7_T8__param_1];
	cvta.to.global.u64 	%rd83, %rd230;
	mul.wide.s32 	%rd84, %r326, 4;
	add.s64 	%rd85, %rd83, %rd84;
	st.global.u32 	[%rd85], %r2078;
	cvta.to.global.u64 	%rd86, %rd241;
	add.s64 	%rd87, %rd86, %rd84;
	st.global.u32 	[%rd87], %r2109;
$L__BB14_199:
	not.pred 	%p359, %p7;
	@%p359 bra 	$L__BB14_201;
	ld.param.u64 	%rd242, [_ZN3cub18CUB_300001_SM_10006detail6reduce23DeviceReduceByKeyKernelINS1_3rle6encode10policy_hubIiiE10Policy1000EPjPiN6thrust24THRUST_300001_SM_1000_NS17constant_iteratorIiiNSC_11use_defaultEEESA_SA_NS0_24ReduceByKeyScanTileStateIiiLb1EEEN4cuda3std3__48equal_toIvEENSK_4plusIvEEiiEEvT0_T1_T2_T3_T4_T5_iT6_T7_T8__param_3];
	ld.param.u64 	%rd231, [_ZN3cub18CUB_300001_SM_10006detail6reduce23DeviceReduceByKeyKernelINS1_3rle6encode10policy_hubIiiE10Policy1000EPjPiN6thrust24THRUST_300001_SM_1000_NS17constant_iteratorIiiNSC_11use_defaultEEESA_SA_NS0_24ReduceByKeyScanTileStateIiiLb1EEEN4cuda3std3__48equal_toIvEENSK_4plusIvEEiiEEvT0_T1_T2_T3_T4_T5_iT6_T7_T8__param_1];
	cvta.to.global.u64 	%rd88, %rd231;
	mul.wide.s32 	%rd89, %r327, 4;
	add.s64 	%rd90, %rd88, %rd89;
	st.global.u32 	[%rd90], %r2079;
	cvta.to.global.u64 	%rd91, %rd242;
	add.s64 	%rd92, %rd91, %rd89;
	st.global.u32 	[%rd92], %r2110;
$L__BB14_201:
	ld.param.u64 	%rd243, [_ZN3cub18CUB_300001_SM_10006detail6reduce23DeviceReduceByKeyKernelINS1_3rle6encode10policy_hubIiiE10Policy1000EPjPiN6thrust24THRUST_300001_SM_1000_NS17constant_iteratorIiiNSC_11use_defaultEEESA_SA_NS0_24ReduceByKeyScanTileStateIiiLb1EEEN4cuda3std3__48equal_toIvEENSK_4plusIvEEiiEEvT0_T1_T2_T3_T4_T5_iT6_T7_T8__param_3];
	ld.param.u64 	%rd232, [_ZN3cub18CUB_300001_SM_10006detail6reduce23DeviceReduceByKeyKernelINS1_3rle6encode10policy_hubIiiE10Policy1000EPjPiN6thrust24THRUST_300001_SM_1000_NS17constant_iteratorIiiNSC_11use_defaultEEESA_SA_NS0_24ReduceByKeyScanTileStateIiiLb1EEEN4cuda3std3__48equal_toIvEENSK_4plusIvEEiiEEvT0_T1_T2_T3_T4_T5_iT6_T7_T8__param_1];
	cvta.to.global.u64 	%rd30, %rd232;
	cvta.to.global.u64 	%rd31, %rd243;
	not.pred 	%p360, %p8;
	@%p360 bra 	$L__BB14_203;
	mul.wide.s32 	%rd93, %r328, 4;
	add.s64 	%rd94, %rd30, %rd93;
	st.global.u32 	[%rd94], %r2080;
	add.s64 	%rd95, %rd31, %rd93;
	st.global.u32 	[%rd95], %r2111;
$L__BB14_203:
	not.pred 	%p361, %p9;
	@%p361 bra 	$L__BB14_205;
	mul.wide.s32 	%rd96, %r329, 4;
	add.s64 	%rd97, %rd30, %rd96;
	st.global.u32 	[%rd97], %r2081;
	add.s64 	%rd98, %rd31, %rd96;
	st.global.u32 	[%rd98], %r2112;
$L__BB14_205:
	ld.param.u32 	%r2035, [_ZN3cub18CUB_300001_SM_10006detail6reduce23DeviceReduceByKeyKernelINS1_3rle6encode10policy_hubIiiE10Policy1000EPjPiN6thrust24THRUST_300001_SM_1000_NS17constant_iteratorIiiNSC_11use_defaultEEESA_SA_NS0_24ReduceByKeyScanTileStateIiiLb1EEEN4cuda3std3__48equal_toIvEENSK_4plusIvEEiiEEvT0_T1_T2_T3_T4_T5_iT6_T7_T8__param_9];
	ld.param.u32 	%r2029, [_ZN3cub18CUB_300001_SM_10006detail6reduce23DeviceReduceByKeyKernelINS1_3rle6encode10policy_hubIiiE10Policy1000EPjPiN6thrust24THRUST_300001_SM_1000_NS17constant_iteratorIiiNSC_11use_defaultEEESA_SA_NS0_24ReduceByKeyScanTileStateIiiLb1EEEN4cuda3std3__48equal_toIvEENSK_4plusIvEEiiEEvT0_T1_T2_T3_T4_T5_iT6_T7_T8__param_6];
	mov.u32 	%r360, %tid.x;
	mad.lo.s32 	%r1213, %r360, 14, 6;
	mov.u32 	%r1214, %ctaid.x;
	add.s32 	%r1215, %r2029, %r1214;
	mul.lo.s32 	%r1216, %r1215, 3584;
	sub.s32 	%r361, %r2035, %r1216;
	setp.lt.u32 	%p362, %r1213, %r361;
	setp.ne.s32 	%p363, %r2082, %r2083;
	setp.eq.s32 	%p364, %r1213, %r361;
	selp.u32 	%r1217, -1, 0, %p363;
	selp.u32 	%r1218, -1, 0, %p364;
	selp.b32 	%r1219, %r1217, %r1218, %p362;
	and.b32  	%r1220, %r1219, 1;
	setp.eq.b32 	%p365, %r1220, 1;
	not.pred 	%p366, %p365;
	@%p366 bra 	$L__BB14_207;
	mul.wide.s32 	%rd99, %r330, 4;
	add.s64 	%rd100, %rd30, %rd99;
	st.global.u32 	[%rd100], %r2082;
	add.s64 	%rd101, %rd31, %rd99;
	st.global.u32 	[%rd101], %r2113;
$L__BB14_207:
	mad.lo.s32 	%r1221, %r360, 14, 7;
	setp.lt.u32 	%p367, %r1221, %r361;
	setp.ne.s32 	%p368, %r2083, %r2084;
	setp.eq.s32 	%p369, %r1221, %r361;
	selp.u32 	%r1222, -1, 0, %p368;
	selp.u32 	%r1223, -1, 0, %p369;
	selp.b32 	%r1224, %r1222, %r1223, %p367;
	and.b32  	%r1225, %r1224, 1;
	setp.eq.b32 	%p370, %r1225, 1;
	not.pred 	%p371, %p370;
	@%p371 bra 	$L__BB14_209;
	mul.wide.s32 	%rd102, %r331, 4;
	add.s64 	%rd103, %rd30, %rd102;
	st.global.u32 	[%rd103], %r2083;
	add.s64 	%rd104, %rd31, %rd102;
	st.global.u32 	[%rd104], %r2114;
$L__BB14_209:
	mad.lo.s32 	%r1226, %r360, 14, 8;
	setp.lt.u32 	%p372, %r1226, %r361;
	setp.ne.s32 	%p373, %r2084, %r2085;
	setp.eq.s32 	%p374, %r1226, %r361;
	selp.u32 	%r1227, -1, 0, %p373;
	selp.u32 	%r1228, -1, 0, %p374;
	selp.b32 	%r1229, %r1227, %r1228, %p372;
	and.b32  	%r1230, %r1229, 1;
	setp.eq.b32 	%p375, %r1230, 1;
	not.pred 	%p376, %p375;
	@%p376 bra 	$L__BB14_211;
	mul.wide.s32 	%rd105, %r332, 4;
	add.s64 	%rd106, %rd30, %rd105;
	st.global.u32 	[%rd106], %r2084;
	add.s64 	%rd107, %rd31, %rd105;
	st.global.u32 	[%rd107], %r2115;
$L__BB14_211:
	mad.lo.s32 	%r1231, %r360, 14, 9;
	setp.lt.u32 	%p377, %r1231, %r361;
	setp.ne.s32 	%p378, %r2085, %r2086;
	setp.eq.s32 	%p379, %r1231, %r361;
	selp.u32 	%r1232, -1, 0, %p378;
	selp.u32 	%r1233, -1, 0, %p379;
	selp.b32 	%r1234, %r1232, %r1233, %p377;
	and.b32  	%r1235, %r1234, 1;
	setp.eq.b32 	%p380, %r1235, 1;
	not.pred 	%p381, %p380;
	@%p381 bra 	$L__BB14_213;
	mul.wide.s32 	%rd108, %r333, 4;
	add.s64 	%rd109, %rd30, %rd108;
	st.global.u32 	[%rd109], %r2085;
	add.s64 	%rd110, %rd31, %rd108;
	st.global.u32 	[%rd110], %r2116;
$L__BB14_213:
	mad.lo.s32 	%r1236, %r360, 14, 10;
	setp.lt.u32 	%p382, %r1236, %r361;
	setp.ne.s32 	%p383, %r2086, %r2087;
	setp.eq.s32 	%p384, %r1236, %r361;
	selp.u32 	%r1237, -1, 0, %p383;
	selp.u32 	%r1238, -1, 0, %p384;
	selp.b32 	%r1239, %r1237, %r1238, %p382;
	and.b32  	%r1240, %r1239, 1;
	setp.eq.b32 	%p385, %r1240, 1;
	not.pred 	%p386, %p385;
	@%p386 bra 	$L__BB14_215;
	mul.wide.s32 	%rd111, %r334, 4;
	add.s64 	%rd112, %rd30, %rd111;
	st.global.u32 	[%rd112], %r2086;
	add.s64 	%rd113, %rd31, %rd111;
	st.global.u32 	[%rd113], %r2117;
$L__BB14_215:
	mad.lo.s32 	%r1241, %r360, 14, 11;
	setp.lt.u32 	%p387, %r1241, %r361;
	setp.ne.s32 	%p388, %r2087, %r2088;
	setp.eq.s32 	%p389, %r1241, %r361;
	selp.u32 	%r1242, -1, 0, %p388;
	selp.u32 	%r1243, -1, 0, %p389;
	selp.b32 	%r1244, %r1242, %r1243, %p387;
	and.b32  	%r1245, %r1244, 1;
	setp.eq.b32 	%p390, %r1245, 1;
	not.pred 	%p391, %p390;
	@%p391 bra 	$L__BB14_217;
	mul.wide.s32 	%rd114, %r335, 4;
	add.s64 	%rd115, %rd30, %rd114;
	st.global.u32 	[%rd115], %r2087;
	add.s64 	%rd116, %rd31, %rd114;
	st.global.u32 	[%rd116], %r2118;
$L__BB14_217:
	mad.lo.s32 	%r1246, %r360, 14, 12;
	setp.lt.u32 	%p392, %r1246, %r361;
	setp.ne.s32 	%p393, %r2088, %r2089;
	setp.eq.s32 	%p394, %r1246, %r361;
	selp.u32 	%r1247, -1, 0, %p393;
	selp.u32 	%r1248, -1, 0, %p394;
	selp.b32 	%r1249, %r1247, %r1248, %p392;
	and.b32  	%r1250, %r1249, 1;
	setp.eq.b32 	%p395, %r1250, 1;
	not.pred 	%p396, %p395;
	@%p396 bra 	$L__BB14_219;
	mul.wide.s32 	%rd117, %r336, 4;
	add.s64 	%rd118, %rd30, %rd117;
	st.global.u32 	[%rd118], %r2088;
	add.s64 	%rd119, %rd31, %rd117;
	st.global.u32 	[%rd119], %r2119;
$L__BB14_219:
	mad.lo.s32 	%r1251, %r360, 14, 13;
	setp.lt.u32 	%p397, %r1251, %r361;
	setp.ne.s32 	%p398, %r2089, %r2090;
	setp.eq.s32 	%p399, %r1251, %r361;
	selp.u32 	%r1252, -1, 0, %p398;
	selp.u32 	%r1253, -1, 0, %p399;
	selp.b32 	%r1254, %r1252, %r1253, %p397;
	and.b32  	%r1255, %r1254, 1;
	setp.eq.b32 	%p400, %r1255, 1;
	not.pred 	%p401, %p400;
	@%p401 bra 	$L__BB14_221;
	mul.wide.s32 	%rd120, %r337, 4;
	add.s64 	%rd121, %rd30, %rd120;
	st.global.u32 	[%rd121], %r2089;
	add.s64 	%rd122, %rd31, %rd120;
	st.global.u32 	[%rd122], %r324;
$L__BB14_221:
	mov.u32 	%r1377, %tid.x;
	setp.ne.s32 	%p453, %r1377, 255;
	@%p453 bra 	$L__BB14_225;
	ld.param.u32 	%r2037, [_ZN3cub18CUB_300001_SM_10006detail6reduce23DeviceReduceByKeyKernelINS1_3rle6encode10policy_hubIiiE10Policy1000EPjPiN6thrust24THRUST_300001_SM_1000_NS17constant_iteratorIiiNSC_11use_defaultEEESA_SA_NS0_24ReduceByKeyScanTileStateIiiLb1EEEN4cuda3std3__48equal_toIvEENSK_4plusIvEEiiEEvT0_T1_T2_T3_T4_T5_iT6_T7_T8__param_9];
	ld.param.u32 	%r2031, [_ZN3cub18CUB_300001_SM_10006detail6reduce23DeviceReduceByKeyKernelINS1_3rle6encode10policy_hubIiiE10Policy1000EPjPiN6thrust24THRUST_300001_SM_1000_NS17constant_iteratorIiiNSC_11use_defaultEEESA_SA_NS0_24ReduceByKeyScanTileStateIiiLb1EEEN4cuda3std3__48equal_toIvEENSK_4plusIvEEiiEEvT0_T1_T2_T3_T4_T5_iT6_T7_T8__param_6];
	add.s32 	%r2131, %r2123, %r2122;
	mov.u32 	%r1378, %ctaid.x;
	add.s32 	%r1379, %r2031, %r1378;
	mul.lo.s32 	%r1380, %r1379, 3584;
	sub.s32 	%r1381, %r2037, %r1380;
	setp.ne.s32 	%p454, %r1381, 3584;
	@%p454 bra 	$L__BB14_224;
	ld.param.u64 	%rd245, [_ZN3cub18CUB_300001_SM_10006detail6reduce23DeviceReduceByKeyKernelINS1_3rle6encode10policy_hubIiiE10Policy1000EPjPiN6thrust24THRUST_300001_SM_1000_NS17constant_iteratorIiiNSC_11use_defaultEEESA_SA_NS0_24ReduceByKeyScanTileStateIiiLb1EEEN4cuda3std3__48equal_toIvEENSK_4plusIvEEiiEEvT0_T1_T2_T3_T4_T5_iT6_T7_T8__param_3];
	ld.param.u64 	%rd234, [_ZN3cub18CUB_300001_SM_10006detail6reduce23DeviceReduceByKeyKernelINS1_3rle6encode10policy_hubIiiE10Policy1000EPjPiN6thrust24THRUST_300001_SM_1000_NS17constant_iteratorIiiNSC_11use_defaultEEESA_SA_NS0_24ReduceByKeyScanTileStateIiiLb1EEEN4cuda3std3__48equal_toIvEENSK_4plusIvEEiiEEvT0_T1_T2_T3_T4_T5_iT6_T7_T8__param_1];
	cvta.to.global.u64 	%rd129, %rd234;
	mul.wide.s32 	%rd130, %r2131, 4;
	add.s64 	%rd131, %rd129, %rd130;
	st.global.u32 	[%rd131], %r2090;
	cvta.to.global.u64 	%rd132, %rd245;
	add.s64 	%rd133, %rd132, %rd130;
	st.global.u32 	[%rd133], %r2121;
	add.s32 	%r2131, %r2131, 1;
$L__BB14_224:
	ld.param.u64 	%rd251, [_ZN3cub18CUB_300001_SM_10006detail6reduce23DeviceReduceByKeyKernelINS1_3rle6encode10policy_hubIiiE10Policy1000EPjPiN6thrust24THRUST_300001_SM_1000_NS17constant_iteratorIiiNSC_11use_defaultEEESA_SA_NS0_24ReduceByKeyScanTileStateIiiLb1EEEN4cuda3std3__48equal_toIvEENSK_4plusIvEEiiEEvT0_T1_T2_T3_T4_T5_iT6_T7_T8__param_4];
	cvta.to.global.u64 	%rd134, %rd251;
	st.global.u32 	[%rd134], %r2131;
$L__BB14_225:
	ret;

}
	// .globl	_ZN3cub18CUB_300001_SM_10006detail9transform16transform_kernelINS2_10policy_hubILb1EN4cuda3std3__45tupleIJN6thrust24THRUST_300001_SM_1000_NS6detail15normal_iteratorINSA_10device_ptrIK6float3EEEEEEEE10policy1000EiN10cuda_vgicp11ComputeHashENSC_INSD_IjEEEEJPSF_EEEvT0_iT1_T2_DpNS2_10kernel_argIT3_EE
.visible .entry _ZN3cub18CUB_300001_SM_10006detail9transform16transform_kernelINS2_10policy_hubILb1EN4cuda3std3__45tupleIJN6thrust24THRUST_300001_SM_1000_NS6detail15normal_iteratorINSA_10device_ptrIK6float3EEEEEEEE10policy1000EiN10cuda_vgicp11ComputeHashENSC_INSD_IjEEEEJPSF_EEEvT0_iT1_T2_DpNS2_10kernel_argIT3_EE(
	.param .u32 _ZN3cub18CUB_300001_SM_10006detail9transform16transform_kernelINS2_10policy_hubILb1EN4cuda3std3__45tupleIJN6thrust24THRUST_300001_SM_1000_NS6detail15normal_iteratorINSA_10device_ptrIK6float3EEEEEEEE10policy1000EiN10cuda_vgicp11ComputeHashENSC_INSD_IjEEEEJPSF_EEEvT0_iT1_T2_DpNS2_10kernel_argIT3_EE_param_0,
	.param .u32 _ZN3cub18CUB_300001_SM_10006detail9transform16transform_kernelINS2_10policy_hubILb1EN4cuda3std3__45tupleIJN6thrust24THRUST_300001_SM_1000_NS6detail15normal_iteratorINSA_10device_ptrIK6float3EEEEEEEE10policy1000EiN10cuda_vgicp11ComputeHashENSC_INSD_IjEEEEJPSF_EEEvT0_iT1_T2_DpNS2_10kernel_argIT3_EE_param_1,
	.param .align 4 .b8 _ZN3cub18CUB_300001_SM_10006detail9transform16transform_kernelINS2_10policy_hubILb1EN4cuda3std3__45tupleIJN6thrust24THRUST_300001_SM_1000_NS6detail15normal_iteratorINSA_10device_ptrIK6float3EEEEEEEE10policy1000EiN10cuda_vgicp11ComputeHashENSC_INSD_IjEEEEJPSF_EEEvT0_iT1_T2_DpNS2_10kernel_argIT3_EE_param_2[4],
	.param .align 8 .b8 _ZN3cub18CUB_300001_SM_10006detail9transform16transform_kernelINS2_10policy_hubILb1EN4cuda3std3__45tupleIJN6thrust24THRUST_300001_SM_1000_NS6detail15normal_iteratorINSA_10device_ptrIK6float3EEEEEEEE10policy1000EiN10cuda_vgicp11ComputeHashENSC_INSD_IjEEEEJPSF_EEEvT0_iT1_T2_DpNS2_10kernel_argIT3_EE_param_3[8],
	.param .align 8 .b8 _ZN3cub18CUB_300001_SM_10006detail9transform16transform_kernelINS2_10policy_hubILb1EN4cuda3std3__45tupleIJN6thrust24THRUST_300001_SM_1000_NS6detail15normal_iteratorINSA_10device_ptrIK6float3EEEEEEEE10policy1000EiN10cuda_vgicp11ComputeHashENSC_INSD_IjEEEEJPSF_EEEvT0_iT1_T2_DpNS2_10kernel_argIT3_EE_param_4[16]
)
.maxntid 128
{
	.reg .pred 	%p<25>;
	.reg .b32 	%r<169>;
	.reg .b32 	%f<87>;
	.reg .b64 	%rd<63>;

	ld.param.f32 	%f2, [_ZN3cub18CUB_300001_SM_10006detail9transform16transform_kernelINS2_10policy_hubILb1EN4cuda3std3__45tupleIJN6thrust24THRUST_300001_SM_1000_NS6detail15normal_iteratorINSA_10device_ptrIK6float3EEEEEEEE10policy1000EiN10cuda_vgicp11ComputeHashENSC_INSD_IjEEEEJPSF_EEEvT0_iT1_T2_DpNS2_10kernel_argIT3_EE_param_2];
	ld.param.u32 	%r35, [_ZN3cub18CUB_300001_SM_10006detail9transform16transform_kernelINS2_10policy_hubILb1EN4cuda3std3__45tupleIJN6thrust24THRUST_300001_SM_1000_NS6detail15normal_iteratorINSA_10device_ptrIK6float3EEEEEEEE10policy1000EiN10cuda_vgicp11ComputeHashENSC_INSD_IjEEEEJPSF_EEEvT0_iT1_T2_DpNS2_10kernel_argIT3_EE_param_0];
	ld.param.u64 	%rd10, [_ZN3cub18CUB_300001_SM_10006detail9transform16transform_kernelINS2_10policy_hubILb1EN4cuda3std3__45tupleIJN6thrust24THRUST_300001_SM_1000_NS6detail15normal_iteratorINSA_10device_ptrIK6float3EEEEEEEE10policy1000EiN10cuda_vgicp11ComputeHashENSC_INSD_IjEEEEJPSF_EEEvT0_iT1_T2_DpNS2_10kernel_argIT3_EE_param_4];
	ld.param.u64 	%rd11, [_ZN3cub18CUB_300001_SM_10006detail9transform16transform_kernelINS2_10policy_hubILb1EN4cuda3std3__45tupleIJN6thrust24THRUST_300001_SM_1000_NS6detail15normal_iteratorINSA_10device_ptrIK6float3EEEEEEEE10policy1000EiN10cuda_vgicp11ComputeHashENSC_INSD_IjEEEEJPSF_EEEvT0_iT1_T2_DpNS2_10kernel_argIT3_EE_param_3];
	ld.param.u32 	%r34, [_ZN3cub18CUB_300001_SM_10006detail9transform16transform_kernelINS2_10policy_hubILb1EN4cuda3std3__45tupleIJN6thrust24THRUST_300001_SM_1000_NS6detail15normal_iteratorINSA_10device_ptrIK6float3EEEEEEEE10policy1000EiN10cuda_vgicp11ComputeHashENSC_INSD_IjEEEEJPSF_EEEvT0_iT1_T2_DpNS2_10kernel_argIT3_EE_param_1];
	cvta.to.global.u64 	%rd1, %rd11;
	cvta.to.global.u64 	%rd2, %rd10;
	shl.b32 	%r1, %r34, 7;
	mov.u32 	%r36, %ctaid.x;
	mul.lo.s32 	%r2, %r1, %r36;
	sub.s32 	%r3, %r35, %r2;
	min.s32 	%r4, %r1, %r3;
	mul.lo.s32 	%r5, %r4, 12;
	mov.u32 	%r6, %tid.x;
	shl.b32 	%r161, %r6, 7;
	setp.ge.s32 	%p1, %r161, %r5;
	@%p1 bra 	$L__BB15_3;
	mul.wide.u32 	%rd12, %r6, 128;
	add.s64 	%rd13, %rd2, %rd12;
	mul.wide.s32 	%rd14, %r2, 12;
	add.s64 	%rd62, %rd13, %rd14;
$L__BB15_2:
	.pragma "nounroll";
	// begin inline asm
	prefetch.global.L2 [%rd62];
	// end inline asm
	add.s32 	%r161, %r161, 16384;
	add.s64 	%rd62, %rd62, 16384;
	setp.lt.s32 	%p2, %r161, %r5;
	@%p2 bra 	$L__BB15_2;
$L__BB15_3:
	mul.wide.s32 	%rd16, %r2, 12;
	add.s64 	%rd6, %rd2, %rd16;
	mul.wide.s32 	%rd17, %r2, 4;
	add.s64 	%rd7, %rd1, %rd17;
	setp.gt.s32 	%p3, %r1, %r3;
	@%p3 bra 	$L__BB15_13;
	setp.lt.s32 	%p4, %r34, 1;
	@%p4 bra 	$L__BB15_35;
	and.b32  	%r10, %r34, 3;
	setp.lt.u32 	%p5, %r34, 4;
	mov.b32 	%r167, 0;
	@%p5 bra 	$L__BB15_8;
	and.b32  	%r167, %r34, 2147483644;
	neg.s32 	%r163, %r167;
	add.s64 	%rd19, %rd16, %rd2;
	add.s64 	%rd8, %rd19, 3072;
	add.s64 	%rd21, %rd17, %rd1;
	add.s64 	%rd9, %rd21, 1024;
	mov.u32 	%r162, %r6;
$L__BB15_7:
	.pragma "nounroll";
	mul.wide.s32 	%rd22, %r162, 12;
	add.s64 	%rd23, %rd8, %rd22;
	mul.wide.s32 	%rd24, %r162, 4;
	add.s64 	%rd25, %rd9, %rd24;
	ld.global.f32 	%f3, [%rd23+-3072];
	div.rn.f32 	%f4, %f3, %f2;
	cvt.rmi.s32.f32 	%r38, %f4;
	ld.global.f32 	%f5, [%rd23+-3068];
	div.rn.f32 	%f6, %f5, %f2;
	cvt.rmi.s32.f32 	%r39, %f6;
	ld.global.f32 	%f7, [%rd23+-3064];
	div.rn.f32 	%f8, %f7, %f2;
	cvt.rmi.s32.f32 	%r40, %f8;
	mul.lo.s32 	%r41, %r38, 73856093;
	mul.lo.s32 	%r42, %r39, 19349663;
	xor.b32  	%r43, %r42, %r41;
	mul.lo.s32 	%r44, %r40, 83492791;
	xor.b32  	%r45, %r43, %r44;
	st.global.u32 	[%rd25+-1024], %r45;
	ld.global.f32 	%f9, [%rd23+-1536];
	div.rn.f32 	%f10, %f9, %f2;
	cvt.rmi.s32.f32 	%r46, %f10;
	ld.global.f32 	%f11, [%rd23+-1532];
	div.rn.f32 	%f12, %f11, %f2;
	cvt.rmi.s32.f32 	%r47, %f12;
	ld.global.f32 	%f13, [%rd23+-1528];
	div.rn.f32 	%f14, %f13, %f2;
	cvt.rmi.s32.f32 	%r48, %f14;
	mul.lo.s32 	%r49, %r46, 73856093;
	mul.lo.s32 	%r50, %r47, 19349663;
	xor.b32  	%r51, %r50, %r49;
	mul.lo.s32 	%r52, %r48, 83492791;
	xor.b32  	%r53, %r51, %r52;
	st.global.u32 	[%rd25+-512], %r53;
	ld.global.f32 	%f15, [%rd23];
	div.rn.f32 	%f16, %f15, %f2;
	cvt.rmi.s32.f32 	%r54, %f16;
	ld.global.f32 	%f17, [%rd23+4];
	div.rn.f32 	%f18, %f17, %f2;
	cvt.rmi.s32.f32 	%r55, %f18;
	ld.global.f32 	%f19, [%rd23+8];
	div.rn.f32 	%f20, %f19, %f2;
	cvt.rmi.s32.f32 	%r56, %f20;
	mul.lo.s32 	%r57, %r54, 73856093;
	mul.lo.s32 	%r58, %r55, 19349663;
	xor.b32  	%r59, %r58, %r57;
	mul.lo.s32 	%r60, %r56, 83492791;
	xor.b32  	%r61, %r59, %r60;
	st.global.u32 	[%rd25], %r61;
	ld.global.f32 	%f21, [%rd23+1536];
	div.rn.f32 	%f22, %f21, %f2;
	cvt.rmi.s32.f32 	%r62, %f22;
	ld.global.f32 	%f23, [%rd23+1540];
	div.rn.f32 	%f24, %f23, %f2;
	cvt.rmi.s32.f32 	%r63, %f24;
	ld.global.f32 	%f25, [%rd23+1544];
	div.rn.f32 	%f26, %f25, %f2;
	cvt.rmi.s32.f32 	%r64, %f26;
	mul.lo.s32 	%r65, %r62, 73856093;
	mul.lo.s32 	%r66, %r63, 19349663;
	xor.b32  	%r67, %r66, %r65;
	mul.lo.s32 	%r68, %r64, 83492791;
	xor.b32  	%r69, %r67, %r68;
	st.global.u32 	[%rd25+512], %r69;
	add.s32 	%r163, %r163, 4;
	add.s32 	%r162, %r162, 512;
	setp.eq.s32 	%p6, %r163, 0;
	@%p6 bra 	$L__BB15_8;
	bra.uni 	$L__BB15_7;
$L__BB15_8:
	setp.eq.s32 	%p7, %r10, 0;
	@%p7 bra 	$L__BB15_35;
	setp.eq.s32 	%p8, %r10, 1;
	@%p8 bra 	$L__BB15_11;
	shl.b32 	%r70, %r167, 7;
	add.s32 	%r71, %r70, %r6;
	mul.wide.s32 	%rd26, %r71, 12;
	add.s64 	%rd27, %rd6, %rd26;
	ld.global.f32 	%f27, [%rd27];
	div.rn.f32 	%f28, %f27, %f2;
	cvt.rmi.s32.f32 	%r72, %f28;
	ld.global.f32 	%f29, [%rd27+4];
	div.rn.f32 	%f30, %f29, %f2;
	cvt.rmi.s32.f32 	%r73, %f30;
	ld.global.f32 	%f31, [%rd27+8];
	div.rn.f32 	%f32, %f31, %f2;
	cvt.rmi.s32.f32 	%r74, %f32;
	mul.lo.s32 	%r75, %r72, 73856093;
	mul.lo.s32 	%r76, %r73, 19349663;
	xor.b32  	%r77, %r76, %r75;
	mul.lo.s32 	%r78, %r74, 83492791;
	xor.b32  	%r79, %r77, %r78;
	mul.wide.s32 	%rd28, %r71, 4;
	add.s64 	%rd29, %rd7, %rd28;
	st.global.u32 	[%rd29], %r79;
	ld.global.f32 	%f33, [%rd27+1536];
	div.rn.f32 	%f34, %f33, %f2;
	cvt.rmi.s32.f32 	%r80, %f34;
	ld.global.f32 	%f35, [%rd27+1540];
	div.rn.f32 	%f36, %f35, %f2;
	cvt.rmi.s32.f32 	%r81, %f36;
	ld.global.f32 	%f37, [%rd27+1544];
	div.rn.f32 	%f38, %f37, %f2;
	cvt.rmi.s32.f32 	%r82, %f38;
	mul.lo.s32 	%r83, %r80, 73856093;
	mul.lo.s32 	%r84, %r81, 19349663;
	xor.b32  	%r85, %r84, %r83;
	mul.lo.s32 	%r86, %r82, 83492791;
	xor.b32  	%r87, %r85, %r86;
	st.global.u32 	[%rd29+512], %r87;
	add.s32 	%r167, %r167, 2;
$L__BB15_11:
	and.b32  	%r88, %r34, 1;
	setp.eq.b32 	%p9, %r88, 1;
	not.pred 	%p10, %p9;
	@%p10 bra 	$L__BB15_35;
	shl.b32 	%r89, %r167, 7;
	add.s32 	%r90, %r89, %r6;
	mul.wide.s32 	%rd30, %r90, 12;
	add.s64 	%rd31, %rd6, %rd30;
	ld.global.f32 	%f39, [%rd31];
	div.rn.f32 	%f40, %f39, %f2;
	cvt.rmi.s32.f32 	%r91, %f40;
	ld.global.f32 	%f41, [%rd31+4];
	div.rn.f32 	%f42, %f41, %f2;
	cvt.rmi.s32.f32 	%r92, %f42;
	ld.global.f32 	%f43, [%rd31+8];
	div.rn.f32 	%f44, %f43, %f2;
	cvt.rmi.s32.f32 	%r93, %f44;
	mul.lo.s32 	%r94, %r91, 73856093;
	mul.lo.s32 	%r95, %r92, 19349663;
	xor.b32  	%r96, %r95, %r94;
	mul.lo.s32 	%r97, %r93, 83492791;
	xor.b32  	%r98, %r96, %r97;
	mul.wide.s32 	%rd32, %r90, 4;
	add.s64 	%rd33, %rd7, %rd32;
	st.global.u32 	[%rd33], %r98;
	bra.uni 	$L__BB15_35;
$L__BB15_13:
	setp.lt.s32 	%p11, %r34, 1;
	@%p11 bra 	$L__BB15_35;
	and.b32  	%r13, %r34, 3;
	setp.lt.u32 	%p12, %r34, 4;
	mov.b32 	%r165, 0;
	@%p12 bra 	$L__BB15_25;
	and.b32  	%r165, %r34, 2147483644;
	mov.b32 	%r164, 0;
$L__BB15_16:
	.pragma "nounroll";
	shl.b32 	%r101, %r164, 7;
	add.s32 	%r20, %r101, %r6;
	setp.ge.s32 	%p13, %r20, %r4;
	@%p13 bra 	$L__BB15_18;
	mul.wide.s32 	%rd34, %r20, 12;
	add.s64 	%rd35, %rd6, %rd34;
	ld.global.f32 	%f45, [%rd35];
	div.rn.f32 	%f46, %f45, %f2;
	cvt.rmi.s32.f32 	%r102, %f46;
	ld.global.f32 	%f47, [%rd35+4];
	div.rn.f32 	%f48, %f47, %f2;
	cvt.rmi.s32.f32 	%r103, %f48;
	ld.global.f32 	%f49, [%rd35+8];
	div.rn.f32 	%f50, %f49, %f2;
	cvt.rmi.s32.f32 	%r104, %f50;
	mul.lo.s32 	%r105, %r102, 73856093;
	mul.lo.s32 	%r106, %r103, 19349663;
	xor.b32  	%r107, %r106, %r105;
	mul.lo.s32 	%r108, %r104, 83492791;
	xor.b32  	%r109, %r107, %r108;
	mul.wide.s32 	%rd36, %r20, 4;
	add.s64 	%rd37, %rd7, %rd36;
	st.global.u32 	[%rd37], %r109;
$L__BB15_18:
	add.s32 	%r21, %r20, 128;
	setp.ge.s32 	%p14, %r21, %r4;
	@%p14 bra 	$L__BB15_20;
	mul.wide.s32 	%rd38, %r21, 12;
	add.s64 	%rd39, %rd6, %rd38;
	ld.global.f32 	%f51, [%rd39];
	div.rn.f32 	%f52, %f51, %f2;
	cvt.rmi.s32.f32 	%r110, %f52;
	ld.global.f32 	%f53, [%rd39+4];
	div.rn.f32 	%f54, %f53, %f2;
	cvt.rmi.s32.f32 	%r111, %f54;
	ld.global.f32 	%f55, [%rd39+8];
	div.rn.f32 	%f56, %f55, %f2;
	cvt.rmi.s32.f32 	%r112, %f56;
	mul.lo.s32 	%r113, %r110, 73856093;
	mul.lo.s32 	%r114, %r111, 19349663;
	xor.b32  	%r115, %r114, %r113;
	mul.lo.s32 	%r116, %r112, 83492791;
	xor.b32  	%r117, %r115, %r116;
	mul.wide.s32 	%rd40, %r21, 4;
	add.s64 	%rd41, %rd7, %rd40;
	st.global.u32 	[%rd41], %r117;
$L__BB15_20:
	add.s32 	%r22, %r20, 256;
	setp.ge.s32 	%p15, %r22, %r4;
	@%p15 bra 	$L__BB15_22;
	mul.wide.s32 	%rd42, %r22, 12;
	add.s64 	%rd43, %rd6, %rd42;
	ld.global.f32 	%f57, [%rd43];
	div.rn.f32 	%f58, %f57, %f2;
	cvt.rmi.s32.f32 	%r118, %f58;
	ld.global.f32 	%f59, [%rd43+4];
	div.rn.f32 	%f60, %f59, %f2;
	cvt.rmi.s32.f32 	%r119, %f60;
	ld.global.f32 	%f61, [%rd43+8];
	div.rn.f32 	%f62, %f61, %f2;
	cvt.rmi.s32.f32 	%r120, %f62;
	mul.lo.s32 	%r121, %r118, 73856093;
	mul.lo.s32 	%r122, %r119, 19349663;
	xor.b32  	%r123, %r122, %r121;
	mul.lo.s32 	%r124, %r120, 83492791;
	xor.b32  	%r125, %r123, %r124;
	mul.wide.s32 	%rd44, %r22, 4;
	add.s64 	%rd45, %rd7, %rd44;
	st.global.u32 	[%rd45], %r125;
$L__BB15_22:
	add.s32 	%r23, %r20, 384;
	setp.ge.s32 	%p16, %r23, %r4;
	@%p16 bra 	$L__BB15_24;
	mul.wide.s32 	%rd46, %r23, 12;
	add.s64 	%rd47, %rd6, %rd46;
	ld.global.f32 	%f63, [%rd47];
	div.rn.f32 	%f64, %f63, %f2;
	cvt.rmi.s32.f32 	%r126, %f64;
	ld.global.f32 	%f65, [%rd47+4];
	div.rn.f32 	%f66, %f65, %f2;
	cvt.rmi.s32.f32 	%r127, %f66;
	ld.global.f32 	%f67, [%rd47+8];
	div.rn.f32 	%f68, %f67, %f2;
	cvt.rmi.s32.f32 	%r128, %f68;
	mul.lo.s32 	%r129, %r126, 73856093;
	mul.lo.s32 	%r130, %r127, 19349663;
	xor.b32  	%r131, %r130, %r129;
	mul.lo.s32 	%r132, %r128, 83492791;
	xor.b32  	%r133, %r131, %r132;
	mul.wide.s32 	%rd48, %r23, 4;
	add.s64 	%rd49, %rd7, %rd48;
	st.global.u32 	[%rd49], %r133;
$L__BB15_24:
	add.s32 	%r164, %r164, 4;
	setp.ne.s32 	%p17, %r164, %r165;
	@%p17 bra 	$L__BB15_16;
$L__BB15_25:
	setp.eq.s32 	%p18, %r13, 0;
	@%p18 bra 	$L__BB15_35;
	setp.eq.s32 	%p19, %r13, 1;
	@%p19 bra 	$L__BB15_32;
	shl.b32 	%r134, %r165, 7;
	add.s32 	%r26, %r134, %r6;
	setp.ge.s32 	%p20, %r26, %r4;
	@%p20 bra 	$L__BB15_29;
	mul.wide.s32 	%rd50, %r26, 12;
	add.s64 	%rd51, %rd6, %rd50;
	ld.global.f32 	%f69, [%rd51];
	div.rn.f32 	%f70, %f69, %f2;
	cvt.rmi.s32.f32 	%r135, %f70;
	ld.global.f32 	%f71, [%rd51+4];
	div.rn.f32 	%f72, %f71, %f2;
	cvt.rmi.s32.f32 	%r136, %f72;
	ld.global.f32 	%f73, [%rd51+8];
	div.rn.f32 	%f74, %f73, %f2;
	cvt.rmi.s32.f32 	%r137, %f74;
	mul.lo.s32 	%r138, %r135, 73856093;
	mul.lo.s32 	%r139, %r136, 19349663;
	xor.b32  	%r140, %r139, %r138;
	mul.lo.s32 	%r141, %r137, 83492791;
	xor.b32  	%r142, %r140, %r141;
	mul.wide.s32 	%rd52, %r26, 4;
	add.s64 	%rd53, %rd7, %rd52;
	st.global.u32 	[%rd53], %r142;
$L__BB15_29:
	add.s32 	%r27, %r26, 128;
	setp.ge.s32 	%p21, %r27, %r4;
	@%p21 bra 	$L__BB15_31;
	mul.wide.s32 	%rd54, %r27, 12;
	add.s64 	%rd55, %rd6, %rd54;
	ld.global.f32 	%f75, [%rd55];
	div.rn.f32 	%f76, %f75, %f2;
	cvt.rmi.s32.f32 	%r143, %f76;
	ld.global.f32 	%f77, [%rd55+4];
	div.rn.f32 	%f78, %f77, %f2;
	cvt.rmi.s32.f32 	%r144, %f78;
	ld.global.f32 	%f79, [%rd55+8];
	div.rn.f32 	%f80, %f79, %f2;
	cvt.rmi.s32.f32 	%r145, %f80;
	mul.lo.s32 	%r146, %r143, 73856093;
	mul.lo.s32 	%r147, %r144, 19349663;
	xor.b32  	%r148, %r147, %r146;
	mul.lo.s32 	%r149, %r145, 83492791;
	xor.b32  	%r150, %r148, %r149;
	mul.wide.s32 	%rd56, %r27, 4;
	add.s64 	%rd57, %rd7, %rd56;
	st.global.u32 	[%rd57], %r150;
$L__BB15_31:
	add.s32 	%r165, %r165, 2;
$L__BB15_32:
	and.b32  	%r151, %r34, 1;
	setp.eq.b32 	%p22, %r151, 1;
	not.pred 	%p23, %p22;
	@%p23 bra 	$L__BB15_35;
	shl.b32 	%r152, %r165, 7;
	add.s32 	%r30, %r152, %r6;
	setp.ge.s32 	%p24, %r30, %r4;
	@%p24 bra 	$L__BB15_35;
	mul.wide.s32 	%rd58, %r30, 12;
	add.s64 	%rd59, %rd6, %rd58;
	ld.global.f32 	%f81, [%rd59];
	div.rn.f32 	%f82, %f81, %f2;
	cvt.rmi.s32.f32 	%r153, %f82;
	ld.global.f32 	%f83, [%rd59+4];
	div.rn.f32 	%f84, %f83, %f2;
	cvt.rmi.s32.f32 	%r154, %f84;
	ld.global.f32 	%f85, [%rd59+8];
	div.rn.f32 	%f86, %f85, %f2;
	cvt.rmi.s32.f32 	%r155, %f86;
	mul.lo.s32 	%r156, %r153, 73856093;
	mul.lo.s32 	%r157, %r154, 19349663;
	xor.b32  	%r158, %r157, %r156;
	mul.lo.s32 	%r159, %r155, 83492791;
	xor.b32  	%r160, %r158, %r159;
	mul.wide.s32 	%rd60, %r30, 4;
	add.s64 	%rd61, %rd7, %rd60;
	st.global.u32 	[%rd61], %r160;
$L__BB15_35:
	ret;

}
	// .globl	_ZN3cub18CUB_300001_SM_10006detail9transform16transform_kernelINS2_10policy_hubILb1EN4cuda3std3__45tupleIJN6thrust24THRUST_300001_SM_1000_NS6detail15normal_iteratorINSA_10device_ptrIK6float3EEEEEEEE10policy1000ElN10cuda_vgicp11ComputeHashENSC_INSD_IjEEEEJPSF_EEEvT0_iT1_T2_DpNS2_10kernel_argIT3_EE
.visible .entry _ZN3cub18CUB_300001_SM_10006detail9transform16transform_kernelINS2_10policy_hubILb1EN4cuda3std3__45tupleIJN6thrust24THRUST_300001_SM_1000_NS6detail15normal_iteratorINSA_10device_ptrIK6float3EEEEEEEE10policy1000ElN10cuda_vgicp11ComputeHashENSC_INSD_IjEEEEJPSF_EEEvT0_iT1_T2_DpNS2_10kernel_argIT3_EE(
	.param .u64 _ZN3cub18CUB_300001_SM_10006detail9transform16transform_kernelINS2_10policy_hubILb1EN4cuda3std3__45tupleIJN6thrust24THRUST_300001_SM_1000_NS6detail15normal_iteratorINSA_10device_ptrIK6float3EEEEEEEE10policy1000ElN10cuda_vgicp11ComputeHashENSC_INSD_IjEEEEJPSF_EEEvT0_iT1_T2_DpNS2_10kernel_argIT3_EE_param_0,
	.param .u32 _ZN3cub18CUB_300001_SM_10006detail9transform16transform_kernelINS2_10policy_hubILb1EN4cuda3std3__45tupleIJN6thrust24THRUST_300001_SM_1000_NS6detail15normal_iteratorINSA_10device_ptrIK6float3EEEEEEEE10policy1000ElN10cuda_vgicp11ComputeHashENSC_INSD_IjEEEEJPSF_EEEvT0_iT1_T2_DpNS2_10kernel_argIT3_EE_param_1,
	.param .align 4 .b8 _ZN3cub18CUB_300001_SM_10006detail9transform16transform_kernelINS2_10policy_hubILb1EN4cuda3std3__45tupleIJN6thrust24THRUST_300001_SM_1000_NS6detail15normal_iteratorINSA_10device_ptrIK6float3EEEEEEEE10policy1000ElN10cuda_vgicp11ComputeHashENSC_INSD_IjEEEEJPSF_EEEvT0_iT1_T2_DpNS2_10kernel_argIT3_EE_param_2[4],
	.param .align 8 .b8 _ZN3cub18CUB_300001_SM_10006detail9transform16transform_kernelINS2_10policy_hubILb1EN4cuda3std3__45tupleIJN6thrust24THRUST_300001_SM_1000_NS6detail15normal_iteratorINSA_10device_ptrIK6float3EEEEEEEE10policy1000ElN10cuda_vgicp11ComputeHashENSC_INSD_IjEEEEJPSF_EEEvT0_iT1_T2_DpNS2_10kernel_argIT3_EE_param_3[8],
	.param .align 8 .b8 _ZN3cub18CUB_300001_SM_10006detail9transform16transform_kernelINS2_10policy_hubILb1EN4cuda3std3__45tupleIJN6thrust24THRUST_300001_SM_1000_NS6detail15normal_iteratorINSA_10device_ptrIK6float3EEEEEEEE10policy1000ElN10cuda_vgicp11ComputeHashENSC_INSD_IjEEEEJPSF_EEEvT0_iT1_T2_DpNS2_10kernel_argIT3_EE_param_4[16]
)
.maxntid 128
{
	.reg .pred 	%p<25>;
	.reg .b32 	%r<166>;
	.reg .b32 	%f<87>;
	.reg .b64 	%rd<66>;

	ld.param.f32 	%f2, [_ZN3cub18CUB_300001_SM_10006detail9transform16transform_kernelINS2_10policy_hubILb1EN4cuda3std3__45tupleIJN6thrust24THRUST_300001_SM_1000_NS6detail15normal_iteratorINSA_10device_ptrIK6float3EEEEEEEE10policy1000ElN10cuda_vgicp11ComputeHashENSC_INSD_IjEEEEJPSF_EEEvT0_iT1_T2_DpNS2_10kernel_argIT3_EE_param_2];
	ld.param.u64 	%rd11, [_ZN3cub18CUB_300001_SM_10006detail9transform16transform_kernelINS2_10policy_hubILb1EN4cuda3std3__45tupleIJN6thrust24THRUST_300001_SM_1000_NS6detail15normal_iteratorINSA_10device_ptrIK6float3EEEEEEEE10policy1000ElN10cuda_vgicp11ComputeHashENSC_INSD_IjEEEEJPSF_EEEvT0_iT1_T2_DpNS2_10kernel_argIT3_EE_param_0];
	ld.param.u64 	%rd12, [_ZN3cub18CUB_300001_SM_10006detail9transform16transform_kernelINS2_10policy_hubILb1EN4cuda3std3__45tupleIJN6thrust24THRUST_300001_SM_1000_NS6detail15normal_iteratorINSA_10device_ptrIK6float3EEEEEEEE10policy1000ElN10cuda_vgicp11ComputeHashENSC_INSD_IjEEEEJPSF_EEEvT0_iT1_T2_DpNS2_10kernel_argIT3_EE_param_4];
	ld.param.u64 	%rd13, [_ZN3cub18CUB_300001_SM_10006detail9transform16transform_kernelINS2_10policy_hubILb1EN4cuda3std3__45tupleIJN6thrust24THRUST_300001_SM_1000_NS6detail15normal_iteratorINSA_10device_ptrIK6float3EEEEEEEE10policy1000ElN10cuda_vgicp11ComputeHashENSC_INSD_IjEEEEJPSF_EEEvT0_iT1_T2_DpNS2_10kernel_argIT3_EE_param_3];
	ld.param.u32 	%r32, [_ZN3cub18CUB_300001_SM_10006detail9transform16transform_kernelINS2_10policy_hubILb1EN4cuda3std3__45tupleIJN6thrust24THRUST_300001_SM_1000_NS6detail15normal_iteratorINSA_10device_ptrIK6float3EEEEEEEE10policy1000ElN10cuda_vgicp11ComputeHashENSC_INSD_IjEEEEJPSF_EEEvT0_iT1_T2_DpNS2_10kernel_argIT3_EE_param_1];
	cvta.to.global.u64 	%rd1, %rd13;
	cvta.to.global.u64 	%rd2, %rd12;
	shl.b32 	%r1, %r32, 7;
	mov.u32 	%r33, %ctaid.x;
	cvt.u64.u32 	%rd14, %r33;
	cvt.s64.s32 	%rd15, %r1;
	mul.lo.s64 	%rd3, %rd15, %rd14;
	sub.s64 	%rd16, %rd11, %rd3;
	min.s64 	%rd17, %rd16, %rd15;
	cvt.u32.u64 	%r2, %rd17;
	mul.lo.s32 	%r3, %r2, 12;
	mov.u32 	%r4, %tid.x;
	shl.b32 	%r158, %r4, 7;
	setp.ge.s32 	%p1, %r158, %r3;
	@%p1 bra 	$L__BB16_3;
	mad.lo.s64 	%rd18, %rd3, 12, %rd2;
	mul.wide.u32 	%rd19, %r4, 128;
	add.s64 	%rd65, %rd18, %rd19;
$L__BB16_2:
	.pragma "nounroll";
	// begin inline asm
	prefetch.global.L2 [%rd65];
	// end inline asm
	add.s32 	%r158, %r158, 16384;
	add.s64 	%rd65, %rd65, 16384;
	setp.lt.s32 	%p2, %r158, %r3;
	@%p2 bra 	$L__BB16_2;
$L__BB16_3:
	mad.lo.s64 	%rd7, %rd3, 12, %rd2;
	shl.b64 	%rd21, %rd3, 2;
	add.s64 	%rd8, %rd1, %rd21;
	setp.eq.s32 	%p3, %r1, %r2;
	@%p3 bra 	$L__BB16_26;
	setp.lt.s32 	%p4, %r32, 1;
	@%p4 bra 	$L__BB16_35;
	and.b32  	%r8, %r32, 3;
	setp.lt.u32 	%p5, %r32, 4;
	mov.b32 	%r164, 0;
	@%p5 bra 	$L__BB16_16;
	and.b32  	%r164, %r32, 2147483644;
	mov.b32 	%r161, 0;
$L__BB16_7:
	.pragma "nounroll";
	shl.b32 	%r36, %r161, 7;
	add.s32 	%r18, %r36, %r4;
	setp.ge.s32 	%p6, %r18, %r2;
	@%p6 bra 	$L__BB16_9;
	mul.wide.s32 	%rd22, %r18, 12;
	add.s64 	%rd23, %rd7, %rd22;
	ld.global.f32 	%f3, [%rd23];
	div.rn.f32 	%f4, %f3, %f2;
	cvt.rmi.s32.f32 	%r37, %f4;
	ld.global.f32 	%f5, [%rd23+4];
	div.rn.f32 	%f6, %f5, %f2;
	cvt.rmi.s32.f32 	%r38, %f6;
	ld.global.f32 	%f7, [%rd23+8];
	div.rn.f32 	%f8, %f7, %f2;
	cvt.rmi.s32.f32 	%r39, %f8;
	mul.lo.s32 	%r40, %r37, 73856093;
	mul.lo.s32 	%r41, %r38, 19349663;
	xor.b32  	%r42, %r41, %r40;
	mul.lo.s32 	%r43, %r39, 83492791;
	xor.b32  	%r44, %r42, %r43;
	mul.wide.s32 	%rd24, %r18, 4;
	add.s64 	%rd25, %rd8, %rd24;
	st.global.u32 	[%rd25], %r44;
$L__BB16_9:
	add.s32 	%r19, %r18, 128;
	setp.ge.s32 	%p7, %r19, %r2;
	@%p7 bra 	$L__BB16_11;
	mul.wide.s32 	%rd26, %r19, 12;
	add.s64 	%rd27, %rd7, %rd26;
	ld.global.f32 	%f9, [%rd27];
	div.rn.f32 	%f10, %f9, %f2;
	cvt.rmi.s32.f32 	%r45, %f10;
	ld.global.f32 	%f11, [%rd27+4];
	div.rn.f32 	%f12, %f11, %f2;
	cvt.rmi.s32.f32 	%r46, %f12;
	ld.global.f32 	%f13, [%rd27+8];
	div.rn.f32 	%f14, %f13, %f2;
	cvt.rmi.s32.f32 	%r47, %f14;
	mul.lo.s32 	%r48, %r45, 73856093;
	mul.lo.s32 	%r49, %r46, 19349663;
	xor.b32  	%r50, %r49, %r48;
	mul.lo.s32 	%r51, %r47, 83492791;
	xor.b32  	%r52, %r50, %r51;
	mul.wide.s32 	%rd28, %r19, 4;
	add.s64 	%rd29, %rd8, %rd28;
	st.global.u32 	[%rd29], %r52;
$L__BB16_11:
	add.s32 	%r20, %r18, 256;
	setp.ge.s32 	%p8, %r20, %r2;
	@%p8 bra 	$L__BB16_13;
	mul.wide.s32 	%rd30, %r20, 12;
	add.s64 	%rd31, %rd7, %rd30;
	ld.global.f32 	%f15, [%rd31];
	div.rn.f32 	%f16, %f15, %f2;
	cvt.rmi.s32.f32 	%r53, %f16;
	ld.global.f32 	%f17, [%rd31+4];
	div.rn.f32 	%f18, %f17, %f2;
	cvt.rmi.s32.f32 	%r54, %f18;
	ld.global.f32 	%f19, [%rd31+8];
	div.rn.f32 	%f20, %f19, %f2;
	cvt.rmi.s32.f32 	%r55, %f20;
	mul.lo.s32 	%r56, %r53, 73856093;
	mul.lo.s32 	%r57, %r54, 19349663;
	xor.b32  	%r58, %r57, %r56;
	mul.lo.s32 	%r59, %r55, 83492791;
	xor.b32  	%r60, %r58, %r59;
	mul.wide.s32 	%rd32, %r20, 4;
	add.s64 	%rd33, %rd8, %rd32;
	st.global.u32 	[%rd33], %r60;
$L__BB16_13:
	add.s32 	%r21, %r18, 384;
	setp.ge.s32 	%p9, %r21, %r2;
	@%p9 bra 	$L__BB16_15;
	mul.wide.s32 	%rd34, %r21, 12;
	add.s64 	%rd35, %rd7, %rd34;
	ld.global.f32 	%f21, [%rd35];
	div.rn.f32 	%f22, %f21, %f2;
	cvt.rmi.s32.f32 	%r61, %f22;
	ld.global.f32 	%f23, [%rd35+4];
	div.rn.f32 	%f24, %f23, %f2;
	cvt.rmi.s32.f32 	%r62, %f24;
	ld.global.f32 	%f25, [%rd35+8];
	div.rn.f32 	%f26, %f25, %f2;
	cvt.rmi.s32.f32 	%r63, %f26;
	mul.lo.s32 	%r64, %r61, 73856093;
	mul.lo.s32 	%r65, %r62, 19349663;
	xor.b32  	%r66, %r65, %r64;
	mul.lo.s32 	%r67, %r63, 83492791;
	xor.b32  	%r68, %r66, %r67;
	mul.wide.s32 	%rd36, %r21, 4;
	add.s64 	%rd37, %rd8, %rd36;
	st.global.u32 	[%rd37], %r68;
$L__BB16_15:
	add.s32 	%r161, %r161, 4;
	setp.eq.s32 	%p10, %r161, %r164;
	@%p10 bra 	$L__BB16_16;
	bra.uni 	$L__BB16_7;
$L__BB16_16:
	setp.eq.s32 	%p11, %r8, 0;
	@%p11 bra 	$L__BB16_35;
	setp.eq.s32 	%p12, %r8, 1;
	@%p12 bra 	$L__BB16_23;
	shl.b32 	%r69, %r164, 7;
	add.s32 	%r27, %r69, %r4;
	setp.ge.s32 	%p13, %r27, %r2;
	@%p13 bra 	$L__BB16_20;
	mul.wide.s32 	%rd38, %r27, 12;
	add.s64 	%rd39, %rd7, %rd38;
	ld.global.f32 	%f27, [%rd39];
	div.rn.f32 	%f28, %f27, %f2;
	cvt.rmi.s32.f32 	%r70, %f28;
	ld.global.f32 	%f29, [%rd39+4];
	div.rn.f32 	%f30, %f29, %f2;
	cvt.rmi.s32.f32 	%r71, %f30;
	ld.global.f32 	%f31, [%rd39+8];
	div.rn.f32 	%f32, %f31, %f2;
	cvt.rmi.s32.f32 	%r72, %f32;
	mul.lo.s32 	%r73, %r70, 73856093;
	mul.lo.s32 	%r74, %r71, 19349663;
	xor.b32  	%r75, %r74, %r73;
	mul.lo.s32 	%r76, %r72, 83492791;
	xor.b32  	%r77, %r75, %r76;
	mul.wide.s32 	%rd40, %r27, 4;
	add.s64 	%rd41, %rd8, %rd40;
	st.global.u32 	[%rd41], %r77;
$L__BB16_20:
	add.s32 	%r28, %r27, 128;
	setp.ge.s32 	%p14, %r28, %r2;
	@%p14 bra 	$L__BB16_22;
	mul.wide.s32 	%rd42, %r28, 12;
	add.s64 	%rd43, %rd7, %rd42;
	ld.global.f32 	%f33, [%rd43];
	div.rn.f32 	%f34, %f33, %f2;
	cvt.rmi.s32.f32 	%r78, %f34;
	ld.global.f32 	%f35, [%rd43+4];
	div.rn.f32 	%f36, %f35, %f2;
	cvt.rmi.s32.f32 	%r79, %f36;
	ld.global.f32 	%f37, [%rd43+8];
	div.rn.f32 	%f38, %f37, %f2;
	cvt.rmi.s32.f32 	%r80, %f38;
	mul.lo.s32 	%r81, %r78, 73856093;
	mul.lo.s32 	%r82, %r79, 19349663;
	xor.b32  	%r83, %r82, %r81;
	mul.lo.s32 	%r84, %r80, 83492791;
	xor.b32  	%r85, %r83, %r84;
	mul.wide.s32 	%rd44, %r28, 4;
	add.s64 	%rd45, %rd8, %rd44;
	st.global.u32 	[%rd45], %r85;
$L__BB16_22:
	add.s32 	%r164, %r164, 2;
$L__BB16_23:
	and.b32  	%r86, %r32, 1;
	setp.eq.b32 	%p15, %r86, 1;
	not.pred 	%p16, %p15;
	@%p16 bra 	$L__BB16_35;
	shl.b32 	%r87, %r164, 7;
	add.s32 	%r31, %r87, %r4;
	setp.ge.s32 	%p17, %r31, %r2;
	@%p17 bra 	$L__BB16_35;
	mul.wide.s32 	%rd46, %r31, 12;
	add.s64 	%rd47, %rd7, %rd46;
	ld.global.f32 	%f39, [%rd47];
	div.rn.f32 	%f40, %f39, %f2;
	cvt.rmi.s32.f32 	%r88, %f40;
	ld.global.f32 	%f41, [%rd47+4];
	div.rn.f32 	%f42, %f41, %f2;
	cvt.rmi.s32.f32 	%r89, %f42;
	ld.global.f32 	%f43, [%rd47+8];
	div.rn.f32 	%f44, %f43, %f2;
	cvt.rmi.s32.f32 	%r90, %f44;
	mul.lo.s32 	%r91, %r88, 73856093;
	mul.lo.s32 	%r92, %r89, 19349663;
	xor.b32  	%r93, %r92, %r91;
	mul.lo.s32 	%r94, %r90, 83492791;
	xor.b32  	%r95, %r93, %r94;
	mul.wide.s32 	%rd48, %r31, 4;
	add.s64 	%rd49, %rd8, %rd48;
	st.global.u32 	[%rd49], %r95;
	bra.uni 	$L__BB16_35;
$L__BB16_26:
	setp.lt.s32 	%p18, %r32, 1;
	@%p18 bra 	$L__BB16_35;
	and.b32  	%r10, %r32, 3;
	setp.lt.u32 	%p19, %r32, 4;
	mov.b32 	%r163, 0;
	@%p19 bra 	$L__BB16_30;
	and.b32  	%r163, %r32, 2147483644;
	neg.s32 	%r160, %r163;
	add.s64 	%rd9, %rd7, 3072;
	add.s64 	%rd52, %rd21, %rd1;
	add.s64 	%rd10, %rd52, 1024;
	mov.u32 	%r159, %r4;
$L__BB16_29:
	.pragma "nounroll";
	mul.wide.s32 	%rd53, %r159, 12;
	add.s64 	%rd54, %rd9, %rd53;
	mul.wide.s32 	%rd55, %r159, 4;
	add.s64 	%rd56, %rd10, %rd55;
	ld.global.f32 	%f45, [%rd54+-3072];
	div.rn.f32 	%f46, %f45, %f2;
	cvt.rmi.s32.f32 	%r97, %f46;
	ld.global.f32 	%f47, [%rd54+-3068];
	div.rn.f32 	%f48, %f47, %f2;
	cvt.rmi.s32.f32 	%r98, %f48;
	ld.global.f32 	%f49, [%rd54+-3064];
	div.rn.f32 	%f50, %f49, %f2;
	cvt.rmi.s32.f32 	%r99, %f50;
	mul.lo.s32 	%r100, %r97, 73856093;
	mul.lo.s32 	%r101, %r98, 19349663;
	xor.b32  	%r102, %r101, %r100;
	mul.lo.s32 	%r103, %r99, 83492791;
	xor.b32  	%r104, %r102, %r103;
	st.global.u32 	[%rd56+-1024], %r104;
	ld.global.f32 	%f51, [%rd54+-1536];
	div.rn.f32 	%f52, %f51, %f2;
	cvt.rmi.s32.f32 	%r105, %f52;
	ld.global.f32 	%f53, [%rd54+-1532];
	div.rn.f32 	%f54, %f53, %f2;
	cvt.rmi.s32.f32 	%r106, %f54;
	ld.global.f32 	%f55, [%rd54+-1528];
	div.rn.f32 	%f56, %f55, %f2;
	cvt.rmi.s32.f32 	%r107, %f56;
	mul.lo.s32 	%r108, %r105, 73856093;
	mul.lo.s32 	%r109, %r106, 19349663;
	xor.b32  	%r110, %r109, %r108;
	mul.lo.s32 	%r111, %r107, 83492791;
	xor.b32  	%r112, %r110, %r111;
	st.global.u32 	[%rd56+-512], %r112;
	ld.global.f32 	%f57, [%rd54];
	div.rn.f32 	%f58, %f57, %f2;
	cvt.rmi.s32.f32 	%r113, %f58;
	ld.global.f32 	%f59, [%rd54+4];
	div.rn.f32 	%f60, %f59, %f2;
	cvt.rmi.s32.f32 	%r114, %f60;
	ld.global.f32 	%f61, [%rd54+8];
	div.rn.f32 	%f62, %f61, %f2;
	cvt.rmi.s32.f32 	%r115, %f62;
	mul.lo.s32 	%r116, %r113, 73856093;
	mul.lo.s32 	%r117, %r114, 19349663;
	xor.b32  	%r118, %r117, %r116;
	mul.lo.s32 	%r119, %r115, 83492791;
	xor.b32  	%r120, %r118, %r119;
	st.global.u32 	[%rd56], %r120;
	ld.global.f32 	%f63, [%rd54+1536];
	div.rn.f32 	%f64, %f63, %f2;
	cvt.rmi.s32.f32 	%r121, %f64;
	ld.global.f32 	%f65, [%rd54+1540];
	div.rn.f32 	%f66, %f65, %f2;
	cvt.rmi.s32.f32 	%r122, %f66;
	ld.global.f32 	%f67, [%rd54+1544];
	div.rn.f32 	%f68, %f67, %f2;
	cvt.rmi.s32.f32 	%r123, %f68;
	mul.lo.s32 	%r124, %r121, 73856093;
	mul.lo.s32 	%r125, %r122, 19349663;
	xor.b32  	%r126, %r125, %r124;
	mul.lo.s32 	%r127, %r123, 83492791;
	xor.b32  	%r128, %r126, %r127;
	st.global.u32 	[%rd56+512], %r128;
	add.s32 	%r160, %r160, 4;
	add.s32 	%r159, %r159, 512;
	setp.eq.s32 	%p20, %r160, 0;
	@%p20 bra 	$L__BB16_30;
	bra.uni 	$L__BB16_29;
$L__BB16_30:
	setp.eq.s32 	%p21, %r10, 0;
	@%p21 bra 	$L__BB16_35;
	setp.eq.s32 	%p22, %r10, 1;
	@%p22 bra 	$L__BB16_33;
	shl.b32 	%r129, %r163, 7;
	add.s32 	%r130, %r129, %r4;
	mul.wide.s32 	%rd57, %r130, 12;
	add.s64 	%rd58, %rd7, %rd57;
	ld.global.f32 	%f69, [%rd58];
	div.rn.f32 	%f70, %f69, %f2;
	cvt.rmi.s32.f32 	%r131, %f70;
	ld.global.f32 	%f71, [%rd58+4];
	div.rn.f32 	%f72, %f71, %f2;
	cvt.rmi.s32.f32 	%r132, %f72;
	ld.global.f32 	%f73, [%rd58+8];
	div.rn.f32 	%f74, %f73, %f2;
	cvt.rmi.s32.f32 	%r133, %f74;
	mul.lo.s32 	%r134, %r131, 73856093;
	mul.lo.s32 	%r135, %r132, 19349663;
	xor.b32  	%r136, %r135, %r134;
	mul.lo.s32 	%r137, %r133, 83492791;
	xor.b32  	%r138, %r136, %r137;
	mul.wide.s32 	%rd59, %r130, 4;
	add.s64 	%rd60, %rd8, %rd59;
	st.global.u32 	[%rd60], %r138;
	ld.global.f32 	%f75, [%rd58+1536];
	div.rn.f32 	%f76, %f75, %f2;
	cvt.rmi.s32.f32 	%r139, %f76;
	ld.global.f32 	%f77, [%rd58+1540];
	div.rn.f32 	%f78, %f77, %f2;
	cvt.rmi.s32.f32 	%r140, %f78;
	ld.global.f32 	%f79, [%rd58+1544];
	div.rn.f32 	%f80, %f79, %f2;
	cvt.rmi.s32.f32 	%r141, %f80;
	mul.lo.s32 	%r142, %r139, 73856093;
	mul.lo.s32 	%r143, %r140, 19349663;
	xor.b32  	%r144, %r143, %r142;
	mul.lo.s32 	%r145, %r141, 83492791;
	xor.b32  	%r146, %r144, %r145;
	st.global.u32 	[%rd60+512], %r146;
	add.s32 	%r163, %r163, 2;
$L__BB16_33:
	and.b32  	%r147, %r32, 1;
	setp.eq.b32 	%p23, %r147, 1;
	not.pred 	%p24, %p23;
	@%p24 bra 	$L__BB16_35;
	shl.b32 	%r148, %r163, 7;
	add.s32 	%r149, %r148, %r4;
	mul.wide.s32 	%rd61, %r149, 12;
	add.s64 	%rd62, %rd7, %rd61;
	ld.global.f32 	%f81, [%rd62];
	div.rn.f32 	%f82, %f81, %f2;
	cvt.rmi.s32.f32 	%r150, %f82;
	ld.global.f32 	%f83, [%rd62+4];
	div.rn.f32 	%f84, %f83, %f2;
	cvt.rmi.s32.f32 	%r151, %f84;
	ld.global.f32 	%f85, [%rd62+8];
	div.rn.f32 	%f86, %f85, %f2;
	cvt.rmi.s32.f32 	%r152, %f86;
	mul.lo.s32 	%r153, %r150, 73856093;
	mul.lo.s32 	%r154, %r151, 19349663;
	xor.b32  	%r155, %r154, %r153;
	mul.lo.s32 	%r156, %r152, 83492791;
	xor.b32  	%r157, %r155, %r156;
	mul.wide.s32 	%rd63, %r149, 4;
	add.s64 	%rd64, %rd8, %rd63;
	st.global.u32 	[%rd64], %r157;
$L__BB16_35:
	ret;

}


// ===== COMPILED SASS (sm_100) =====

	.target	sm_100

	.elftype	@"ET_EXEC"


//--------------------- .note.nv.tkinfo           --------------------------
	.section	.note.nv.tkinfo,"",@"SHT_NOTE"
	.sectionflags	@"SHF_NOTE_NV_TKINFO"
	.tkinfo
        /*0018*/ 	.word	0x00000002
        /*0030*/ 	.string	""
        /*0030*/ 	.string	"ptxas"
        /*0030*/ 	.string	"Cuda compilation tools, release 13.0, V13.0.88"
        /*0030*/ 	.string	"Build cuda_13.0.r13.0/compiler.36424714_0"
        /*0030*/ 	.string	"-arch sm_100 -m 64 "



//--------------------- .note.nv.cuinfo           --------------------------
	.section	.note.nv.cuinfo,"",@"SHT_NOTE"
	.sectionflags	@"SHF_NOTE_NV_CUINFO"
        /*0018*/ 	.short	0x0002
        /*001a*/ 	.short	0x0064
        /*001c*/ 	.short	0x0082
	.zero		2


//--------------------- .nv.info                  --------------------------
	.section	.nv.info,"",@"SHT_CUDA_INFO"
	.align	4


	//----- nvinfo : EIATTR_REGCOUNT
	.align		4
        /*0000*/ 	.byte	0x04, 0x2f
        /*0002*/ 	.short	(.L_46 - .L_45)
	.align		4
.L_45:
        /*0004*/ 	.word	index@(_ZN3cub18CUB_300001_SM_10006detail11EmptyKernelIvEEvv)
        /*0008*/ 	.word	0x00000004


	//----- nvinfo : EIATTR_FRAME_SIZE
	.align		4
.L_46:
        /*000c*/ 	.byte	0x04, 0x11
        /*000e*/ 	.short	(.L_48 - .L_47)
	.align		4
.L_47:
        /*0010*/ 	.word	index@(_ZN3cub18CUB_300001_SM_10006detail11EmptyKernelIvEEvv)
        /*0014*/ 	.word	0x00000000


	//----- nvinfo : EIATTR_REGCOUNT
	.align		4
.L_48:
        /*0018*/ 	.byte	0x04, 0x2f
        /*001a*/ 	.short	(.L_50 - .L_49)
	.align		4
.L_49:
        /*001c*/ 	.word	index@(_ZN3cub18CUB_300001_SM_10006detail8for_each13static_kernelINS2_12policy_hub_t12policy_500_tEmN6thrust24THRUST_300001_SM_1000_NS8cuda_cub20__uninitialized_fill7functorINS7_10device_ptrIiEEiEEEEvT0_T1_)
        /*0020*/ 	.word	0x00000008


	//----- nvinfo : EIATTR_FRAME_SIZE
	.align		4
.L_50:
        /*0024*/ 	.byte	0x04, 0x11
        /*0026*/ 	.short	(.L_52 - .L_51)
	.align		4
.L_51:
        /*0028*/ 	.word	index@(_ZN3cub18CUB_300001_SM_10006detail8for_each13static_kernelINS2_12policy_hub_t12policy_500_tEmN6thrust24THRUST_300001_SM_1000_NS8cuda_cub20__uninitialized_fill7functorINS7_10device_ptrIiEEiEEEEvT0_T1_)
        /*002c*/ 	.word	0x00000000


	//----- nvinfo : EIATTR_REGCOUNT
	.align		4
.L_52:
        /*0030*/ 	.byte	0x04, 0x2f
        /*0032*/ 	.short	(.L_54 - .L_53)
	.align		4
.L_53:
        /*0034*/ 	.word	index@(_ZN3cub18CUB_300001_SM_10006detail8for_each13static_kernelINS2_12policy_hub_t12policy_500_tEmN6thrust24THRUST_300001_SM_1000_NS8cuda_cub20__uninitialized_fill7functorINS7_10device_ptrIjEEjEEEEvT0_T1_)
        /*0038*/ 	.word	0x00000008


	//----- nvinfo : EIATTR_FRAME_SIZE
	.align		4
.L_54:
        /*003c*/ 	.byte	0x04, 0x11
        /*003e*/ 	.short	(.L_56 - .L_55)
	.align		4
.L_55:
        /*0040*/ 	.word	index@(_ZN3cub18CUB_300001_SM_10006detail8for_each13static_kernelINS2_12policy_hub_t12policy_500_tEmN6thrust24THRUST_300001_SM_1000_NS8cuda_cub20__uninitialized_fill7functorINS7_10device_ptrIjEEjEEEEvT0_T1_)
        /*0044*/ 	.word	0x00000000


	//----- nvinfo : EIATTR_REGCOUNT
	.align		4
.L_56:
        /*0048*/ 	.byte	0x04, 0x2f
        /*004a*/ 	.short	(.L_58 - .L_57)
	.align		4
.L_57:
        /*004c*/ 	.word	index@(_ZN3cub18CUB_300001_SM_10006detail8for_each13static_kernelINS2_12policy_hub_t12policy_500_tElN6thrust24THRUST_300001_SM_1000_NS8cuda_cub10__tabulate7functorINS7_6detail15normal_iteratorINS7_10device_ptrIiEEEENS7_6system6detail7generic6detail22compute_sequence_valueIivEElEEEEvT0_T1_)
        /*0050*/ 	.word	0x0000000a


	//----- nvinfo : EIATTR_FRAME_SIZE
	.align		4
.L_58:
        /*0054*/ 	.byte	0x04, 0x11
        /*0056*/ 	.short	(.L_60 - .L_59)
	.align		4
.L_59:
        /*0058*/ 	.word	index@(_ZN3cub18CUB_300001_SM_10006detail8for_each13static_kernelINS2_12policy_hub_t12policy_500_tElN6thrust24THRUST_300001_SM_1000_NS8cuda_cub10__tabulate7functorINS7_6detail15normal_iteratorINS7_10device_ptrIiEEEENS7_6system6detail7generic6detail22compute_sequence_valueIivEElEEEEvT0_T1_)
        /*005c*/ 	.word	0x00000000


	//----- nvinfo : EIATTR_REGCOUNT
	.align		4
.L_60:
        /*0060*/ 	.byte	0x04, 0x2f
        /*0062*/ 	.short	(.L_62 - .L_61)
	.align		4
.L_61:
        /*0064*/ 	.word	index@(_ZN3cub18CUB_300001_SM_10006detail8for_each13static_kernelINS2_12policy_hub_t12policy_500_tEmN6thrust24THRUST_300001_SM_1000_NS8cuda_cub20__uninitialized_fill7functorINS7_10device_ptrIcEEcEEEEvT0_T1_)
        /*0068*/ 	.word	0x0000000a


	//----- nvinfo : EIATTR_FRAME_SIZE
	.align		4
.L_62:
        /*006c*/ 	.byte	0x04, 0x11
        /*006e*/ 	.short	(.L_64 - .L_63)
	.align		4
.L_63:
        /*0070*/ 	.word	index@(_ZN3cub18CUB_300001_SM_10006detail8for_each13static_kernelINS2_12policy_hub_t12policy_500_tEmN6thrust24THRUST_300001_SM_1000_NS8cuda_cub20__uninitialized_fill7functorINS7_10device_ptrIcEEcEEEEvT0_T1_)
        /*0074*/ 	.word	0x00000000


	//----- nvinfo : EIATTR_REGCOUNT
	.align		4
.L_64:
        /*0078*/ 	.byte	0x04, 0x2f
        /*007a*/ 	.short	(.L_66 - .L_65)
	.align		4
.L_65:
        /*007c*/ 	.word	index@(_ZN3cub18CUB_300001_SM_10006detail4scan23DeviceCompactInitKernelINS0_24ReduceByKeyScanTileStateIiiLb1EEEPiEEvT_iT0_)
        /*0080*/ 	.word	0x0000000e


	//----- nvinfo : EIATTR_FRAME_SIZE
	.align		4
.L_66:
        /*0084*/ 	.byte	0x04, 0x11
        /*0086*/ 	.short	(.L_68 - .L_67)
	.align		4
.L_67:
        /*0088*/ 	.word	index@(_ZN3cub18CUB_300001_SM_10006detail4scan23DeviceCompactInitKernelINS0_24ReduceByKeyScanTileStateIiiLb1EEEPiEEvT_iT0_)
        /*008c*/ 	.word	0x00000000


	//----- nvinfo : EIATTR_REGCOUNT
	.align		4
.L_68:
        /*0090*/ 	.byte	0x04, 0x2f
        /*0092*/ 	.short	(.L_70 - .L_69)
	.align		4
.L_69:
        /*0094*/ 	.word	index@(_ZN3cub18CUB_300001_SM_10006detail10radix_sort31DeviceRadixSortSingleTileKernelINS1_5radix10policy_hubIjiyE10Policy1000ELNS0_9SortOrderE0EjiyNS1_21identity_decomposer_tEEEvPKT1_PSA_PKT2_PSE_T3_iiT4_)
        /*0098*/ 	.word	0x00000099


	//----- nvinfo : EIATTR_FRAME_SIZE
	.align		4
.L_70:
        /*009c*/ 	.byte	0x04, 0x11
        /*009e*/ 	.short	(.L_72 - .L_71)
	.align		4
.L_71:
        /*00a0*/ 	.word	index@(_ZN3cub18CUB_300001_SM_10006detail10radix_sort31DeviceRadixSortSingleTileKernelINS1_5radix10policy_hubIjiyE10Policy1000ELNS0_9SortOrderE0EjiyNS1_21identity_decomposer_tEEEvPKT1_PSA_PKT2_PSE_T3_iiT4_)
        /*00a4*/ 	.word	0x00000000


	//----- nvinfo : EIATTR_REGCOUNT
	.align		4
.L_72:
        /*00a8*/ 	.byte	0x04, 0x2f
        /*00aa*/ 	.short	(.L_74 - .L_73)
	.align		4
.L_73:
        /*00ac*/ 	.word	index@(_ZN3cub18CUB_300001_SM_10006detail10radix_sort30DeviceRadixSortHistogramKernelINS1_5radix10policy_hubIjiyE10Policy1000ELNS0_9SortOrderE0EjyNS1_21identity_decomposer_tEEEvPT2_PKT1_SA_iiT3_)
        /*00b0*/ 	.word	0x00000020


	//----- nvinfo : EIATTR_FRAME_SIZE
	.align		4
.L_74:
        /*00b4*/ 	.byte	0x04, 0x11
        /*00b6*/ 	.short	(.L_76 - .L_75)
	.align		4
.L_75:
        /*00b8*/ 	.word	index@(_ZN3cub18CUB_300001_SM_10006detail10radix_sort30DeviceRadixSortHistogramKernelINS1_5radix10policy_hubIjiyE10Policy1000ELNS0_9SortOrderE0EjyNS1_21identity_decomposer_tEEEvPT2_PKT1_SA_iiT3_)
        /*00bc*/ 	.word	0x00000000


	//----- nvinfo : EIATTR_REGCOUNT
	.align		4
.L_76:
        /*00c0*/ 	.byte	0x04, 0x2f
        /*00c2*/ 	.short	(.L_78 - .L_77)
	.align		4
.L_77:
        /*00c4*/ 	.word	index@(_ZN3cub18CUB_300001_SM_10006detail10radix_sort33DeviceRadixSortExclusiveSumKernelINS1_5radix10policy_hubIjiyE10Policy1000EyEEvPT0_)
        /*00c8*/ 	.word	0x00000020


	//----- nvinfo : EIATTR_FRAME_SIZE
	.align		4
.L_78:
        /*00cc*/ 	.byte	0x04, 0x11
        /*00ce*/ 	.short	(.L_80 - .L_79)
	.align		4
.L_79:
        /*00d0*/ 	.word	index@(_ZN3cub18CUB_300001_SM_10006detail10radix_sort33DeviceRadixSortExclusiveSumKernelINS1_5radix10policy_hubIjiyE10Policy1000EyEEvPT0_)
        /*00d4*/ 	.word	0x00000000


	//----- nvinfo : EIATTR_REGCOUNT
	.align		4
.L_80:
        /*00d8*/ 	.byte	0x04, 0x2f
        /*00da*/ 	.short	(.L_82 - .L_81)
	.align		4
.L_81:
        /*00dc*/ 	.word	index@(_ZN3cub18CUB_300001_SM_10006detail10radix_sort29DeviceRadixSortOnesweepKernelINS1_5radix10policy_hubIjiyE10Policy1000ELNS0_9SortOrderE0EjiyiiNS1_21identity_decomposer_tEEEvPT5_SB_PT3_PKSC_PT1_PKSG_PT2_PKSK_T4_iiT6_)
        /*00e0*/ 	.word	0x00000050


	//----- nvinfo : EIATTR_FRAME_SIZE
	.align		4
.L_82:
        /*00e4*/ 	.byte	0x04, 0x11
        /*00e6*/ 	.short	(.L_84 - .L_83)
	.align		4
.L_83:
        /*00e8*/ 	.word	index@(_ZN3cub18CUB_300001_SM_10006detail10radix_sort29DeviceRadixSortOnesweepKernelINS1_5radix10policy_hubIjiyE10Policy1000ELNS0_9SortOrderE0EjiyiiNS1_21identity_decomposer_tEEEvPT5_SB_PT3_PKSC_PT1_PKSG_PT2_PKSK_T4_iiT6_)
        /*00ec*/ 	.word	0x00000008


	//----- nvinfo : EIATTR_REGCOUNT
	.align		4
.L_84:
        /*00f0*/ 	.byte	0x04, 0x2f
        /*00f2*/ 	.short	(.L_86 - .L_85)
	.align		4
.L_85:
        /*00f4*/ 	.word	index@(_ZN3cub18CUB_300001_SM_10006detail10radix_sort31DeviceRadixSortSingleTileKernelINS1_5radix10policy_hubIjjyE10Policy1000ELNS0_9SortOrderE0EjjyNS1_21identity_decomposer_tEEEvPKT1_PSA_PKT2_PSE_T3_iiT4_)
        /*00f8*/ 	.word	0x00000099


	//----- nvinfo : EIATTR_FRAME_SIZE
	.align		4
.L_86:
        /*00fc*/ 	.byte	0x04, 0x11
        /*00fe*/ 	.short	(.L_88 - .L_87)
	.align		4
.L_87:
        /*0100*/ 	.word	index@(_ZN3cub18CUB_300001_SM_10006detail10radix_sort31DeviceRadixSortSingleTileKernelINS1_5radix10policy_hubIjjyE10Policy1000ELNS0_9SortOrderE0EjjyNS1_21identity_decomposer_tEEEvPKT1_PSA_PKT2_PSE_T3_iiT4_)
        /*0104*/ 	.word	0x00000000


	//----- nvinfo : EIATTR_REGCOUNT
	.align		4
.L_88:
        /*0108*/ 	.byte	0x04, 0x2f
        /*010a*/ 	.short	(.L_90 - .L_89)
	.align		4
.L_89:
        /*010c*/ 	.word	index@(_ZN3cub18CUB_300001_SM_10006detail10radix_sort30DeviceRadixSortHistogramKernelINS1_5radix10policy_hubIjjyE10Policy1000ELNS0_9SortOrderE0EjyNS1_21identity_decomposer_tEEEvPT2_PKT1_SA_iiT3_)
        /*0110*/ 	.word	0x00000020


	//----- nvinfo : EIATTR_FRAME_SIZE
	.align		4
.L_90:
        /*0114*/ 	.byte	0x04, 0x11
        /*0116*/ 	.short	(.L_92 - .L_91)
	.align		4
.L_91:
        /*0118*/ 	.word	index@(_ZN3cub18CUB_300001_SM_10006detail10radix_sort30DeviceRadixSortHistogramKernelINS1_5radix10policy_hubIjjyE10Policy1000ELNS0_9SortOrderE0EjyNS1_21identity_decomposer_tEEEvPT2_PKT1_SA_iiT3_)
        /*011c*/ 	.word	0x00000000


	//----- nvinfo : EIATTR_REGCOUNT
	.align		4
.L_92:
        /*0120*/ 	.byte	0x04, 0x2f
        /*0122*/ 	.short	(.L_94 - .L_93)
	.align		4
.L_93:
        /*0124*/ 	.word	index@(_ZN3cub18CUB_300001_SM_10006detail10radix_sort33DeviceRadixSortExclusiveSumKernelINS1_5radix10policy_hubIjjyE10Policy1000EyEEvPT0_)
        /*0128*/ 	.word	0x00000020


	//----- nvinfo : EIATTR_FRAME_SIZE
	.align		4
.L_94:
        /*012c*/ 	.byte	0x04, 0x11
        /*012e*/ 	.short	(.L_96 - .L_95)
	.align		4
.L_95:
        /*0130*/ 	.word	index@(_ZN3cub18CUB_300001_SM_10006detail10radix_sort33DeviceRadixSortExclusiveSumKernelINS1_5radix10policy_hubIjjyE10Policy1000EyEEvPT0_)
        /*0134*/ 	.word	0x00000000


	//----- nvinfo : EIATTR_REGCOUNT
	.align		4
.L_96:
        /*0138*/ 	.byte	0x04, 0x2f
        /*013a*/ 	.short	(.L_98 - .L_97)
	.align		4
.L_97:
        /*013c*/ 	.word	index@(_ZN3cub18CUB_300001_SM_10006detail10radix_sort29DeviceRadixSortOnesweepKernelINS1_5radix10policy_hubIjjyE10Policy1000ELNS0_9SortOrderE0EjjyiiNS1_21identity_decomposer_tEEEvPT5_SB_PT3_PKSC_PT1_PKSG_PT2_PKSK_T4_iiT6_)
        /*0140*/ 	.word	0x00000050


	//----- nvinfo : EIATTR_FRAME_SIZE
	.align		4
.L_98:
        /*0144*/ 	.byte	0x04, 0x11
        /*0146*/ 	.short	(.L_100 - .L_99)
	.align		4
.L_99:
        /*0148*/ 	.word	index@(_ZN3cub18CUB_300001_SM_10006detail10radix_sort29DeviceRadixSortOnesweepKernelINS1_5radix10policy_hubIjjyE10Policy1000ELNS0_9SortOrderE0EjjyiiNS1_21identity_decomposer_tEEEvPT5_SB_PT3_PKSC_PT1_PKSG_PT2_PKSK_T4_iiT6_)
        /*014c*/ 	.word	0x00000008


	//----- nvinfo : EIATTR_REGCOUNT
	.align		4
.L_100:
        /*0150*/ 	.byte	0x04, 0x2f
        /*0152*/ 	.short	(.L_102 - .L_101)
	.align		4
.L_101:
        /*0154*/ 	.word	index@(_ZN3cub18CUB_300001_SM_10006detail6reduce23DeviceReduceByKeyKernelINS1_3rle6encode10policy_hubIiiE10Policy1000EPjPiN6thrust24THRUST_300001_SM_1000_NS17constant_iteratorIiiNSC_11use_defaultEEESA_SA_NS0_24ReduceByKeyScanTileStateIiiLb1EEEN4cuda3std3__48equal_toIvEENSK_4plusIvEEiiEEvT0_T1_T2_T3_T4_T5_iT6_T7_T8_)
        /*0158*/ 	.word	0x00000040


	//----- nvinfo : EIATTR_FRAME_SIZE
	.align		4
.L_102:
        /*015c*/ 	.byte	0x04, 0x11
        /*015e*/ 	.short	(.L_104 - .L_103)
	.align		4
.L_103:
        /*0160*/ 	.word	index@(_ZN3cub18CUB_300001_SM_10006detail6reduce23DeviceReduceByKeyKernelINS1_3rle6encode10policy_hubIiiE10Policy1000EPjPiN6thrust24THRUST_300001_SM_1000_NS17constant_iteratorIiiNSC_11use_defaultEEESA_SA_NS0_24ReduceByKeyScanTileStateIiiLb1EEEN4cuda3std3__48equal_toIvEENSK_4plusIvEEiiEEvT0_T1_T2_T3_T4_T5_iT6_T7_T8_)
        /*0164*/ 	.word	0x00000000


	//----- nvinfo : EIATTR_REGCOUNT
	.align		4
.L_104:
        /*0168*/ 	.byte	0x04, 0x2f
        /*016a*/ 	.short	(.L_106 - .L_105)
	.align		4
.L_105:
        /*016c*/ 	.word	index@(_ZN3cub18CUB_300001_SM_10006detail9transform16transform_kernelINS2_10policy_hubILb1EN4cuda3std3__45tupleIJN6thrust24THRUST_300001_SM_1000_NS6detail15normal_iteratorINSA_10device_ptrIK6float3EEEEEEEE10policy1000EiN10cuda_vgicp11ComputeHashENSC_INSD_IjEEEEJPSF_EEEvT0_iT1_T2_DpNS2_10kernel_argIT3_EE)
        /*0170*/ 	.word	0x00000020


	//----- nvinfo : EIATTR_FRAME_SIZE
	.align		4
.L_106:
        /*0174*/ 	.byte	0x04, 0x11
        /*0176*/ 	.short	(.L_108 - .L_107)
	.align		4
.L_107:
        /*0178*/ 	.word	index@($__internal_1_$__cuda_sm3x_div_rn_noftz_f32_slowpath)
        /*017c*/ 	.word	0x00000000


	//----- nvinfo : EIATTR_FRAME_SIZE
	.align		4
.L_108:
        /*0180*/ 	.byte	0x04, 0x11
        /*0182*/ 	.short	(.L_110 - .L_109)
	.align		4
.L_109:
        /*0184*/ 	.word	index@(_ZN3cub18CUB_300001_SM_10006detail9transform16transform_kernelINS2_10policy_hubILb1EN4cuda3std3__45tupleIJN6thrust24THRUST_300001_SM_1000_NS6detail15normal_iteratorINSA_10device_ptrIK6float3EEEEEEEE10policy1000EiN10cuda_vgicp11ComputeHashENSC_INSD_IjEEEEJPSF_EEEvT0_iT1_T2_DpNS2_10kernel_argIT3_EE)
        /*0188*/ 	.word	0x00000000


	//----- nvinfo : EIATTR_REGCOUNT
	.align		4
.L_110:
        /*018c*/ 	.byte	0x04, 0x2f
        /*018e*/ 	.short	(.L_112 - .L_111)
	.align		4
.L_111:
        /*0190*/ 	.word	index@(_ZN3cub18CUB_300001_SM_10006detail9transform16transform_kernelINS2_10policy_hubILb1EN4cuda3std3__45tupleIJN6thrust24THRUST_300001_SM_1000_NS6detail15normal_iteratorINSA_10device_ptrIK6float3EEEEEEEE10policy1000ElN10cuda_vgicp11ComputeHashENSC_INSD_IjEEEEJPSF_EEEvT0_iT1_T2_DpNS2_10kernel_argIT3_EE)
        /*0194*/ 	.word	0x00000020


	//----- nvinfo : EIATTR_FRAME_SIZE
	.align		4
.L_112:
        /*0198*/ 	.byte	0x04, 0x11
        /*019a*/ 	.short	(.L_114 - .L_113)
	.align		4
.L_113:
        /*019c*/ 	.word	index@($__internal_0_$__cuda_sm3x_div_rn_noftz_f32_slowpath)
        /*01a0*/ 	.word	0x00000000


	//----- nvinfo : EIATTR_FRAME_SIZE
	.align		4
.L_114:
        /*01a4*/ 	.byte	0x04, 0x11
        /*01a6*/ 	.short	(.L_116 - .L_115)
	.align		4
.L_115:
        /*01a8*/ 	.word	index@(_ZN3cub18CUB_300001_SM_10006detail9transform16transform_kernelINS2_10policy_hubILb1EN4cuda3std3__45tupleIJN6thrust24THRUST_300001_SM_1000_NS6detail15normal_iteratorINSA_10device_ptrIK6float3EEEEEEEE10policy1000ElN10cuda_vgicp11ComputeHashENSC_INSD_IjEEEEJPSF_EEEvT0_iT1_T2_DpNS2_10kernel_argIT3_EE)
        /*01ac*/ 	.word	0x00000000


	//----- nvinfo : EIATTR_MIN_STACK_SIZE
	.align		4
.L_116:
        /*01b0*/ 	.byte	0x04, 0x12
        /*01b2*/ 	.short	(.L_118 - .L_117)
	.align		4
.L_117:
        /*01b4*/ 	.word	index@(_ZN3cub18CUB_300001_SM_10006detail9transform16transform_kernelINS2_10policy_hubILb1EN4cuda3std3__45tupleIJN6thrust24THRUST_300001_SM_1000_NS6detail15normal_iteratorINSA_10device_ptrIK6float3EEEEEEEE10policy1000ElN10cuda_vgicp11ComputeHashENSC_INSD_IjEEEEJPSF_EEEvT0_iT1_T2_DpNS2_10kernel_argIT3_EE)
        /*01b8*/ 	.word	0x00000000


	//----- nvinfo : EIATTR_MIN_STACK_SIZE
	.align		4
.L_118:
        /*01bc*/ 	.byte	0x04, 0x12
        /*01be*/ 	.short	(.L_120 - .L_119)
	.align		4
.L_119:
        /*01c0*/ 	.word	index@(_ZN3cub18CUB_300001_SM_10006detail9transform16transform_kernelINS2_10policy_hubILb1EN4cuda3std3__45tupleIJN6thrust24THRUST_300001_SM_1000_NS6detail15normal_iteratorINSA_10device_ptrIK6float3EEEEEEEE10policy1000EiN10cuda_vgicp11ComputeHashENSC_INSD_IjEEEEJPSF_EEEvT0_iT1_T2_DpNS2_10kernel_argIT3_EE)
        /*01c4*/ 	.word	0x00000000


	//----- nvinfo : EIATTR_MIN_STACK_SIZE
	.align		4
.L_120:
        /*01c8*/ 	.byte	0x04, 0x12
        /*01ca*/ 	.short	(.L_122 - .L_121)
	.align		4
.L_121:
        /*01cc*/ 	.word	index@(_ZN3cub18CUB_300001_SM_10006detail6reduce23DeviceReduceByKeyKernelINS1_3rle6encode10policy_hubIiiE10Policy1000EPjPiN6thrust24THRUST_300001_SM_1000_NS17constant_iteratorIiiNSC_11use_defaultEEESA_SA_NS0_24ReduceByKeyScanTileStateIiiLb1EEEN4cuda3std3__48equal_toIvEENSK_4plusIvEEiiEEvT0_T1_T2_T3_T4_T5_iT6_T7_T8_)
        /*01d0*/ 	.word	0x00000000


	//----- nvinfo : EIATTR_MIN_STACK_SIZE
	.align		4
.L_122:
        /*01d4*/ 	.byte	0x04, 0x12
        /*01d6*/ 	.short	(.L_124 - .L_123)
	.align		4
.L_123:
        /*01d8*/ 	.word	index@(_ZN3cub18CUB_300001_SM_10006detail10radix_sort29DeviceRadixSortOnesweepKernelINS1_5radix10policy_hubIjjyE10Policy1000ELNS0_9SortOrderE0EjjyiiNS1_21identity_decomposer_tEEEvPT5_SB_PT3_PKSC_PT1_PKSG_PT2_PKSK_T4_iiT6_)
        /*01dc*/ 	.word	0x00000008


	//----- nvinfo : EIATTR_MIN_STACK_SIZE
	.align		4
.L_124:
        /*01e0*/ 	.byte	0x04, 0x12
        /*01e2*/ 	.short	(.L_126 - .L_125)
	.align		4
.L_125:
        /*01e4*/ 	.word	index@(_ZN3cub18CUB_300001_SM_10006detail10radix_sort33DeviceRadixSortExclusiveSumKernelINS1_5radix10policy_hubIjjyE10Policy1000EyEEvPT0_)
        /*01e8*/ 	.word	0x00000000


	//----- nvinfo : EIATTR_MIN_STACK_SIZE
	.align		4
.L_126:
        /*01ec*/ 	.byte	0x04, 0x12
        /*01ee*/ 	.short	(.L_128 - .L_127)
	.align		4
.L_127:
        /*01f0*/ 	.word	index@(_ZN3cub18CUB_300001_SM_10006detail10radix_sort30DeviceRadixSortHistogramKernelINS1_5radix10policy_hubIjjyE10Policy1000ELNS0_9SortOrderE0EjyNS1_21identity_decomposer_tEEEvPT2_PKT1_SA_iiT3_)
        /*01f4*/ 	.word	0x00000000


	//----- nvinfo : EIATTR_MIN_STACK_SIZE
	.align		4
.L_128:
        /*01f8*/ 	.byte	0x04, 0x12
        /*01fa*/ 	.short	(.L_130 - .L_129)
	.align		4
.L_129:
        /*01fc*/ 	.word	index@(_ZN3cub18CUB_300001_SM_10006detail10radix_sort31DeviceRadixSortSingleTileKernelINS1_5radix10policy_hubIjjyE10Policy1000ELNS0_9SortOrderE0EjjyNS1_21identity_decomposer_tEEEvPKT1_PSA_PKT2_PSE_T3_iiT4_)
        /*0200*/ 	.word	0x00000000


	//----- nvinfo : EIATTR_MIN_STACK_SIZE
	.align		4
.L_130:
        /*0204*/ 	.byte	0x04, 0x12
        /*0206*/ 	.short	(.L_132 - .L_131)
	.align		4
.L_131:
        /*0208*/ 	.word	index@(_ZN3cub18CUB_300001_SM_10006detail10radix_sort29DeviceRadixSortOnesweepKernelINS1_5radix10policy_hubIjiyE10Policy1000ELNS0_9SortOrderE0EjiyiiNS1_21identity_decomposer_tEEEvPT5_SB_PT3_PKSC_PT1_PKSG_PT2_PKSK_T4_iiT6_)
        /*020c*/ 	.word	0x00000008


	//----- nvinfo : EIATTR_MIN_STACK_SIZE
	.align		4
.L_132:
        /*0210*/ 	.byte	0x04, 0x12
        /*0212*/ 	.short	(.L_134 - .L_133)
	.align		4
.L_133:
        /*0214*/ 	.word	index@(_ZN3cub18CUB_300001_SM_10006detail10radix_sort33DeviceRadixSortExclusiveSumKernelINS1_5radix10policy_hubIjiyE10Policy1000EyEEvPT0_)
        /*0218*/ 	.word	0x00000000


	//----- nvinfo : EIATTR_MIN_STACK_SIZE
	.align		4
.L_134:
        /*021c*/ 	.byte	0x04, 0x12
        /*021e*/ 	.short	(.L_136 - .L_135)
	.align		4
.L_135:
        /*0220*/ 	.word	index@(_ZN3cub18CUB_300001_SM_10006detail10radix_sort30DeviceRadixSortHistogramKernelINS1_5radix10policy_hubIjiyE10Policy1000ELNS0_9SortOrderE0EjyNS1_21identity_decomposer_tEEEvPT2_PKT1_SA_iiT3_)
        /*0224*/ 	.word	0x00000000


	//----- nvinfo : EIATTR_MIN_STACK_SIZE
	.align		4
.L_136:
        /*0228*/ 	.byte	0x04, 0x12
        /*022a*/ 	.short	(.L_138 - .L_137)
	.align		4
.L_137:
        /*022c*/ 	.word	index@(_ZN3cub18CUB_300001_SM_10006detail10radix_sort31DeviceRadixSortSingleTileKernelINS1_5radix10policy_hubIjiyE10Policy1000ELNS0_9SortOrderE0EjiyNS1_21identity_decomposer_tEEEvPKT1_PSA_PKT2_PSE_T3_iiT4_)
        /*0230*/ 	.word	0x00000000


	//----- nvinfo : EIATTR_MIN_STACK_SIZE
	.align		4
.L_138:
        /*0234*/ 	.byte	0x04, 0x12
        /*0236*/ 	.short	(.L_140 - .L_139)
	.align		4
.L_139:
        /*0238*/ 	.word	index@(_ZN3cub18CUB_300001_SM_10006detail4scan23DeviceCompactInitKernelINS0_24ReduceByKeyScanTileStateIiiLb1EEEPiEEvT_iT0_)
        /*023c*/ 	.word	0x00000000


	//----- nvinfo : EIATTR_MIN_STACK_SIZE
	.align		4
.L_140:
        /*0240*/ 	.byte	0x04, 0x12
        /*0242*/ 	.short	(.L_142 - .L_141)
	.align		4
.L_141:
        /*0244*/ 	.word	index@(_ZN3cub18CUB_300001_SM_10006detail8for_each13static_kernelINS2_12policy_hub_t12policy_500_tEmN6thrust24THRUST_300001_SM_1000_NS8cuda_cub20__uninitialized_fill7functorINS7_10device_ptrIcEEcEEEEvT0_T1_)
        /*0248*/ 	.word	0x00000000


	//----- nvinfo : EIATTR_MIN_STACK_SIZE
	.align		4
.L_142:
        /*024c*/ 	.byte	0x04, 0x12
        /*024e*/ 	.short	(.L_144 - .L_143)
	.align		4
.L_143:
        /*0250*/ 	.word	index@(_ZN3cub18CUB_300001_SM_10006detail8for_each13static_kernelINS2_12policy_hub_t12policy_500_tElN6thrust24THRUST_300001_SM_1000_NS8cuda_cub10__tabulate7functorINS7_6detail15normal_iteratorINS7_10device_ptrIiEEEENS7_6system6detail7generic6detail22compute_sequence_valueIivEElEEEEvT0_T1_)
        /*0254*/ 	.word	0x00000000


	//----- nvinfo : EIATTR_MIN_STACK_SIZE
	.align		4
.L_144:
        /*0258*/ 	.byte	0x04, 0x12
        /*025a*/ 	.short	(.L_146 - .L_145)
	.align		4
.L_145:
        /*025c*/ 	.word	index@(_ZN3cub18CUB_300001_SM_10006detail8for_each13static_kernelINS2_12policy_hub_t12policy_500_tEmN6thrust24THRUST_300001_SM_1000_NS8cuda_cub20__uninitialized_fill7functorINS7_10device_ptrIjEEjEEEEvT0_T1_)
        /*0260*/ 	.word	0x00000000


	//----- nvinfo : EIATTR_MIN_STACK_SIZE
	.align		4
.L_146:
        /*0264*/ 	.byte	0x04, 0x12
        /*0266*/ 	.short	(.L_148 - .L_147)
	.align		4
.L_147:
        /*0268*/ 	.word	index@(_ZN3cub18CUB_300001_SM_10006detail8for_each13static_kernelINS2_12policy_hub_t12policy_500_tEmN6thrust24THRUST_300001_SM_1000_NS8cuda_cub20__uninitialized_fill7functorINS7_10device_ptrIiEEiEEEEvT0_T1_)
        /*026c*/ 	.word	0x00000000


	//----- nvinfo : EIATTR_MIN_STACK_SIZE
	.align		4
.L_148:
        /*0270*/ 	.byte	0x04, 0x12
        /*0272*/ 	.short	(.L_150 - .L_149)
	.align		4
.L_149:
        /*0274*/ 	.word	index@(_ZN3cub18CUB_300001_SM_10006detail11EmptyKernelIvEEvv)
        /*0278*/ 	.word	0x00000000
.L_150:


//--------------------- .nv.compat                --------------------------
	.section	.nv.compat,"",@"SHT_CUDA_COMPAT_INFO"
	.align	4
        /*0000*/ 	.byte	0x02, 0x09, 0x00, 0x00, 0x02, 0x02, 0x01, 0x00, 0x02, 0x05, 0x05, 0x00, 0x03, 0x07, 0x01, 0x01
        /*0010*/ 	.byte	0x02, 0x03, 0x00, 0x00, 0x02, 0x06, 0x01, 0x00, 0x04, 0x0b, 0x08, 0x00, 0x01, 0x00, 0x00, 0x00
        /*0020*/ 	.byte	0x00, 0x00, 0x00, 0x00


//--------------------- .nv.info._ZN3cub18CUB_300001_SM_10006detail9transform16transform_kernelINS2_10policy_hubILb1EN4cuda3std3__45tupleIJN6thrust24THRUST_300001_SM_1000_NS6detail15normal_iteratorINSA_10device_ptrIK6float3EEEEEEEE10policy1000ElN10cuda_vgicp11ComputeHashENSC_INSD_IjEEEEJPSF_EEEvT0_iT1_T2_DpNS2_10kernel_argIT3_EE --------------------------
	.section	.nv.info._ZN3cub18CUB_300001_SM_10006detail9transform16transform_kernelINS2_10policy_hubILb1EN4cuda3std3__45tupleIJN6thrust24THRUST_300001_SM_1000_NS6detail15normal_iteratorINSA_10device_ptrIK6float3EEEEEEEE10policy1000ElN10cuda_vgicp11ComputeHashENSC_INSD_IjEEEEJPSF_EEEvT0_iT1_T2_DpNS2_10kernel_argIT3_EE,"",@"SHT_CUDA_INFO"
	.sectionflags	@""
	.align	4


	//----- nvinfo : EIATTR_CUDA_API_VERSION
	.align		4
        /*0000*/ 	.byte	0x04, 0x37
        /*0002*/ 	.short	(.L_152 - .L_151)
.L_151:
        /*0004*/ 	.word	0x00000082


	//----- nvinfo : EIATTR_KPARAM_INFO
	.align		4
.L_152:
        /*0008*/ 	.byte	0x04, 0x17
        /*000a*/ 	.short	(.L_154 - .L_153)
.L_153:
        /*000c*/ 	.word	0x00000000
        /*0010*/ 	.short	0x0004
        /*0012*/ 	.short	0x0018
        /*0014*/ 	.byte	0x00, 0xf0, 0x41, 0x00


	//----- nvinfo : EIATTR_KPARAM_INFO
	.align		4
.L_154:
        /*0018*/ 	.byte	0x04, 0x17
        /*001a*/ 	.short	(.L_156 - .L_155)
.L_155:
        /*001c*/ 	.word	0x00000000
        /*0020*/ 	.short	0x0003
        /*0022*/ 	.short	0x0010
        /*0024*/ 	.byte	0x00, 0xf0, 0x21, 0x00


	//----- nvinfo : EIATTR_KPARAM_INFO
	.align		4
.L_156:
        /*0028*/ 	.byte	0x04, 0x17
        /*002a*/ 	.short	(.L_158 - .L_157)
.L_157:
        /*002c*/ 	.word	0x00000000
        /*0030*/ 	.short	0x0002
        /*0032*/ 	.short	0x000c
        /*0034*/ 	.byte	0x00, 0xf0, 0x11, 0x00


	//----- nvinfo : EIATTR_KPARAM_INFO
	.align		4
.L_158:
        /*0038*/ 	.byte	0x04, 0x17
        /*003a*/ 	.short	(.L_160 - .L_159)
.L_159:
        /*003c*/ 	.word	0x00000000
        /*0040*/ 	.short	0x0001
        /*0042*/ 	.short	0x0008
        /*0044*/ 	.byte	0x00, 0xf0, 0x11, 0x00


	//----- nvinfo : EIATTR_KPARAM_INFO
	.align		4
.L_160:
        /*0048*/ 	.byte	0x04, 0x17
        /*004a*/ 	.short	(.L_162 - .L_161)
.L_161:
        /*004c*/ 	.word	0x00000000
        /*0050*/ 	.short	0x0000
        /*0052*/ 	.short	0x0000
        /*0054*/ 	.byte	0x00, 0xf0, 0x21, 0x00


	//----- nvinfo : EIATTR_SPARSE_MMA_MASK
	.align		4
.L_162:
        /*0058*/ 	.byte	0x03, 0x50
        /*005a*/ 	.short	0x0000


	//----- nvinfo : EIATTR_MAXREG_COUNT
	.align		4
        /*005c*/ 	.byte	0x03, 0x1b
        /*005e*/ 	.short	0x00ff


	//----- nvinfo : EIATTR_MERCURY_ISA_VERSION
	.align		4
        /*0060*/ 	.byte	0x03, 0x5f
        /*0062*/ 	.short	0x0101


	//----- nvinfo : EIATTR_VRC_CTA_INIT_COUNT
	.align		4
        /*0064*/ 	.byte	0x02, 0x4a
	.zero		1
	.zero		1


	//----- nvinfo : EIATTR_EXIT_INSTR_OFFSETS
	.align		4
        /*0068*/ 	.byte	0x04, 0x1c
        /*006a*/ 	.short	(.L_164 - .L_163)


	//   ....[0]....
.L_163:
        /*006c*/ 	.word	0x000002e0


	//   ....[1]....
        /*0070*/ 	.word	0x00001210


	//   ....[2]....
        /*0074*/ 	.word	0x00001a20


	//   ....[3]....
        /*0078*/ 	.word	0x00001a50


	//   ....[4]....
        /*007c*/ 	.word	0x00001de0


	//   ....[5]....
        /*0080*/ 	.word	0x00001e00


	//   ....[6]....
        /*0084*/ 	.word	0x00002c00


	//   ....[7]....
        /*0088*/ 	.word	0x00003360


	//   ....[8]....
        /*008c*/ 	.word	0x00003700


	//----- nvinfo : EIATTR_MAX_THREADS
	.align		4
.L_164:
        /*0090*/ 	.byte	0x04, 0x05
        /*0092*/ 	.short	(.L_166 - .L_165)
.L_165:
        /*0094*/ 	.word	0x00000080
        /*0098*/ 	.word	0x00000001
        /*009c*/ 	.word	0x00000001


	//----- nvinfo : EIATTR_CRS_STACK_SIZE
	.align		4
.L_166:
        /*00a0*/ 	.byte	0x04, 0x1e
        /*00a2*/ 	.short	(.L_168 - .L_167)
.L_167:
        /*00a4*/ 	.word	0x00000000


	//----- nvinfo : EIATTR_CBANK_PARAM_SIZE
	.align		4
.L_168:
        /*00a8*/ 	.byte	0x03, 0x19
        /*00aa*/ 	.short	0x0028


	//----- nvinfo : EIATTR_PARAM_CBANK
	.align		4
        /*00ac*/ 	.byte	0x04, 0x0a
        /*00ae*/ 	.short	(.L_170 - .L_169)
	.align		4
.L_169:
        /*00b0*/ 	.word	index@(.nv.constant0._ZN3cub18CUB_300001_SM_10006detail9transform16transform_kernelINS2_10policy_hubILb1EN4cuda3std3__45tupleIJN6thrust24THRUST_300001_SM_1000_NS6detail15normal_iteratorINSA_10device_ptrIK6float3EEEEEEEE10policy1000ElN10cuda_vgicp11ComputeHashENSC_INSD_IjEEEEJPSF_EEEvT0_iT1_T2_DpNS2_10kernel_argIT3_EE)
        /*00b4*/ 	.short	0x0380
        /*00b6*/ 	.short	0x0028


	//----- nvinfo : EIATTR_SW_WAR
	.align		4
.L_170:
        /*00b8*/ 	.byte	0x04, 0x36
        /*00ba*/ 	.short	(.L_172 - .L_171)
.L_171:
        /*00bc*/ 	.word	0x00000008
.L_172:


//--------------------- .nv.info._ZN3cub18CUB_300001_SM_10006detail9transform16transform_kernelINS2_10policy_hubILb1EN4cuda3std3__45tupleIJN6thrust24THRUST_300001_SM_1000_NS6detail15normal_iteratorINSA_10device_ptrIK6float3EEEEEEEE10policy1000EiN10cuda_vgicp11ComputeHashENSC_INSD_IjEEEEJPSF_EEEvT0_iT1_T2_DpNS2_10kernel_argIT3_EE --------------------------
	.section	.nv.info._ZN3cub18CUB_300001_SM_10006detail9transform16transform_kernelINS2_10policy_hubILb1EN4cuda3std3__45tupleIJN6thrust24THRUST_300001_SM_1000_NS6detail15normal_iteratorINSA_10device_ptrIK6float3EEEEEEEE10policy1000EiN10cuda_vgicp11ComputeHashENSC_INSD_IjEEEEJPSF_EEEvT0_iT1_T2_DpNS2_10kernel_argIT3_EE,"",@"SHT_CUDA_INFO"
	.sectionflags	@""
	.align	4


	//----- nvinfo : EIATTR_CUDA_API_VERSION
	.align		4
        /*0000*/ 	.byte	0x04, 0x37
        /*0002*/ 	.short	(.L_174 - .L_173)
.L_173:
        /*0004*/ 	.word	0x00000082


	//----- nvinfo : EIATTR_KPARAM_INFO
	.align		4
.L_174:
        /*0008*/ 	.byte	0x04, 0x17
        /*000a*/ 	.short	(.L_176 - .L_175)
.L_175:
        /*000c*/ 	.word	0x00000000
        /*0010*/ 	.short	0x0004
        /*0012*/ 	.short	0x0018
        /*0014*/ 	.byte	0x00, 0xf0, 0x41, 0x00


	//----- nvinfo : EIATTR_KPARAM_INFO
	.align		4
.L_176:
        /*0018*/ 	.byte	0x04, 0x17
        /*001a*/ 	.short	(.L_178 - .L_177)
.L_177:
        /*001c*/ 	.word	0x00000000
        /*0020*/ 	.short	0x0003
        /*0022*/ 	.short	0x0010
        /*0024*/ 	.byte	0x00, 0xf0, 0x21, 0x00


	//----- nvinfo : EIATTR_KPARAM_INFO
	.align		4
.L_178:
        /*0028*/ 	.byte	0x04, 0x17
        /*002a*/ 	.short	(.L_180 - .L_179)
.L_179:
        /*002c*/ 	.word	0x00000000
        /*0030*/ 	.short	0x0002
        /*0032*/ 	.short	0x0008
        /*0034*/ 	.byte	0x00, 0xf0, 0x11, 0x00


	//----- nvinfo : EIATTR_KPARAM_INFO
	.align		4
.L_180:
        /*0038*/ 	.byte	0x04, 0x17
        /*003a*/ 	.short	(.L_182 - .L_181)
.L_181:
        /*003c*/ 	.word	0x00000000
        /*0040*/ 	.short	0x0001
        /*0042*/ 	.short	0x0004
        /*0044*/ 	.byte	0x00, 0xf0, 0x11, 0x00


	//----- nvinfo : EIATTR_KPARAM_INFO
	.align		4
.L_182:
        /*0048*/ 	.byte	0x04, 0x17
        /*004a*/ 	.short	(.L_184 - .L_183)
.L_183:
        /*004c*/ 	.word	0x00000000
        /*0050*/ 	.short	0x0000
        /*0052*/ 	.short	0x0000
        /*0054*/ 	.byte	0x00, 0xf0, 0x11, 0x00


	//----- nvinfo : EIATTR_SPARSE_MMA_MASK
	.align		4
.L_184:
        /*0058*/ 	.byte	0x03, 0x50
        /*005a*/ 	.short	0x0000


	//----- nvinfo : EIATTR_MAXREG_COUNT
	.align		4
        /*005c*/ 	.byte	0x03, 0x1b
        /*005e*/ 	.short	0x00ff


	//----- nvinfo : EIATTR_MERCURY_ISA_VERSION
	.align		4
        /*0060*/ 	.byte	0x03, 0x5f
        /*0062*/ 	.short	0x0101


	//----- nvinfo : EIATTR_VRC_CTA_INIT_COUNT
	.align		4
        /*0064*/ 	.byte	0x02, 0x4a
	.zero		1
	.zero		1


	//----- nvinfo : EIATTR_EXIT_INSTR_OFFSETS
	.align		4
        /*0068*/ 	.byte	0x04, 0x1c
        /*006a*/ 	.short	(.L_186 - .L_185)


	//   ....[0]....
.L_185:
        /*006c*/ 	.word	0x00000200


	//   ....[1]....
        /*0070*/ 	.word	0x00001020


	//   ....[2]....
        /*0074*/ 	.word	0x00001750


	//   ....[3]....
        /*0078*/ 	.word	0x00001ac0


	//   ....[4]....
        /*007c*/ 	.word	0x00001ae0


	//   ....[5]....
        /*0080*/ 	.word	0x000029e0


	//   ....[6]....
        /*0084*/ 	.word	0x000031d0


	//   ....[7]....
        /*0088*/ 	.word	0x00003200


	//   ....[8]....
        /*008c*/ 	.word	0x00003560


	//----- nvinfo : EIATTR_MAX_THREADS
	.align		4
.L_186:
        /*0090*/ 	.byte	0x04, 0x05
        /*0092*/ 	.short	(.L_188 - .L_187)
.L_187:
        /*0094*/ 	.word	0x00000080
        /*0098*/ 	.word	0x00000001
        /*009c*/ 	.word	0x00000001


	//----- nvinfo : EIATTR_CRS_STACK_SIZE
	.align		4
.L_188:
        /*00a0*/ 	.byte	0x04, 0x1e
        /*00a2*/ 	.short	(.L_190 - .L_189)
.L_189:
        /*00a4*/ 	.word	0x00000000


	//----- nvinfo : EIATTR_CBANK_PARAM_SIZE
	.align		4
.L_190:
        /*00a8*/ 	.byte	0x03, 0x19
        /*00aa*/ 	.short	0x0028


	//----- nvinfo : EIATTR_PARAM_CBANK
	.align		4
        /*00ac*/ 	.byte	0x04, 0x0a
        /*00ae*/ 	.short	(.L_192 - .L_191)
	.align		4
.L_191:
        /*00b0*/ 	.word	index@(.nv.constant0._ZN3cub18CUB_300001_SM_10006detail9transform16transform_kernelINS2_10policy_hubILb1EN4cuda3std3__45tupleIJN6thrust24THRUST_300001_SM_1000_NS6detail15normal_iteratorINSA_10device_ptrIK6float3EEEEEEEE10policy1000EiN10cuda_vgicp11ComputeHashENSC_INSD_IjEEEEJPSF_EEEvT0_iT1_T2_DpNS2_10kernel_argIT3_EE)
        /*00b4*/ 	.short	0x0380
        /*00b6*/ 	.short	0x0028


	//----- nvinfo : EIATTR_SW_WAR
	.align		4
.L_192:
        /*00b8*/ 	.byte	0x04, 0x36
        /*00ba*/ 	.short	(.L_194 - .L_193)
.L_193:
        /*00bc*/ 	.word	0x00000008
.L_194:


//--------------------- .nv.info._ZN3cub18CUB_300001_SM_10006detail6reduce23DeviceReduceByKeyKernelINS1_3rle6encode10policy_hubIiiE10Policy1000EPjPiN6thrust24THRUST_300001_SM_1000_NS17constant_iteratorIiiNSC_11use_defaultEEESA_SA_NS0_24ReduceByKeyScanTileStateIiiLb1EEEN4cuda3std3__48equal_toIvEENSK_4plusIvEEiiEEvT0_T1_T2_T3_T4_T5_iT6_T7_T8_ --------------------------
	.section	.nv.info._ZN3cub18CUB_300001_SM_10006detail6reduce23DeviceReduceByKeyKernelINS1_3rle6encode10policy_hubIiiE10Policy1000EPjPiN6thrust24THRUST_300001_SM_1000_NS17constant_iteratorIiiNSC_11use_defaultEEESA_SA_NS0_24ReduceByKeyScanTileStateIiiLb1EEEN4cuda3std3__48equal_toIvEENSK_4plusIvEEiiEEvT0_T1_T2_T3_T4_T5_iT6_T7_T8_,"",@"SHT_CUDA_INFO"
	.sectionflags	@""
	.align	4


	//----- nvinfo : EIATTR_CUDA_API_VERSION
	.align		4
        /*0000*/ 	.byte	0x04, 0x37
        /*0002*/ 	.short	(.L_196 - .L_195)
.L_195:
        /*0004*/ 	.word	0x00000082


	//----- nvinfo : EIATTR_KPARAM_INFO
	.align		4
.L_196:
        /*0008*/ 	.byte	0x04, 0x17
        /*000a*/ 	.short	(.L_198 - .L_197)
.L_197:
        /*000c*/ 	.word	0x00000000
        /*0010*/ 	.short	0x0009
        /*0012*/ 	.short	0x0038
        /*0014*/ 	.byte	0x00, 0xf0, 0x11, 0x00


	//----- nvinfo : EIATTR_KPARAM_INFO
	.align		4
.L_198:
        /*0018*/ 	.byte	0x04, 0x17
        /*001a*/ 	.short	(.L_200 - .L_199)
.L_199:
        /*001c*/ 	.word	0x00000000
        /*0020*/ 	.short	0x0008
        /*0022*/ 	.short	0x0035
        /*0024*/ 	.byte	0x00, 0xf0, 0x05, 0x00


	//----- nvinfo : EIATTR_KPARAM_INFO
	.align		4
.L_200:
        /*0028*/ 	.byte	0x04, 0x17
        /*002a*/ 	.short	(.L_202 - .L_201)
.L_201:
        /*002c*/ 	.word	0x00000000
        /*0030*/ 	.short	0x0007
        /*0032*/ 	.short	0x0034
        /*0034*/ 	.byte	0x00, 0xf0, 0x05, 0x00


	//----- nvinfo : EIATTR_KPARAM_INFO
	.align		4
.L_202:
        /*0038*/ 	.byte	0x04, 0x17
        /*003a*/ 	.short	(.L_204 - .L_203)
.L_203:
        /*003c*/ 	.word	0x00000000
        /*0040*/ 	.short	0x0006
        /*0042*/ 	.short	0x0030
        /*0044*/ 	.byte	0x00, 0xf0, 0x11, 0x00


	//----- nvinfo : EIATTR_KPARAM_INFO
	.align		4
.L_204:
        /*0048*/ 	.byte	0x04, 0x17
        /*004a*/ 	.short	(.L_206 - .L_205)
.L_205:
        /*004c*/ 	.word	0x00000000
        /*0050*/ 	.short	0x0005
        /*0052*/ 	.short	0x0028
        /*0054*/ 	.byte	0x00, 0xf0, 0x21, 0x00


	//----- nvinfo : EIATTR_KPARAM_INFO
	.align		4
.L_206:
        /*0058*/ 	.byte	0x04, 0x17
        /*005a*/ 	.short	(.L_208 - .L_207)
.L_207:
        /*005c*/ 	.word	0x00000000
        /*0060*/ 	.short	0x0004
        /*0062*/ 	.short	0x0020
        /*0064*/ 	.byte	0x00, 0xf5, 0x21, 0x00


	//----- nvinfo : EIATTR_KPARAM_INFO
	.align		4
.L_208:
        /*0068*/ 	.byte	0x04, 0x17
        /*006a*/ 	.short	(.L_210 - .L_209)
.L_209:
        /*006c*/ 	.word	0x00000000
        /*0070*/ 	.short	0x0003
        /*0072*/ 	.short	0x0018
        /*0074*/ 	.byte	0x00, 0xf5, 0x21, 0x00


	//----- nvinfo : EIATTR_KPARAM_INFO
	.align		4
.L_210:
        /*0078*/ 	.byte	0x04, 0x17
        /*007a*/ 	.short	(.L_212 - .L_211)
.L_211:
        /*007c*/ 	.word	0x00000000
        /*0080*/ 	.short	0x0002
        /*0082*/ 	.short	0x0010
        /*0084*/ 	.byte	0x00, 0xf0, 0x21, 0x00


	//----- nvinfo : EIATTR_KPARAM_INFO
	.align		4
.L_212:
        /*0088*/ 	.byte	0x04, 0x17
        /*008a*/ 	.short	(.L_214 - .L_213)
.L_213:
        /*008c*/ 	.word	0x00000000
        /*0090*/ 	.short	0x0001
        /*0092*/ 	.short	0x0008
        /*0094*/ 	.byte	0x00, 0xf5, 0x21, 0x00


	//----- nvinfo : EIATTR_KPARAM_INFO
	.align		4
.L_214:
        /*0098*/ 	.byte	0x04, 0x17
        /*009a*/ 	.short	(.L_216 - .L_215)
.L_215:
        /*009c*/ 	.word	0x00000000
        /*00a0*/ 	.short	0x0000
        /*00a2*/ 	.short	0x0000
        /*00a4*/ 	.byte	0x00, 0xf5, 0x21, 0x00


	//----- nvinfo : EIATTR_SPARSE_MMA_MASK
	.align		4
.L_216:
        /*00a8*/ 	.byte	0x03, 0x50
        /*00aa*/ 	.short	0x0000


	//----- nvinfo : EIATTR_MAXREG_COUNT
	.align		4
        /*00ac*/ 	.byte	0x03, 0x1b
        /*00ae*/ 	.short	0x00ff


	//----- nvinfo : EIATTR_NUM_BARRIERS
	.align		4
        /*00b0*/ 	.byte	0x02, 0x4c
        /*00b2*/ 	.byte	0x01
	.zero		1


	//----- nvinfo : EIATTR_MERCURY_ISA_VERSION
	.align		4
        /*00b4*/ 	.byte	0x03, 0x5f
        /*00b6*/ 	.short	0x0101


	//----- nvinfo : EIATTR_COOP_GROUP_MASK_REGIDS
	.align		4
        /*00b8*/ 	.byte	0x04, 0x29
        /*00ba*/ 	.short	(.L_218 - .L_217)


	//   ....[0]....
.L_217:
        /*00bc*/ 	.word	0xffffffff


	//   ....[1]....
        /*00c0*/ 	.word	0xffffffff


	//   ....[2]....
        /*00c4*/ 	.word	0xffffffff


	//   ....[3]....
        /*00c8*/ 	.word	0xffffffff


	//   ....[4]....
        /*00cc*/ 	.word	0xffffffff


	//   ....[5]....
        /*00d0*/ 	.word	0xffffffff


	//   ....[6]....
        /*00d4*/ 	.word	0xffffffff


	//   ....[7]....
        /*00d8*/ 	.word	0xffffffff


	//   ....[8]....
        /*00dc*/ 	.word	0xffffffff


	//   ....[9]....
        /*00e0*/ 	.word	0xffffffff


	//   ....[10]....
        /*00e4*/ 	.word	0xffffffff


	//   ....[11]....
        /*00e8*/ 	.word	0xffffffff


	//   ....[12]....
        /*00ec*/ 	.word	0xffffffff


	//   ....[13]....
        /*00f0*/ 	.word	0xffffffff


	//   ....[14]....
        /*00f4*/ 	.word	0xffffffff


	//   ....[15]....
        /*00f8*/ 	.word	0xffffffff


	//   ....[16]....
        /*00fc*/ 	.word	0xffffffff


	//   ....[17]....
        /*0100*/ 	.word	0xffffffff


	//   ....[18]....
        /*0104*/ 	.word	0xffffffff


	//   ....[19]....
        /*0108*/ 	.word	0xffffffff


	//   ....[20]....
        /*010c*/ 	.word	0xffffffff


	//   ....[21]....
        /*0110*/ 	.word	0xffffffff


	//   ....[22]....
        /*0114*/ 	.word	0xffffffff


	//   ....[23]....
        /*0118*/ 	.word	0xffffffff


	//   ....[24]....
        /*011c*/ 	.word	0xffffffff


	//   ....[25]....
        /*0120*/ 	.word	0xffffffff


	//   ....[26]....
        /*0124*/ 	.word	0xffffffff


	//   ....[27]....
        /*0128*/ 	.word	0xffffffff


	//   ....[28]....
        /*012c*/ 	.word	0xffffffff


	//   ....[29]....
        /*0130*/ 	.word	0xffffffff


	//   ....[30]....
        /*0134*/ 	.word	0xffffffff


	//   ....[31]....
        /*0138*/ 	.word	0xffffffff


	//   ....[32]....
        /*013c*/ 	.word	0xffffffff


	//   ....[33]....
        /*0140*/ 	.word	0xffffffff


	//   ....[34]....
        /*0144*/ 	.word	0xffffffff


	//   ....[35]....
        /*0148*/ 	.word	0xffffffff


	//   ....[36]....
        /*014c*/ 	.word	0xffffffff


	//   ....[37]....
        /*0150*/ 	.word	0xffffffff


	//   ....[38]....
        /*0154*/ 	.word	0xffffffff


	//   ....[39]....
        /*0158*/ 	.word	0xffffffff


	//   ....[40]....
        /*015c*/ 	.word	0xffffffff


	//   ....[41]....
        /*0160*/ 	.word	0xffffffff


	//   ....[42]....
        /*0164*/ 	.word	0xffffffff


	//   ....[43]....
        /*0168*/ 	.word	0xffffffff


	//   ....[44]....
        /*016c*/ 	.word	0xffffffff


	//   ....[45]....
        /*0170*/ 	.word	0xffffffff


	//   ....[46]....
        /*0174*/ 	.word	0xffffffff


	//   ....[47]....
        /*0178*/ 	.word	0xffffffff


	//   ....[48]....
        /*017c*/ 	.word	0xffffffff


	//   ....[49]....
        /*0180*/ 	.word	0xffffffff


	//   ....[50]....
        /*0184*/ 	.word	0xffffffff


	//   ....[51]....
        /*0188*/ 	.word	0xffffffff


	//   ....[52]....
        /*018c*/ 	.word	0xffffffff


	//   ....[53]....
        /*0190*/ 	.word	0xffffffff


	//   ....[54]....
        /*0194*/ 	.word	0xffffffff


	//   ....[55]....
        /*0198*/ 	.word	0xffffffff


	//   ....[56]....
        /*019c*/ 	.word	0xffffffff


	//   ....[57]....
        /*01a0*/ 	.word	0xffffffff


	//   ....[58]....
        /*01a4*/ 	.word	0xffffffff


	//   ....[59]....
        /*01a8*/ 	.word	0xffffffff


	//   ....[60]....
        /*01ac*/ 	.word	0xffffffff


	//   ....[61]....
        /*01b0*/ 	.word	0xffffffff


	//   ....[62]....
        /*01b4*/ 	.word	0xffffffff


	//   ....[63]....
        /*01b8*/ 	.word	0xffffffff


	//   ....[64]....
        /*01bc*/ 	.word	0xffffffff


	//   ....[65]....
        /*01c0*/ 	.word	0xffffffff


	//   ....[66]....
        /*01c4*/ 	.word	0xffffffff


	//   ....[67]....
        /*01c8*/ 	.word	0xffffffff


	//   ....[68]....
        /*01cc*/ 	.word	0xffffffff


	//   ....[69]....
        /*01d0*/ 	.word	0xffffffff


	//   ....[70]....
        /*01d4*/ 	.word	0xffffffff


	//   ....[71]....
        /*01d8*/ 	.word	0xffffffff


	//   ....[72]....
        /*01dc*/ 	.word	0xffffffff


	//   ....[73]....
        /*01e0*/ 	.word	0xffffffff


	//   ....[74]....
        /*01e4*/ 	.word	0xffffffff


	//   ....[75]....
        /*01e8*/ 	.word	0xffffffff


	//   ....[76]....
        /*01ec*/ 	.word	0xffffffff


	//   ....[77]....
        /*01f0*/ 	.word	0xffffffff


	//   ....[78]....
        /*01f4*/ 	.word	0xffffffff


	//   ....[79]....
        /*01f8*/ 	.word	0xffffffff


	//   ....[80]....
        /*01fc*/ 	.word	0xffffffff


	//   ....[81]....
        /*0200*/ 	.word	0xffffffff


	//   ....[82]....
        /*0204*/ 	.word	0xffffffff


	//   ....[83]....
        /*0208*/ 	.word	0xffffffff


	//   ....[84]....
        /*020c*/ 	.word	0xffffffff


	//   ....[85]....
        /*0210*/ 	.word	0xffffffff


	//   ....[86]....
        /*0214*/ 	.word	0xffffffff


	//   ....[87]....
        /*0218*/ 	.word	0xffffffff


	//   ....[88]....
        /*021c*/ 	.word	0xffffffff


	//   ....[89]....
        /*0220*/ 	.word	0xffffffff


	//   ....[90]....
        /*0224*/ 	.word	0xffffffff


	//   ....[91]....
        /*0228*/ 	.word	0xffffffff


	//   ....[92]....
        /*022c*/ 	.word	0xffffffff


	//   ....[93]....
        /*0230*/ 	.word	0xffffffff


	//   ....[94]....
        /*0234*/ 	.word	0xffffffff


	//   ....[95]....
        /*0238*/ 	.word	0xffffffff


	//   ....[96]....
        /*023c*/ 	.word	0xffffffff


	//   ....[97]....
        /*0240*/ 	.word	0xffffffff


	//   ....[98]....
        /*0244*/ 	.word	0xffffffff


	//   ....[99]....
        /*0248*/ 	.word	0xffffffff


	//   ....[100]....
        /*024c*/ 	.word	0x0500001e


	//   ....[101]....
        /*0250*/ 	.word	0x0500001e


	//   ....[102]....
        /*0254*/ 	.word	0x0500001e


	//   ....[103]....
        /*0258*/ 	.word	0x0500001e


	//   ....[104]....
        /*025c*/ 	.word	0x0500001e


	//   ....[105]....
        /*0260*/ 	.word	0x0500001e


	//   ....[106]....
        /*0264*/ 	.word	0x0500001e


	//   ....[107]....
        /*0268*/ 	.word	0x0500001e


	//   ....[108]....
        /*026c*/ 	.word	0x0500001e


	//   ....[109]....
        /*0270*/ 	.word	0x0500001e


	//   ....[110]....
        /*0274*/ 	.word	0x0500001e


	//   ....[111]....
        /*0278*/ 	.word	0x0500001e


	//   ....[112]....
        /*027c*/ 	.word	0x0500001e


	//   ....[113]....
        /*0280*/ 	.word	0x0500001e


	//   ....[114]....
        /*0284*/ 	.word	0x0500001e


	//   ....[115]....
        /*0288*/ 	.word	0x0500001e


	//   ....[116]....
        /*028c*/ 	.word	0x0500001e


	//   ....[117]....
        /*0290*/ 	.word	0x0500001e


	//   ....[118]....
        /*0294*/ 	.word	0x0500001e


	//   ....[119]....
        /*0298*/ 	.word	0x0500001e


	//   ....[120]....
        /*029c*/ 	.word	0x0500001e


	//   ....[121]....
        /*02a0*/ 	.word	0x0500001e


	//   ....[122]....
        /*02a4*/ 	.word	0x0500001e


	//   ....[123]....
        /*02a8*/ 	.word	0x0500001e


	//   ....[124]....
        /*02ac*/ 	.word	0x0500001e


	//   ....[125]....
        /*02b0*/ 	.word	0x0500001e


	//   ....[126]....
        /*02b4*/ 	.word	0x0500001e


	//   ....[127]....
        /*02b8*/ 	.word	0x0500001e


	//   ....[128]....
        /*02bc*/ 	.word	0x0500001e


	//   ....[129]....
        /*02c0*/ 	.word	0x0500001e


	//   ....[130]....
        /*02c4*/ 	.word	0x0500001e


	//   ....[131]....
        /*02c8*/ 	.word	0x0500001e


	//   ....[132]....
        /*02cc*/ 	.word	0x0500001e


	//   ....[133]....
        /*02d0*/ 	.word	0x0500001e


	//   ....[134]....
        /*02d4*/ 	.word	0x0500001e


	//   ....[135]....
        /*02d8*/ 	.word	0x0500001e


	//   ....[136]....
        /*02dc*/ 	.word	0x0500001e


	//   ....[137]....
        /*02e0*/ 	.word	0x0500001e


	//   ....[138]....
        /*02e4*/ 	.word	0x0500001e


	//   ....[139]....
        /*02e8*/ 	.word	0x0500001e


	//   ....[140]....
        /*02ec*/ 	.word	0x0500001e


	//   ....[141]....
        /*02f0*/ 	.word	0x0500001e


	//   ....[142]....
        /*02f4*/ 	.word	0x0500001e


	//   ....[143]....
        /*02f8*/ 	.word	0x0500001e


	//   ....[144]....
        /*02fc*/ 	.word	0x0500001e


	//   ....[145]....
        /*0300*/ 	.word	0x0500001e


	//   ....[146]....
        /*0304*/ 	.word	0x0500001e


	//   ....[147]....
        /*0308*/ 	.word	0x0500001e


	//   ....[148]....
        /*030c*/ 	.word	0x0500001e


	//   ....[149]....
        /*0310*/ 	.word	0x0500001e


	//   ....[150]....
        /*0314*/ 	.word	0x0500001e


	//   ....[151]....
        /*0318*/ 	.word	0x0500001e


	//----- nvinfo : EIATTR_COOP_GROUP_INSTR_OFFSETS
	.align		4
.L_218:
        /*031c*/ 	.byte	0x04, 0x28
        /*031e*/ 	.short	(.L_220 - .L_219)


	//   ....[0]....
.L_219:
        /*0320*/ 	.word	0x00000930


	//   ....[1]....
        /*0324*/ 	.word	0x00000a70


	//   ....[2]....
        /*0328*/ 	.word	0x00000ae0


	//   ....[3]....
        /*032c*/ 	.word	0x00000b10


	//   ....[4]....
        /*0330*/ 	.word	0x00000b50


	//   ....[5]....
        /*0334*/ 	.word	0x00000ba0


	//   ....[6]....
        /*0338*/ 	.word	0x00000bf0


	//   ....[7]....
        /*033c*/ 	.word	0x00000c30


	//   ....[8]....
        /*0340*/ 	.word	0x00000c70


	//   ....[9]....
        /*0344*/ 	.word	0x00000cc0


	//   ....[10]....
        /*0348*/ 	.word	0x00000d00


	//   ....[11]....
        /*034c*/ 	.word	0x00000d50


	//   ....[12]....
        /*0350*/ 	.word	0x00001710


	//   ....[13]....
        /*0354*/ 	.word	0x00001780


	//   ....[14]....
        /*0358*/ 	.word	0x000017e0


	//   ....[15]....
        /*035c*/ 	.word	0x00001800


	//   ....[16]....
        /*0360*/ 	.word	0x00001880


	//   ....[17]....
        /*0364*/ 	.word	0x000018a0


	//   ....[18]....
        /*0368*/ 	.word	0x00001910


	//   ....[19]....
        /*036c*/ 	.word	0x00001930


	//   ....[20]....
        /*0370*/ 	.word	0x000019b0


	//   ....[21]....
        /*0374*/ 	.word	0x000019e0


	//   ....[22]....
        /*0378*/ 	.word	0x00001ab0


	//   ....[23]....
        /*037c*/ 	.word	0x00001c80


	//   ....[24]....
        /*0380*/ 	.word	0x00001fb0


	//   ....[25]....
        /*0384*/ 	.word	0x00002020


	//   ....[26]....
        /*0388*/ 	.word	0x00002080


	//   ....[27]....
        /*038c*/ 	.word	0x000020a0


	//   ....[28]....
        /*0390*/ 	.word	0x00002110


	//   ....[29]....
        /*0394*/ 	.word	0x00002130


	//   ....[30]....
        /*0398*/ 	.word	0x000021b0


	//   ....[31]....
        /*039c*/ 	.word	0x000021e0


	//   ....[32]....
        /*03a0*/ 	.word	0x00002270


	//   ....[33]....
        /*03a4*/ 	.word	0x00002290


	//   ....[34]....
        /*03a8*/ 	.word	0x00002320


	//   ....[35]....
        /*03ac*/ 	.word	0x00002340


	//   ....[36]....
        /*03b0*/ 	.word	0x00002360


	//   ....[37]....
        /*03b4*/ 	.word	0x000024c0


	//   ....[38]....
        /*03b8*/ 	.word	0x00002520


	//   ....[39]....
        /*03bc*/ 	.word	0x00002590


	//   ....[40]....
        /*03c0*/ 	.word	0x000025b0


	//   ....[41]....
        /*03c4*/ 	.word	0x00002620


	//   ....[42]....
        /*03c8*/ 	.word	0x00002640


	//   ....[43]....
        /*03cc*/ 	.word	0x000026b0


	//   ....[44]....
        /*03d0*/ 	.word	0x000026d0


	//   ....[45]....
        /*03d4*/ 	.word	0x00002740


	//   ....[46]....
        /*03d8*/ 	.word	0x00002760


	//   ....[47]....
        /*03dc*/ 	.word	0x000027e0


	//   ....[48]....
        /*03e0*/ 	.word	0x00002810


	//   ....[49]....
        /*03e4*/ 	.word	0x00002820


	//   ....[50]....
        /*03e8*/ 	.word	0x00005790


	//   ....[51]....
        /*03ec*/ 	.word	0x00005800


	//   ....[52]....
        /*03f0*/ 	.word	0x00005850


	//   ....[53]....
        /*03f4*/ 	.word	0x000058a0


	//   ....[54]....
        /*03f8*/ 	.word	0x000058f0


	//   ....[55]....
        /*03fc*/ 	.word	0x00005920


	//   ....[56]....
        /*0400*/ 	.word	0x00005990


	//   ....[57]....
        /*0404*/ 	.word	0x000059c0


	//   ....[58]....
        /*0408*/ 	.word	0x00005a10


	//   ....[59]....
        /*040c*/ 	.word	0x00005a50


	//   ....[60]....
        /*0410*/ 	.word	0x00005ab0


	//   ....[61]....
        /*0414*/ 	.word	0x00005af0


	//   ....[62]....
        /*0418*/ 	.word	0x000067a0


	//   ....[63]....
        /*041c*/ 	.word	0x000067e0


	//   ....[64]....
        /*0420*/ 	.word	0x00006830


	//   ....[65]....
        /*0424*/ 	.word	0x00006880


	//   ....[66]....
        /*0428*/ 	.word	0x000068c0


	//   ....[67]....
        /*042c*/ 	.word	0x00006910


	//   ....[68]....
        /*0430*/ 	.word	0x00006940


	//   ....[69]....
        /*0434*/ 	.word	0x000069a0


	//   ....[70]....
        /*0438*/ 	.word	0x000069e0


	//   ....[71]....
        /*043c*/ 	.word	0x00006a50


	//   ....[72]....
        /*0440*/ 	.word	0x00006ae0


	//   ....[73]....
        /*0444*/ 	.word	0x00006cb0


	//   ....[74]....
        /*0448*/ 	.word	0x00007030


	//   ....[75]....
        /*044c*/ 	.word	0x000070b0


	//   ....[76]....
        /*0450*/ 	.word	0x00007120


	//   ....[77]....
        /*0454*/ 	.word	0x00007140


	//   ....[78]....
        /*0458*/ 	.word	0x000071c0


	//   ....[79]....
        /*045c*/ 	.word	0x000071e0


	//   ....[80]....
        /*0460*/ 	.word	0x00007250


	//   ....[81]....
        /*0464*/ 	.word	0x00007270


	//   ....[82]....
        /*0468*/ 	.word	0x000072e0


	//   ....[83]....
        /*046c*/ 	.word	0x00007300


	//   ....[84]....
        /*0470*/ 	.word	0x000073a0


	//   ....[85]....
        /*0474*/ 	.word	0x000073d0


	//   ....[86]....
        /*0478*/ 	.word	0x000073f0


	//   ....[87]....
        /*047c*/ 	.word	0x00007560


	//   ....[88]....
        /*0480*/ 	.word	0x000075c0


	//   ....[89]....
        /*0484*/ 	.word	0x00007640


	//   ....[90]....
        /*0488*/ 	.word	0x00007660


	//   ....[91]....
        /*048c*/ 	.word	0x000076e0


	//   ....[92]....
        /*0490*/ 	.word	0x00007700


	//   ....[93]....
        /*0494*/ 	.word	0x00007780


	//   ....[94]....
        /*0498*/ 	.word	0x000077a0


	//   ....[95]....
        /*049c*/ 	.word	0x00007820


	//   ....[96]....
        /*04a0*/ 	.word	0x00007840


	//   ....[97]....
        /*04a4*/ 	.word	0x000078d0


	//   ....[98]....
        /*04a8*/ 	.word	0x000078f0


	//   ....[99]....
        /*04ac*/ 	.word	0x00007900


	//   ....[100]....
        /*04b0*/ 	.word	0x0000a2e0


	//   ....[101]....
        /*04b4*/ 	.word	0x0000a380


	//   ....[102]....
        /*04b8*/ 	.word	0x0000a440


	//   ....[103]....
        /*04bc*/ 	.word	0x0000a4a0


	//   ....[104]....
        /*04c0*/ 	.word	0x0000a550


	//   ....[105]....
        /*04c4*/ 	.word	0x0000a5c0


	//   ....[106]....
        /*04c8*/ 	.word	0x0000a6a0


	//   ....[107]....
        /*04cc*/ 	.word	0x0000a700


	//   ....[108]....
        /*04d0*/ 	.word	0x0000a7d0


	//   ....[109]....
        /*04d4*/ 	.word	0x0000a820


	//   ....[110]....
        /*04d8*/ 	.word	0x0000a900


	//   ....[111]....
        /*04dc*/ 	.word	0x0000a950


	//   ....[112]....
        /*04e0*/ 	.word	0x0000aa10


	//   ....[113]....
        /*04e4*/ 	.word	0x0000aa80


	//   ....[114]....
        /*04e8*/ 	.word	0x0000ab10


	//   ....[115]....
        /*04ec*/ 	.word	0x0000abe0


	//   ....[116]....
        /*04f0*/ 	.word	0x0000ac40


	//   ....[117]....
        /*04f4*/ 	.word	0x0000acd0


	//   ....[118]....
        /*04f8*/ 	.word	0x0000ad50


	//   ....[119]....
        /*04fc*/ 	.word	0x0000ade0


	//   ....[120]....
        /*0500*/ 	.word	0x0000ae60


	//   ....[121]....
        /*0504*/ 	.word	0x0000af30


	//   ....[122]....
        /*0508*/ 	.word	0x0000af80


	//   ....[123]....
        /*050c*/ 	.word	0x0000b060


	//   ....[124]....
        /*0510*/ 	.word	0x0000b0b0


	//   ....[125]....
        /*0514*/ 	.word	0x0000b180


	//   ....[126]....
        /*0518*/ 	.word	0x0000b1f0


	//   ....[127]....
        /*051c*/ 	.word	0x0000b280


	//   ....[128]....
        /*0520*/ 	.word	0x0000b330


	//   ....[129]....
        /*0524*/ 	.word	0x0000b390


	//   ....[130]....
        /*0528*/ 	.word	0x0000b470


	//   ....[131]....
        /*052c*/ 	.word	0x0000b4c0


	//   ....[132]....
        /*0530*/ 	.word	0x0000b580


	//   ....[133]....
        /*0534*/ 	.word	0x0000b5e0


	//   ....[134]....
        /*0538*/ 	.word	0x0000b6b0


	//   ....[135]....
        /*053c*/ 	.word	0x0000b700


	//   ....[136]....
        /*0540*/ 	.word	0x0000b7d0


	//   ....[137]....
        /*0544*/ 	.word	0x0000b820


	//   ....[138]....
        /*0548*/ 	.word	0x0000b8e0


	//   ....[139]....
        /*054c*/ 	.word	0x0000b970


	//   ....[140]....
        /*0550*/ 	.word	0x0000b9f0


	//   ....[141]....
        /*0554*/ 	.word	0x0000bad0


	//   ....[142]....
        /*0558*/ 	.word	0x0000bb30


	//   ....[143]....
        /*055c*/ 	.word	0x0000bbb0


	//   ....[144]....
        /*0560*/ 	.word	0x0000bc40


	//   ....[145]....
        /*0564*/ 	.word	0x0000bcd0


	//   ....[146]....
        /*0568*/ 	.word	0x0000bd60


	//   ....[147]....
        /*056c*/ 	.word	0x0000be30


	//   ....[148]....
        /*0570*/ 	.word	0x0000be90


	//   ....[149]....
        /*0574*/ 	.word	0x0000bf70


	//   ....[150]....
        /*0578*/ 	.word	0x0000bfd0


	//   ....[151]....
        /*057c*/ 	.word	0x0000c0a0


	//----- nvinfo : EIATTR_VRC_CTA_INIT_COUNT
	.align		4
.L_220:
        /*0580*/ 	.byte	0x02, 0x4a
	.zero		1
	.zero		1


	//----- nvinfo : EIATTR_EXIT_INSTR_OFFSETS
	.align		4
        /*0584*/ 	.byte	0x04, 0x1c
        /*0586*/ 	.short	(.L_222 - .L_221)


	//   ....[0]....
.L_221:
        /*0588*/ 	.word	0x000035a0


	//   ....[1]....
        /*058c*/ 	.word	0x00003770


	//   ....[2]....
        /*0590*/ 	.word	0x00003f40


	//   ....[3]....
        /*0594*/ 	.word	0x00004030


	//   ....[4]....
        /*0598*/ 	.word	0x000045f0


	//   ....[5]....
        /*059c*/ 	.word	0x00004660


	//   ....[6]....
        /*05a0*/ 	.word	0x00004680


	//   ....[7]....
        /*05a4*/ 	.word	0x0000a1c0


	//   ....[8]....
        /*05a8*/ 	.word	0x0000a290


	//----- nvinfo : EIATTR_MAX_THREADS
	.align		4
.L_222:
        /*05ac*/ 	.byte	0x04, 0x05
        /*05ae*/ 	.short	(.L_224 - .L_223)
.L_223:
        /*05b0*/ 	.word	0x00000100
        /*05b4*/ 	.word	0x00000001
        /*05b8*/ 	.word	0x00000001


	//----- nvinfo : EIATTR_CRS_STACK_SIZE
	.align		4
.L_224:
        /*05bc*/ 	.byte	0x04, 0x1e
        /*05be*/ 	.short	(.L_226 - .L_225)
.L_225:
        /*05c0*/ 	.word	0x00000000


	//----- nvinfo : EIATTR_CBANK_PARAM_SIZE
	.align		4
.L_226:
        /*05c4*/ 	.byte	0x03, 0x19
        /*05c6*/ 	.short	0x003c


	//----- nvinfo : EIATTR_PARAM_CBANK
	.align		4
        /*05c8*/ 	.byte	0x04, 0x0a
        /*05ca*/ 	.short	(.L_228 - .L_227)
	.align		4
.L_227:
        /*05cc*/ 	.word	index@(.nv.constant0._ZN3cub18CUB_300001_SM_10006detail6reduce23DeviceReduceByKeyKernelINS1_3rle6encode10policy_hubIiiE10Policy1000EPjPiN6thrust24THRUST_300001_SM_1000_NS17constant_iteratorIiiNSC_11use_defaultEEESA_SA_NS0_24ReduceByKeyScanTileStateIiiLb1EEEN4cuda3std3__48equal_toIvEENSK_4plusIvEEiiEEvT0_T1_T2_T3_T4_T5_iT6_T7_T8_)
        /*05d0*/ 	.short	0x0380
        /*05d2*/ 	.short	0x003c


	//----- nvinfo : EIATTR_SW_WAR
	.align		4
.L_228:
        /*05d4*/ 	.byte	0x04, 0x36
        /*05d6*/ 	.short	(.L_230 - .L_229)
.L_229:
        /*05d8*/ 	.word	0x00000008
.L_230:


//--------------------- .nv.info._ZN3cub18CUB_300001_SM_10006detail10radix_sort29DeviceRadixSortOnesweepKernelINS1_5radix10policy_hubIjjyE10Policy1000ELNS0_9SortOrderE0EjjyiiNS1_21identity_decomposer_tEEEvPT5_SB_PT3_PKSC_PT1_PKSG_PT2_PKSK_T4_iiT6_ --------------------------
	.section	.nv.info._ZN3cub18CUB_300001_SM_10006detail10radix_sort29DeviceRadixSortOnesweepKernelINS1_5radix10policy_hubIjjyE10Policy1000ELNS0_9SortOrderE0EjjyiiNS1_21identity_decomposer_tEEEvPT5_SB_PT3_PKSC_PT1_PKSG_PT2_PKSK_T4_iiT6_,"",@"SHT_CUDA_INFO"
	.sectionflags	@""
	.align	4


	//----- nvinfo : EIATTR_CUDA_API_VERSION
	.align		4
        /*0000*/ 	.byte	0x04, 0x37
        /*0002*/ 	.short	(.L_232 - .L_231)
.L_231:
        /*0004*/ 	.word	0x00000082


	//----- nvinfo : EIATTR_KPARAM_INFO
	.align		4
.L_232:
        /*0008*/ 	.byte	0x04, 0x17
        /*000a*/ 	.short	(.L_234 - .L_233)
.L_233:
        /*000c*/ 	.word	0x00000000
        /*0010*/ 	.short	0x000b
        /*0012*/ 	.short	0x004c
        /*0014*/ 	.byte	0x00, 0xf0, 0x05, 0x00


	//----- nvinfo : EIATTR_KPARAM_INFO
	.align		4
.L_234:
        /*0018*/ 	.byte	0x04, 0x17
        /*001a*/ 	.short	(.L_236 - .L_235)
.L_235:
        /*001c*/ 	.word	0x00000000
        /*0020*/ 	.short	0x000a
        /*0022*/ 	.short	0x0048
        /*0024*/ 	.byte	0x00, 0xf0, 0x11, 0x00


	//----- nvinfo : EIATTR_KPARAM_INFO
	.align		4
.L_236:
        /*0028*/ 	.byte	0x04, 0x17
        /*002a*/ 	.short	(.L_238 - .L_237)
.L_237:
        /*002c*/ 	.word	0x00000000
        /*0030*/ 	.short	0x0009
        /*0032*/ 	.short	0x0044
        /*0034*/ 	.byte	0x00, 0xf0, 0x11, 0x00


	//----- nvinfo : EIATTR_KPARAM_INFO
	.align		4
.L_238:
        /*0038*/ 	.byte	0x04, 0x17
        /*003a*/ 	.short	(.L_240 - .L_239)
.L_239:
        /*003c*/ 	.word	0x00000000
        /*0040*/ 	.short	0x0008
        /*0042*/ 	.short	0x0040
        /*0044*/ 	.byte	0x00, 0xf0, 0x11, 0x00


	//----- nvinfo : EIATTR_KPARAM_INFO
	.align		4
.L_240:
        /*0048*/ 	.byte	0x04, 0x17
        /*004a*/ 	.short	(.L_242 - .L_241)
.L_241:
        /*004c*/ 	.word	0x00000000
        /*0050*/ 	.short	0x0007
        /*0052*/ 	.short	0x0038
        /*0054*/ 	.byte	0x00, 0xf5, 0x21, 0x00


	//----- nvinfo : EIATTR_KPARAM_INFO
	.align		4
.L_242:
        /*0058*/ 	.byte	0x04, 0x17
        /*005a*/ 	.short	(.L_244 - .L_243)
.L_243:
        /*005c*/ 	.word	0x00000000
        /*0060*/ 	.short	0x0006
        /*0062*/ 	.short	0x0030
        /*0064*/ 	.byte	0x00, 0xf5, 0x21, 0x00


	//----- nvinfo : EIATTR_KPARAM_INFO
	.align		4
.L_244:
        /*0068*/ 	.byte	0x04, 0x17
        /*006a*/ 	.short	(.L_246 - .L_245)
.L_245:
        /*006c*/ 	.word	0x00000000
        /*0070*/ 	.short	0x0005
        /*0072*/ 	.short	0x0028
        /*0074*/ 	.byte	0x00, 0xf5, 0x21, 0x00


	//----- nvinfo : EIATTR_KPARAM_INFO
	.align		4
.L_246:
        /*0078*/ 	.byte	0x04, 0x17
        /*007a*/ 	.short	(.L_248 - .L_247)
.L_247:
        /*007c*/ 	.word	0x00000000
        /*0080*/ 	.short	0x0004
        /*0082*/ 	.short	0x0020
        /*0084*/ 	.byte	0x00, 0xf5, 0x21, 0x00


	//----- nvinfo : EIATTR_KPARAM_INFO
	.align		4
.L_248:
        /*0088*/ 	.byte	0x04, 0x17
        /*008a*/ 	.short	(.L_250 - .L_249)
.L_249:
        /*008c*/ 	.word	0x00000000
        /*0090*/ 	.short	0x0003
        /*0092*/ 	.short	0x0018
        /*0094*/ 	.byte	0x00, 0xf5, 0x21, 0x00


	//----- nvinfo : EIATTR_KPARAM_INFO
	.align		4
.L_250:
        /*0098*/ 	.byte	0x04, 0x17
        /*009a*/ 	.short	(.L_252 - .L_251)
.L_251:
        /*009c*/ 	.word	0x00000000
        /*00a0*/ 	.short	0x0002
        /*00a2*/ 	.short	0x0010
        /*00a4*/ 	.byte	0x00, 0xf5, 0x21, 0x00


	//----- nvinfo : EIATTR_KPARAM_INFO
	.align		4
.L_252:
        /*00a8*/ 	.byte	0x04, 0x17
        /*00aa*/ 	.short	(.L_254 - .L_253)
.L_253:
        /*00ac*/ 	.word	0x00000000
        /*00b0*/ 	.short	0x0001
        /*00b2*/ 	.short	0x0008
        /*00b4*/ 	.byte	0x00, 0xf5, 0x21, 0x00


	//----- nvinfo : EIATTR_KPARAM_INFO
	.align		4
.L_254:
        /*00b8*/ 	.byte	0x04, 0x17
        /*00ba*/ 	.short	(.L_256 - .L_255)
.L_255:
        /*00bc*/ 	.word	0x00000000
        /*00c0*/ 	.short	0x0000
        /*00c2*/ 	.short	0x0000
        /*00c4*/ 	.byte	0x00, 0xf5, 0x21, 0x00


	//----- nvinfo : EIATTR_SPARSE_MMA_MASK
	.align		4
.L_256:
        /*00c8*/ 	.byte	0x03, 0x50
        /*00ca*/ 	.short	0x0000


	//----- nvinfo : EIATTR_MAXREG_COUNT
	.align		4
        /*00cc*/ 	.byte	0x03, 0x1b
        /*00ce*/ 	.short	0x00a8


	//----- nvinfo : EIATTR_NUM_BARRIERS
	.align		4
        /*00d0*/ 	.byte	0x02, 0x4c
        /*00d2*/ 	.byte	0x01
	.zero		1


	//----- nvinfo : EIATTR_ANNOTATIONS
	.align		4
        /*00d4*/ 	.byte	0x04, 0x55
        /*00d6*/ 	.short	(.L_258 - .L_257)


	//   ....[0]....
.L_257:
        /*00d8*/ 	.word	0x00000001
        /*00dc*/ 	.byte	0xa0, 0x0d, 0x00, 0x00, 0x01, 0x00, 0x00, 0x00, 0xe0, 0x2b, 0x00, 0x00


	//----- nvinfo : EIATTR_MERCURY_ISA_VERSION
	.align		4
.L_258:
        /*00e8*/ 	.byte	0x03, 0x5f
        /*00ea*/ 	.short	0x0101


	//----- nvinfo : EIATTR_COOP_GROUP_MASK_REGIDS
	.align		4
        /*00ec*/ 	.byte	0x04, 0x29
        /*00ee*/ 	.short	(.L_260 - .L_259)


	//   ....[0]....
.L_259:
        /*00f0*/ 	.word	0xffffffff


	//   ....[1]....
        /*00f4*/ 	.word	0x05000000


	//   ....[2]....
        /*00f8*/ 	.word	0xffffffff


	//   ....[3]....
        /*00fc*/ 	.word	0xffffffff


	//   ....[4]....
        /*0100*/ 	.word	0xffffffff


	//   ....[5]....
        /*0104*/ 	.word	0xffffffff


	//   ....[6]....
        /*0108*/ 	.word	0xffffffff


	//   ....[7]....
        /*010c*/ 	.word	0xffffffff


	//   ....[8]....
        /*0110*/ 	.word	0xffffffff


	//   ....[9]....
        /*0114*/ 	.word	0xffffffff


	//   ....[10]....
        /*0118*/ 	.word	0xffffffff


	//   ....[11]....
        /*011c*/ 	.word	0xffffffff


	//   ....[12]....
        /*0120*/ 	.word	0xffffffff


	//   ....[13]....
        /*0124*/ 	.word	0xffffffff


	//   ....[14]....
        /*0128*/ 	.word	0xffffffff


	//   ....[15]....
        /*012c*/ 	.word	0xffffffff


	//   ....[16]....
        /*0130*/ 	.word	0xffffffff


	//   ....[17]....
        /*0134*/ 	.word	0xffffffff


	//   ....[18]....
        /*0138*/ 	.word	0xffffffff


	//   ....[19]....
        /*013c*/ 	.word	0xffffffff


	//   ....[20]....
        /*0140*/ 	.word	0xffffffff


	//   ....[21]....
        /*0144*/ 	.word	0xffffffff


	//   ....[22]....
        /*0148*/ 	.word	0xffffffff


	//   ....[23]....
        /*014c*/ 	.word	0xffffffff


	//   ....[24]....
        /*0150*/ 	.word	0xffffffff


	//   ....[25]....
        /*0154*/ 	.word	0xffffffff


	//   ....[26]....
        /*0158*/ 	.word	0xffffffff


	//   ....[27]....
        /*015c*/ 	.word	0xffffffff


	//   ....[28]....
        /*0160*/ 	.word	0xffffffff


	//   ....[29]....
        /*0164*/ 	.word	0xffffffff


	//   ....[30]....
        /*0168*/ 	.word	0xffffffff


	//   ....[31]....
        /*016c*/ 	.word	0xffffffff


	//   ....[32]....
        /*0170*/ 	.word	0xffffffff


	//   ....[33]....
        /*0174*/ 	.word	0xffffffff


	//   ....[34]....
        /*0178*/ 	.word	0xffffffff


	//   ....[35]....
        /*017c*/ 	.word	0xffffffff


	//   ....[36]....
        /*0180*/ 	.word	0xffffffff


	//   ....[37]....
        /*0184*/ 	.word	0xffffffff


	//   ....[38]....
        /*0188*/ 	.word	0xffffffff


	//   ....[39]....
        /*018c*/ 	.word	0xffffffff


	//   ....[40]....
        /*0190*/ 	.word	0xffffffff


	//   ....[41]....
        /*0194*/ 	.word	0xffffffff


	//   ....[42]....
        /*0198*/ 	.word	0xffffffff


	//   ....[43]....
        /*019c*/ 	.word	0xffffffff


	//   ....[44]....
        /*01a0*/ 	.word	0xffffffff


	//   ....[45]....
        /*01a4*/ 	.word	0xffffffff


	//   ....[46]....
        /*01a8*/ 	.word	0xffffffff


	//   ....[47]....
        /*01ac*/ 	.word	0xffffffff


	//   ....[48]....
        /*01b0*/ 	.word	0xffffffff


	//   ....[49]....
        /*01b4*/ 	.word	0xffffffff


	//   ....[50]....
        /*01b8*/ 	.word	0xffffffff


	//   ....[51]....
        /*01bc*/ 	.word	0xffffffff


	//   ....[52]....
        /*01c0*/ 	.word	0xffffffff


	//   ....[53]....
        /*01c4*/ 	.word	0xffffffff


	//   ....[54]....
        /*01c8*/ 	.word	0xffffffff


	//   ....[55]....
        /*01cc*/ 	.word	0xffffffff


	//   ....[56]....
        /*01d0*/ 	.word	0xffffffff


	//   ....[57]....
        /*01d4*/ 	.word	0xffffffff


	//   ....[58]....
        /*01d8*/ 	.word	0xffffffff


	//   ....[59]....
        /*01dc*/ 	.word	0xffffffff


	//   ....[60]....
        /*01e0*/ 	.word	0xffffffff


	//   ....[61]....
        /*01e4*/ 	.word	0xffffffff


	//   ....[62]....
        /*01e8*/ 	.word	0xffffffff


	//   ....[63]....
        /*01ec*/ 	.word	0xffffffff


	//   ....[64]....
        /*01f0*/ 	.word	0xffffffff


	//   ....[65]....
        /*01f4*/ 	.word	0xffffffff


	//   ....[66]....
        /*01f8*/ 	.word	0xffffffff


	//   ....[67]....
        /*01fc*/ 	.word	0xffffffff


	//   ....[68]....
        /*0200*/ 	.word	0xffffffff


	//   ....[69]....
        /*0204*/ 	.word	0xffffffff


	//   ....[70]....
        /*0208*/ 	.word	0xffffffff


	//   ....[71]....
        /*020c*/ 	.word	0xffffffff


	//   ....[72]....
        /*0210*/ 	.word	0xffffffff


	//   ....[73]....
        /*0214*/ 	.word	0xffffffff


	//   ....[74]....
        /*0218*/ 	.word	0xffffffff


	//   ....[75]....
        /*021c*/ 	.word	0xffffffff


	//   ....[76]....
        /*0220*/ 	.word	0xffffffff


	//   ....[77]....
        /*0224*/ 	.word	0xffffffff


	//   ....[78]....
        /*0228*/ 	.word	0xffffffff


	//   ....[79]....
        /*022c*/ 	.word	0xffffffff


	//   ....[80]....
        /*0230*/ 	.word	0xffffffff


	//   ....[81]....
        /*0234*/ 	.word	0xffffffff


	//   ....[82]....
        /*0238*/ 	.word	0xffffffff


	//   ....[83]....
        /*023c*/ 	.word	0xffffffff


	//   ....[84]....
        /*0240*/ 	.word	0xffffffff


	//   ....[85]....
        /*0244*/ 	.word	0xffffffff


	//   ....[86]....
        /*0248*/ 	.word	0xffffffff


	//   ....[87]....
        /*024c*/ 	.word	0xffffffff


	//   ....[88]....
        /*0250*/ 	.word	0xffffffff


	//   ....[89]....
        /*0254*/ 	.word	0xffffffff


	//   ....[90]....
        /*0258*/ 	.word	0xffffffff


	//   ....[91]....
        /*025c*/ 	.word	0xffffffff


	//   ....[92]....
        /*0260*/ 	.word	0xffffffff


	//   ....[93]....
        /*0264*/ 	.word	0xffffffff


	//   ....[94]....
        /*0268*/ 	.word	0xffffffff


	//   ....[95]....
        /*026c*/ 	.word	0xffffffff


	//   ....[96]....
        /*0270*/ 	.word	0xffffffff


	//   ....[97]....
        /*0274*/ 	.word	0xffffffff


	//   ....[98]....
        /*0278*/ 	.word	0xffffffff


	//   ....[99]....
        /*027c*/ 	.word	0xffffffff


	//   ....[100]....
        /*0280*/ 	.word	0xffffffff


	//   ....[101]....
        /*0284*/ 	.word	0xffffffff


	//   ....[102]....
        /*0288*/ 	.word	0xffffffff


	//   ....[103]....
        /*028c*/ 	.word	0xffffffff


	//   ....[104]....
        /*0290*/ 	.word	0xffffffff


	//   ....[105]....
        /*0294*/ 	.word	0xffffffff


	//   ....[106]....
        /*0298*/ 	.word	0xffffffff


	//   ....[107]....
        /*029c*/ 	.word	0xffffffff


	//   ....[108]....
        /*02a0*/ 	.word	0xffffffff


	//   ....[109]....
        /*02a4*/ 	.word	0xffffffff


	//   ....[110]....
        /*02a8*/ 	.word	0xffffffff


	//   ....[111]....
        /*02ac*/ 	.word	0xffffffff


	//   ....[112]....
        /*02b0*/ 	.word	0xffffffff


	//   ....[113]....
        /*02b4*/ 	.word	0xffffffff


	//   ....[114]....
        /*02b8*/ 	.word	0xffffffff


	//   ....[115]....
        /*02bc*/ 	.word	0xffffffff


	//   ....[116]....
        /*02c0*/ 	.word	0xffffffff


	//   ....[117]....
        /*02c4*/ 	.word	0xffffffff


	//   ....[118]....
        /*02c8*/ 	.word	0xffffffff


	//   ....[119]....
        /*02cc*/ 	.word	0xffffffff


	//   ....[120]....
        /*02d0*/ 	.word	0xffffffff


	//   ....[121]....
        /*02d4*/ 	.word	0xffffffff


	//   ....[122]....
        /*02d8*/ 	.word	0xffffffff


	//   ....[123]....
        /*02dc*/ 	.word	0xffffffff


	//   ....[124]....
        /*02e0*/ 	.word	0xffffffff


	//   ....[125]....
        /*02e4*/ 	.word	0xffffffff


	//   ....[126]....
        /*02e8*/ 	.word	0xffffffff


	//   ....[127]....
        /*02ec*/ 	.word	0xffffffff


	//   ....[128]....
        /*02f0*/ 	.word	0xffffffff


	//   ....[129]....
        /*02f4*/ 	.word	0xffffffff


	//   ....[130]....
        /*02f8*/ 	.word	0xffffffff


	//   ....[131]....
        /*02fc*/ 	.word	0xffffffff


	//   ....[132]....
        /*0300*/ 	.word	0xffffffff


	//   ....[133]....
        /*0304*/ 	.word	0xffffffff


	//   ....[134]....
        /*0308*/ 	.word	0xffffffff


	//   ....[135]....
        /*030c*/ 	.word	0xffffffff


	//   ....[136]....
        /*0310*/ 	.word	0xffffffff


	//   ....[137]....
        /*0314*/ 	.word	0xffffffff


	//   ....[138]....
        /*0318*/ 	.word	0xffffffff


	//   ....[139]....
        /*031c*/ 	.word	0xffffffff


	//   ....[140]....
        /*0320*/ 	.word	0xffffffff


	//   ....[141]....
        /*0324*/ 	.word	0xffffffff


	//   ....[142]....
        /*0328*/ 	.word	0xffffffff


	//   ....[143]....
        /*032c*/ 	.word	0xffffffff


	//   ....[144]....
        /*0330*/ 	.word	0xffffffff


	//   ....[145]....
        /*0334*/ 	.word	0xffffffff


	//   ....[146]....
        /*0338*/ 	.word	0xffffffff


	//   ....[147]....
        /*033c*/ 	.word	0xffffffff


	//   ....[148]....
        /*0340*/ 	.word	0xffffffff


	//   ....[149]....
        /*0344*/ 	.word	0xffffffff


	//   ....[150]....
        /*0348*/ 	.word	0xffffffff


	//   ....[151]....
        /*034c*/ 	.word	0xffffffff


	//   ....[152]....
        /*0350*/ 	.word	0xffffffff


	//   ....[153]....
        /*0354*/ 	.word	0xffffffff


	//   ....[154]....
        /*0358*/ 	.word	0xffffffff


	//   ....[155]....
        /*035c*/ 	.word	0xffffffff


	//   ....[156]....
        /*0360*/ 	.word	0xffffffff


	//   ....[157]....
        /*0364*/ 	.word	0xffffffff


	//   ....[158]....
        /*0368*/ 	.word	0xffffffff


	//   ....[159]....
        /*036c*/ 	.word	0xffffffff


	//   ....[160]....
        /*0370*/ 	.word	0x0500000c


	//   ....[161]....
        /*0374*/ 	.word	0xffffffff


	//   ....[162]....
        /*0378*/ 	.word	0xffffffff


	//   ....[163]....
        /*037c*/ 	.word	0xffffffff


	//   ....[164]....
        /*0380*/ 	.word	0xffffffff


	//   ....[165]....
        /*0384*/ 	.word	0xffffffff


	//   ....[166]....
        /*0388*/ 	.word	0xffffffff


	//   ....[167]....
        /*038c*/ 	.word	0xffffffff


	//   ....[168]....
        /*0390*/ 	.word	0xffffffff


	//   ....[169]....
        /*0394*/ 	.word	0xffffffff


	//   ....[170]....
        /*0398*/ 	.word	0xffffffff


	//   ....[171]....
        /*039c*/ 	.word	0xffffffff


	//   ....[172]....
        /*03a0*/ 	.word	0xffffffff


	//   ....[173]....
        /*03a4*/ 	.word	0xffffffff


	//   ....[174]....
        /*03a8*/ 	.word	0xffffffff


	//   ....[175]....
        /*03ac*/ 	.word	0xffffffff


	//   ....[176]....
        /*03b0*/ 	.word	0xffffffff


	//   ....[177]....
        /*03b4*/ 	.word	0xffffffff


	//   ....[178]....
        /*03b8*/ 	.word	0xffffffff


	//   ....[179]....
        /*03bc*/ 	.word	0xffffffff


	//   ....[180]....
        /*03c0*/ 	.word	0xffffffff


	//   ....[181]....
        /*03c4*/ 	.word	0xffffffff


	//   ....[182]....
        /*03c8*/ 	.word	0xffffffff


	//   ....[183]....
        /*03cc*/ 	.word	0xffffffff


	//   ....[184]....
        /*03d0*/ 	.word	0xffffffff


	//   ....[185]....
        /*03d4*/ 	.word	0xffffffff


	//   ....[186]....
        /*03d8*/ 	.word	0xffffffff


	//   ....[187]....
        /*03dc*/ 	.word	0xffffffff


	//   ....[188]....
        /*03e0*/ 	.word	0xffffffff


	//   ....[189]....
        /*03e4*/ 	.word	0xffffffff


	//   ....[190]....
        /*03e8*/ 	.word	0xffffffff


	//   ....[191]....
        /*03ec*/ 	.word	0xffffffff


	//   ....[192]....
        /*03f0*/ 	.word	0xffffffff


	//   ....[193]....
        /*03f4*/ 	.word	0xffffffff


	//   ....[194]....
        /*03f8*/ 	.word	0xffffffff


	//   ....[195]....
        /*03fc*/ 	.word	0xffffffff


	//   ....[196]....
        /*0400*/ 	.word	0xffffffff


	//   ....[197]....
        /*0404*/ 	.word	0xffffffff


	//   ....[198]....
        /*0408*/ 	.word	0xffffffff


	//   ....[199]....
        /*040c*/ 	.word	0xffffffff


	//   ....[200]....
        /*0410*/ 	.word	0xffffffff


	//   ....[201]....
        /*0414*/ 	.word	0xffffffff


	//   ....[202]....
        /*0418*/ 	.word	0xffffffff


	//   ....[203]....
        /*041c*/ 	.word	0xffffffff


	//   ....[204]....
        /*0420*/ 	.word	0xffffffff


	//   ....[205]....
        /*0424*/ 	.word	0xffffffff


	//   ....[206]....
        /*0428*/ 	.word	0xffffffff


	//   ....[207]....
        /*042c*/ 	.word	0xffffffff


	//   ....[208]....
        /*0430*/ 	.word	0xffffffff


	//   ....[209]....
        /*0434*/ 	.word	0xffffffff


	//   ....[210]....
        /*0438*/ 	.word	0xffffffff


	//   ....[211]....
        /*043c*/ 	.word	0xffffffff


	//   ....[212]....
        /*0440*/ 	.word	0xffffffff


	//   ....[213]....
        /*0444*/ 	.word	0xffffffff


	//   ....[214]....
        /*0448*/ 	.word	0xffffffff


	//   ....[215]....
        /*044c*/ 	.word	0xffffffff


	//   ....[216]....
        /*0450*/ 	.word	0xffffffff


	//   ....[217]....
        /*0454*/ 	.word	0xffffffff


	//   ....[218]....
        /*0458*/ 	.word	0xffffffff


	//   ....[219]....
        /*045c*/ 	.word	0xffffffff


	//   ....[220]....
        /*0460*/ 	.word	0xffffffff


	//   ....[221]....
        /*0464*/ 	.word	0xffffffff


	//   ....[222]....
        /*0468*/ 	.word	0xffffffff


	//   ....[223]....
        /*046c*/ 	.word	0xffffffff


	//   ....[224]....
        /*0470*/ 	.word	0xffffffff


	//   ....[225]....
        /*0474*/ 	.word	0xffffffff


	//   ....[226]....
        /*0478*/ 	.word	0xffffffff


	//   ....[227]....
        /*047c*/ 	.word	0xffffffff


	//   ....[228]....
        /*0480*/ 	.word	0xffffffff


	//   ....[229]....
        /*0484*/ 	.word	0x0500004c


	//   ....[230]....
        /*0488*/ 	.word	0x0500004c


	//   ....[231]....
        /*048c*/ 	.word	0x0500004c


	//   ....[232]....
        /*0490*/ 	.word	0x0500004c


	//   ....[233]....
        /*0494*/ 	.word	0x0500004c


	//----- nvinfo : EIATTR_COOP_GROUP_INSTR_OFFSETS
	.align		4
.L_260:
        /*0498*/ 	.byte	0x04, 0x28
        /*049a*/ 	.short	(.L_262 - .L_261)


	//   ....[0]....
.L_261:
        /*049c*/ 	.word	0x00000e60


	//   ....[1]....
        /*04a0*/ 	.word	0x00001770


	//   ....[2]....
        /*04a4*/ 	.word	0x000029b0


	//   ....[3]....
        /*04a8*/ 	.word	0x000029d0


	//   ....[4]....
        /*04ac*/ 	.word	0x000029f0


	//   ....[5]....
        /*04b0*/ 	.word	0x00002a10


	//   ....[6]....
        /*04b4*/ 	.word	0x00002a30


	//   ....[7]....
        /*04b8*/ 	.word	0x00002f20


	//   ....[8]....
        /*04bc*/ 	.word	0x00002f30


	//   ....[9]....
        /*04c0*/ 	.word	0x00002f50


	//   ....[10]....
        /*04c4*/ 	.word	0x00002f70


	//   ....[11]....
        /*04c8*/ 	.word	0x00002fc0


	//   ....[12]....
        /*04cc*/ 	.word	0x00003000


	//   ....[13]....
        /*04d0*/ 	.word	0x00003030


	//   ....[14]....
        /*04d4*/ 	.word	0x00003060


	//   ....[15]....
        /*04d8*/ 	.word	0x00003160


	//   ....[16]....
        /*04dc*/ 	.word	0x00003170


	//   ....[17]....
        /*04e0*/ 	.word	0x00003190


	//   ....[18]....
        /*04e4*/ 	.word	0x000031d0


	//   ....[19]....
        /*04e8*/ 	.word	0x00003200


	//   ....[20]....
        /*04ec*/ 	.word	0x00003240


	//   ....[21]....
        /*04f0*/ 	.word	0x00003260


	//   ....[22]....
        /*04f4*/ 	.word	0x00003280


	//   ....[23]....
        /*04f8*/ 	.word	0x000032e0


	//   ....[24]....
        /*04fc*/ 	.word	0x00003380


	//   ....[25]....
        /*0500*/ 	.word	0x00003390


	//   ....[26]....
        /*0504*/ 	.word	0x000033b0


	//   ....[27]....
        /*0508*/ 	.word	0x000033f0


	//   ....[28]....
        /*050c*/ 	.word	0x00003420


	//   ....[29]....
        /*0510*/ 	.word	0x00003460


	//   ....[30]....
        /*0514*/ 	.word	0x00003480


	//   ....[31]....
        /*0518*/ 	.word	0x000034a0


	//   ....[32]....
        /*051c*/ 	.word	0x00003510


	//   ....[33]....
        /*0520*/ 	.word	0x000035c0


	//   ....[34]....
        /*0524*/ 	.word	0x000035d0


	//   ....[35]....
        /*0528*/ 	.word	0x000035f0


	//   ....[36]....
        /*052c*/ 	.word	0x00003630


	//   ....[37]....
        /*0530*/ 	.word	0x00003660


	//   ....[38]....
        /*0534*/ 	.word	0x000036a0


	//   ....[39]....
        /*0538*/ 	.word	0x000036c0


	//   ....[40]....
        /*053c*/ 	.word	0x000036e0


	//   ....[41]....
        /*0540*/ 	.word	0x00003740


	//   ....[42]....
        /*0544*/ 	.word	0x000037e0


	//   ....[43]....
        /*0548*/ 	.word	0x000037f0


	//   ....[44]....
        /*054c*/ 	.word	0x00003810


	//   ....[45]....
        /*0550*/ 	.word	0x00003850


	//   ....[46]....
        /*0554*/ 	.word	0x00003880


	//   ....[47]....
        /*0558*/ 	.word	0x000038c0


	//   ....[48]....
        /*055c*/ 	.word	0x000038e0


	//   ....[49]....
        /*0560*/ 	.word	0x00003900


	//   ....[50]....
        /*0564*/ 	.word	0x00003970


	//   ....[51]....
        /*0568*/ 	.word	0x00003a20


	//   ....[52]....
        /*056c*/ 	.word	0x00003a30


	//   ....[53]....
        /*0570*/ 	.word	0x00003a50


	//   ....[54]....
        /*0574*/ 	.word	0x00003a90


	//   ....[55]....
        /*0578*/ 	.word	0x00003ac0


	//   ....[56]....
        /*057c*/ 	.word	0x00003b00


	//   ....[57]....
        /*0580*/ 	.word	0x00003b20


	//   ....[58]....
        /*0584*/ 	.word	0x00003b40


	//   ....[59]....
        /*0588*/ 	.word	0x00003ba0


	//   ....[60]....
        /*058c*/ 	.word	0x00003c40


	//   ....[61]....
        /*0590*/ 	.word	0x00003c50


	//   ....[62]....
        /*0594*/ 	.word	0x00003c70


	//   ....[63]....
        /*0598*/ 	.word	0x00003cb0


	//   ....[64]....
        /*059c*/ 	.word	0x00003ce0


	//   ....[65]....
        /*05a0*/ 	.word	0x00003cf0


	//   ....[66]....
        /*05a4*/ 	.word	0x00003d30


	//   ....[67]....
        /*05a8*/ 	.word	0x00003d50


	//   ....[68]....
        /*05ac*/ 	.word	0x00003d70


	//   ....[69]....
        /*05b0*/ 	.word	0x00003e80


	//   ....[70]....
        /*05b4*/ 	.word	0x00003e90


	//   ....[71]....
        /*05b8*/ 	.word	0x00003eb0


	//   ....[72]....
        /*05bc*/ 	.word	0x00003ef0


	//   ....[73]....
        /*05c0*/ 	.word	0x00003f20


	//   ....[74]....
        /*05c4*/ 	.word	0x00003f60


	//   ....[75]....
        /*05c8*/ 	.word	0x00003f80


	//   ....[76]....
        /*05cc*/ 	.word	0x00003fa0


	//   ....[77]....
        /*05d0*/ 	.word	0x00004000


	//   ....[78]....
        /*05d4*/ 	.word	0x000040a0


	//   ....[79]....
        /*05d8*/ 	.word	0x000040b0


	//   ....[80]....
        /*05dc*/ 	.word	0x000040d0


	//   ....[81]....
        /*05e0*/ 	.word	0x00004110


	//   ....[82]....
        /*05e4*/ 	.word	0x00004140


	//   ....[83]....
        /*05e8*/ 	.word	0x00004180


	//   ....[84]....
        /*05ec*/ 	.word	0x000041a0


	//   ....[85]....
        /*05f0*/ 	.word	0x000041c0


	//   ....[86]....
        /*05f4*/ 	.word	0x00004230


	//   ....[87]....
        /*05f8*/ 	.word	0x000042e0


	//   ....[88]....
        /*05fc*/ 	.word	0x000042f0


	//   ....[89]....
        /*0600*/ 	.word	0x00004310


	//   ....[90]....
        /*0604*/ 	.word	0x00004350


	//   ....[91]....
        /*0608*/ 	.word	0x00004380


	//   ....[92]....
        /*060c*/ 	.word	0x000043c0


	//   ....[93]....
        /*0610*/ 	.word	0x000043e0


	//   ....[94]....
        /*0614*/ 	.word	0x00004400


	//   ....[95]....
        /*0618*/ 	.word	0x00004460


	//   ....[96]....
        /*061c*/ 	.word	0x00004500


	//   ....[97]....
        /*0620*/ 	.word	0x00004510


	//   ....[98]....
        /*0624*/ 	.word	0x00004530


	//   ....[99]....
        /*0628*/ 	.word	0x00004570


	//   ....[100]....
        /*062c*/ 	.word	0x000045a0


	//   ....[101]....
        /*0630*/ 	.word	0x000045e0


	//   ....[102]....
        /*0634*/ 	.word	0x00004600


	//   ....[103]....
        /*0638*/ 	.word	0x00004620


	//   ....[104]....
        /*063c*/ 	.word	0x00004690


	//   ....[105]....
        /*0640*/ 	.word	0x00004740


	//   ....[106]....
        /*0644*/ 	.word	0x00004750


	//   ....[107]....
        /*0648*/ 	.word	0x00004770


	//   ....[108]....
        /*064c*/ 	.word	0x000047b0


	//   ....[109]....
        /*0650*/ 	.word	0x000047e0


	//   ....[110]....
        /*0654*/ 	.word	0x00004820


	//   ....[111]....
        /*0658*/ 	.word	0x00004840


	//   ....[112]....
        /*065c*/ 	.word	0x00004860


	//   ....[113]....
        /*0660*/ 	.word	0x000048c0


	//   ....[114]....
        /*0664*/ 	.word	0x00004960


	//   ....[115]....
        /*0668*/ 	.word	0x00004970


	//   ....[116]....
        /*066c*/ 	.word	0x00004990


	//   ....[117]....
        /*0670*/ 	.word	0x000049d0


	//   ....[118]....
        /*0674*/ 	.word	0x00004a00


	//   ....[119]....
        /*0678*/ 	.word	0x00004a40


	//   ....[120]....
        /*067c*/ 	.word	0x00004a60


	//   ....[121]....
        /*0680*/ 	.word	0x00004a80


	//   ....[122]....
        /*0684*/ 	.word	0x00004af0


	//   ....[123]....
        /*0688*/ 	.word	0x00004b80


	//   ....[124]....
        /*068c*/ 	.word	0x00004ba0


	//   ....[125]....
        /*0690*/ 	.word	0x00004bb0


	//   ....[126]....
        /*0694*/ 	.word	0x00004bd0


	//   ....[127]....
        /*0698*/ 	.word	0x00004c10


	//   ....[128]....
        /*069c*/ 	.word	0x00004c40


	//   ....[129]....
        /*06a0*/ 	.word	0x00004c80


	//   ....[130]....
        /*06a4*/ 	.word	0x00004ca0


	//   ....[131]....
        /*06a8*/ 	.word	0x00004cc0


	//   ....[132]....
        /*06ac*/ 	.word	0x00004db0


	//   ....[133]....
        /*06b0*/ 	.word	0x00004dd0


	//   ....[134]....
        /*06b4*/ 	.word	0x00004de0


	//   ....[135]....
        /*06b8*/ 	.word	0x00004e00


	//   ....[136]....
        /*06bc*/ 	.word	0x00004e40


	//   ....[137]....
        /*06c0*/ 	.word	0x00004e70


	//   ....[138]....
        /*06c4*/ 	.word	0x00004eb0


	//   ....[139]....
        /*06c8*/ 	.word	0x00004ed0


	//   ....[140]....
        /*06cc*/ 	.word	0x00004ef0


	//   ....[141]....
        /*06d0*/ 	.word	0x00004fe0


	//   ....[142]....
        /*06d4*/ 	.word	0x00005000


	//   ....[143]....
        /*06d8*/ 	.word	0x00005010


	//   ....[144]....
        /*06dc*/ 	.word	0x00005030


	//   ....[145]....
        /*06e0*/ 	.word	0x00005070


	//   ....[146]....
        /*06e4*/ 	.word	0x000050a0


	//   ....[147]....
        /*06e8*/ 	.word	0x000050e0


	//   ....[148]....
        /*06ec*/ 	.word	0x00005100


	//   ....[149]....
        /*06f0*/ 	.word	0x00005120


	//   ....[150]....
        /*06f4*/ 	.word	0x00005210


	//   ....[151]....
        /*06f8*/ 	.word	0x00005230


	//   ....[152]....
        /*06fc*/ 	.word	0x00005240


	//   ....[153]....
        /*0700*/ 	.word	0x00005260


	//   ....[154]....
        /*0704*/ 	.word	0x000052a0


	//   ....[155]....
        /*0708*/ 	.word	0x000052d0


	//   ....[156]....
        /*070c*/ 	.word	0x00005310


	//   ....[157]....
        /*0710*/ 	.word	0x00005330


	//   ....[158]....
        /*0714*/ 	.word	0x00005350


	//   ....[159]....
        /*0718*/ 	.word	0x000054a0


	//   ....[160]....
        /*071c*/ 	.word	0x000059b0


	//   ....[161]....
        /*0720*/ 	.word	0x00005cd0


	//   ....[162]....
        /*0724*/ 	.word	0x00005d80


	//   ....[163]....
        /*0728*/ 	.word	0x00005e30


	//   ....[164]....
        /*072c*/ 	.word	0x00005ee0


	//   ....[165]....
        /*0730*/ 	.word	0x00005f90


	//   ....[166]....
        /*0734*/ 	.word	0x00006040


	//   ....[167]....
        /*0738*/ 	.word	0x000060f0


	//   ....[168]....
        /*073c*/ 	.word	0x000061a0


	//   ....[169]....
        /*0740*/ 	.word	0x00006250


	//   ....[170]....
        /*0744*/ 	.word	0x00006300


	//   ....[171]....
        /*0748*/ 	.word	0x000063b0


	//   ....[172]....
        /*074c*/ 	.word	0x00006460


	//   ....[173]....
        /*0750*/ 	.word	0x00006510


	//   ....[174]....
        /*0754*/ 	.word	0x000065c0


	//   ....[175]....
        /*0758*/ 	.word	0x00006670


	//   ....[176]....
        /*075c*/ 	.word	0x00006720


	//   ....[177]....
        /*0760*/ 	.word	0x000067d0


	//   ....[178]....
        /*0764*/ 	.word	0x000069b0


	//   ....[179]....
        /*0768*/ 	.word	0x00006ad0


	//   ....[180]....
        /*076c*/ 	.word	0x00006bf0


	//   ....[181]....
        /*0770*/ 	.word	0x00006d10


	//   ....[182]....
        /*0774*/ 	.word	0x00006e30


	//   ....[183]....
        /*0778*/ 	.word	0x00006f50


	//   ....[184]....
        /*077c*/ 	.word	0x00007070


	//   ....[185]....
        /*0780*/ 	.word	0x00007190


	//   ....[186]....
        /*0784*/ 	.word	0x000072b0


	//   ....[187]....
        /*0788*/ 	.word	0x000073d0


	//   ....[188]....
        /*078c*/ 	.word	0x000074f0


	//   ....[189]....
        /*0790*/ 	.word	0x00007600


	//   ....[190]....
        /*0794*/ 	.word	0x00007700


	//   ....[191]....
        /*0798*/ 	.word	0x00007800


	//   ....[192]....
        /*079c*/ 	.word	0x00007900


	//   ....[193]....
        /*07a0*/ 	.word	0x00007a00


	//   ....[194]....
        /*07a4*/ 	.word	0x00007b00


	//   ....[195]....
        /*07a8*/ 	.word	0x000085a0


	//   ....[196]....
        /*07ac*/ 	.word	0x00008620


	//   ....[197]....
        /*07b0*/ 	.word	0x000086a0


	//   ....[198]....
        /*07b4*/ 	.word	0x00008720


	//   ....[199]....
        /*07b8*/ 	.word	0x000087a0


	//   ....[200]....
        /*07bc*/ 	.word	0x00008820


	//   ....[201]....
        /*07c0*/ 	.word	0x000088a0


	//   ....[202]....
        /*07c4*/ 	.word	0x00008920


	//   ....[203]....
        /*07c8*/ 	.word	0x000089a0


	//   ....[204]....
        /*07cc*/ 	.word	0x00008a20


	//   ....[205]....
        /*07d0*/ 	.word	0x00008aa0


	//   ....[206]....
        /*07d4*/ 	.word	0x00008b20


	//   ....[207]....
        /*07d8*/ 	.word	0x00008ba0


	//   ....[208]....
        /*07dc*/ 	.word	0x00008c20


	//   ....[209]....
        /*07e0*/ 	.word	0x00008ca0


	//   ....[210]....
        /*07e4*/ 	.word	0x00008d20


	//   ....[211]....
        /*07e8*/ 	.word	0x00008da0


	//   ....[212]....
        /*07ec*/ 	.word	0x00008f80


	//   ....[213]....
        /*07f0*/ 	.word	0x00009020


	//   ....[214]....
        /*07f4*/ 	.word	0x000090d0


	//   ....[215]....
        /*07f8*/ 	.word	0x00009180


	//   ....[216]....
        /*07fc*/ 	.word	0x00009230


	//   ....[217]....
        /*0800*/ 	.word	0x000092f0


	//   ....[218]....
        /*0804*/ 	.word	0x000093b0


	//   ....[219]....
        /*0808*/ 	.word	0x00009460


	//   ....[220]....
        /*080c*/ 	.word	0x00009520


	//   ....[221]....
        /*0810*/ 	.word	0x000095d0


	//   ....[222]....
        /*0814*/ 	.word	0x00009690


	//   ....[223]....
        /*0818*/ 	.word	0x00009740


	//   ....[224]....
        /*081c*/ 	.word	0x00009800


	//   ....[225]....
        /*0820*/ 	.word	0x000098b0


	//   ....[226]....
        /*0824*/ 	.word	0x00009950


	//   ....[227]....
        /*0828*/ 	.word	0x00009a00


	//   ....[228]....
        /*082c*/ 	.word	0x00009aa0


	//   ....[229]....
        /*0830*/ 	.word	0x00009b10


	//   ....[230]....
        /*0834*/ 	.word	0x00009b70


	//   ....[231]....
        /*0838*/ 	.word	0x00009be0


	//   ....[232]....
        /*083c*/ 	.word	0x00009c40


	//   ....[233]....
        /*0840*/ 	.word	0x00009cb0


	//----- nvinfo : EIATTR_VRC_CTA_INIT_COUNT
	.align		4
.L_262:
        /*0844*/ 	.byte	0x02, 0x4a
	.zero		1
	.zero		1


	//----- nvinfo : EIATTR_EXIT_INSTR_OFFSETS
	.align		4
        /*0848*/ 	.byte	0x04, 0x1c
        /*084a*/ 	.short	(.L_264 - .L_263)


	//   ....[0]....
.L_263:
        /*084c*/ 	.word	0x00002450


	//   ....[1]....
        /*0850*/ 	.word	0x000027b0


	//   ....[2]....
        /*0854*/ 	.word	0x000027d0


	//   ....[3]....
        /*0858*/ 	.word	0x00008db0


	//   ....[4]....
        /*085c*/ 	.word	0x00009ab0


	//----- nvinfo : EIATTR_MAX_THREADS
	.align		4
.L_264:
        /*0860*/ 	.byte	0x04, 0x05
        /*0862*/ 	.short	(.L_266 - .L_265)
.L_265:
        /*0864*/ 	.word	0x00000180
        /*0868*/ 	.word	0x00000001
        /*086c*/ 	.word	0x00000001


	//----- nvinfo : EIATTR_CRS_STACK_SIZE
	.align		4
.L_266:
        /*0870*/ 	.byte	0x04, 0x1e
        /*0872*/ 	.short	(.L_268 - .L_267)
.L_267:
        /*0874*/ 	.word	0x00000000


	//----- nvinfo : EIATTR_CBANK_PARAM_SIZE
	.align		4
.L_268:
        /*0878*/ 	.byte	0x03, 0x19
        /*087a*/ 	.short	0x004d


	//----- nvinfo : EIATTR_PARAM_CBANK
	.align		4
        /*087c*/ 	.byte	0x04, 0x0a
        /*087e*/ 	.short	(.L_270 - .L_269)
	.align		4
.L_269:
        /*0880*/ 	.word	index@(.nv.constant0._ZN3cub18CUB_300001_SM_10006detail10radix_sort29DeviceRadixSortOnesweepKernelINS1_5radix10policy_hubIjjyE10Policy1000ELNS0_9SortOrderE0EjjyiiNS1_21identity_decomposer_tEEEvPT5_SB_PT3_PKSC_PT1_PKSG_PT2_PKSK_T4_iiT6_)
        /*0884*/ 	.short	0x0380
        /*0886*/ 	.short	0x004d


	//----- nvinfo : EIATTR_SW_WAR
	.align		4
.L_270:
        /*0888*/ 	.byte	0x04, 0x36
        /*088a*/ 	.short	(.L_272 - .L_271)
.L_271:
        /*088c*/ 	.word	0x00000008
.L_272:


//--------------------- .nv.info._ZN3cub18CUB_300001_SM_10006detail10radix_sort33DeviceRadixSortExclusiveSumKernelINS1_5radix10policy_hubIjjyE10Policy1000EyEEvPT0_ --------------------------
	.section	.nv.info._ZN3cub18CUB_300001_SM_10006detail10radix_sort33DeviceRadixSortExclusiveSumKernelINS1_5radix10policy_hubIjjyE10Policy1000EyEEvPT0_,"",@"SHT_CUDA_INFO"
	.sectionflags	@""
	.align	4


	//----- nvinfo : EIATTR_CUDA_API_VERSION
	.align		4
        /*0000*/ 	.byte	0x04, 0x37
        /*0002*/ 	.short	(.L_274 - .L_273)
.L_273:
        /*0004*/ 	.word	0x00000082


	//----- nvinfo : EIATTR_KPARAM_INFO
	.align		4
.L_274:
        /*0008*/ 	.byte	0x04, 0x17
        /*000a*/ 	.short	(.L_276 - .L_275)
.L_275:
        /*000c*/ 	.word	0x00000000
        /*0010*/ 	.short	0x0000
        /*0012*/ 	.short	0x0000
        /*0014*/ 	.byte	0x00, 0xf5, 0x21, 0x00


	//----- nvinfo : EIATTR_SPARSE_MMA_MASK
	.align		4
.L_276:
        /*0018*/ 	.byte	0x03, 0x50
        /*001a*/ 	.short	0x0000


	//----- nvinfo : EIATTR_MAXREG_COUNT
	.align		4
        /*001c*/ 	.byte	0x03, 0x1b
        /*001e*/ 	.short	0x00ff


	//----- nvinfo : EIATTR_NUM_BARRIERS
	.align		4
        /*0020*/ 	.byte	0x02, 0x4c
        /*0022*/ 	.byte	0x01
	.zero		1


	//----- nvinfo : EIATTR_MERCURY_ISA_VERSION
	.align		4
        /*0024*/ 	.byte	0x03, 0x5f
        /*0026*/ 	.short	0x0101


	//----- nvinfo : EIATTR_COOP_GROUP_MASK_REGIDS
	.align		4
        /*0028*/ 	.byte	0x04, 0x29
        /*002a*/ 	.short	(.L_278 - .L_277)


	//   ....[0]....
.L_277:
        /*002c*/ 	.word	0xffffffff


	//   ....[1]....
        /*0030*/ 	.word	0xffffffff


	//   ....[2]....
        /*0034*/ 	.word	0xffffffff


	//   ....[3]....
        /*0038*/ 	.word	0xffffffff


	//   ....[4]....
        /*003c*/ 	.word	0xffffffff


	//   ....[5]....
        /*0040*/ 	.word	0xffffffff


	//   ....[6]....
        /*0044*/ 	.word	0xffffffff


	//   ....[7]....
        /*0048*/ 	.word	0xffffffff


	//   ....[8]....
        /*004c*/ 	.word	0xffffffff


	//   ....[9]....
        /*0050*/ 	.word	0xffffffff


	//   ....[10]....
        /*0054*/ 	.word	0x05000015


	//   ....[11]....
        /*0058*/ 	.word	0x05000015


	//   ....[12]....
        /*005c*/ 	.word	0x05000015


	//   ....[13]....
        /*0060*/ 	.word	0x05000015


	//   ....[14]....
        /*0064*/ 	.word	0x05000015


	//   ....[15]....
        /*0068*/ 	.word	0x05000015


	//   ....[16]....
        /*006c*/ 	.word	0x05000015


	//   ....[17]....
        /*0070*/ 	.word	0x05000015


	//   ....[18]....
        /*0074*/ 	.word	0x05000015


	//   ....[19]....
        /*0078*/ 	.word	0x05000015


	//----- nvinfo : EIATTR_COOP_GROUP_INSTR_OFFSETS
	.align		4
.L_278:
        /*007c*/ 	.byte	0x04, 0x28
        /*007e*/ 	.short	(.L_280 - .L_279)


	//   ....[0]....
.L_279:
        /*0080*/ 	.word	0x00000250


	//   ....[1]....
        /*0084*/ 	.word	0x00000260


	//   ....[2]....
        /*0088*/ 	.word	0x000002a0


	//   ....[3]....
        /*008c*/ 	.word	0x000002c0


	//   ....[4]....
        /*0090*/ 	.word	0x00000310


	//   ....[5]....
        /*0094*/ 	.word	0x00000320


	//   ....[6]....
        /*0098*/ 	.word	0x00000360


	//   ....[7]....
        /*009c*/ 	.word	0x00000380


	//   ....[8]....
        /*00a0*/ 	.word	0x000003d0


	//   ....[9]....
        /*00a4*/ 	.word	0x000003e0


	//   ....[10]....
        /*00a8*/ 	.word	0x00000660


	//   ....[11]....
        /*00ac*/ 	.word	0x000006b0


	//   ....[12]....
        /*00b0*/ 	.word	0x00000740


	//   ....[13]....
        /*00b4*/ 	.word	0x00000790


	//   ....[14]....
        /*00b8*/ 	.word	0x00000820


	//   ....[15]....
        /*00bc*/ 	.word	0x00000870


	//   ....[16]....
        /*00c0*/ 	.word	0x00000900


	//   ....[17]....
        /*00c4*/ 	.word	0x00000950


	//   ....[18]....
        /*00c8*/ 	.word	0x000009e0


	//   ....[19]....
        /*00cc*/ 	.word	0x00000a30


	//----- nvinfo : EIATTR_VRC_CTA_INIT_COUNT
	.align		4
.L_280:
        /*00d0*/ 	.byte	0x02, 0x4a
	.zero		1
	.zero		1


	//----- nvinfo : EIATTR_EXIT_INSTR_OFFSETS
	.align		4
        /*00d4*/ 	.byte	0x04, 0x1c
        /*00d6*/ 	.short	(.L_282 - .L_281)


	//   ....[0]....
.L_281:
        /*00d8*/ 	.word	0x000005d0


	//   ....[1]....
        /*00dc*/ 	.word	0x00000600


	//----- nvinfo : EIATTR_CRS_STACK_SIZE
	.align		4
.L_282:
        /*00e0*/ 	.byte	0x04, 0x1e
        /*00e2*/ 	.short	(.L_284 - .L_283)
.L_283:
        /*00e4*/ 	.word	0x00000000


	//----- nvinfo : EIATTR_CBANK_PARAM_SIZE
	.align		4
.L_284:
        /*00e8*/ 	.byte	0x03, 0x19
        /*00ea*/ 	.short	0x0008


	//----- nvinfo : EIATTR_PARAM_CBANK
	.align		4
        /*00ec*/ 	.byte	0x04, 0x0a
        /*00ee*/ 	.short	(.L_286 - .L_285)
	.align		4
.L_285:
        /*00f0*/ 	.word	index@(.nv.constant0._ZN3cub18CUB_300001_SM_10006detail10radix_sort33DeviceRadixSortExclusiveSumKernelINS1_5radix10policy_hubIjjyE10Policy1000EyEEvPT0_)
        /*00f4*/ 	.short	0x0380
        /*00f6*/ 	.short	0x0008


	//----- nvinfo : EIATTR_SW_WAR
	.align		4
.L_286:
        /*00f8*/ 	.byte	0x04, 0x36
        /*00fa*/ 	.short	(.L_288 - .L_287)
.L_287:
        /*00fc*/ 	.word	0x00000008
.L_288:


//--------------------- .nv.info._ZN3cub18CUB_300001_SM_10006detail10radix_sort30DeviceRadixSortHistogramKernelINS1_5radix10policy_hubIjjyE10Policy1000ELNS0_9SortOrderE0EjyNS1_21identity_decomposer_tEEEvPT2_PKT1_SA_iiT3_ --------------------------
	.section	.nv.info._ZN3cub18CUB_300001_SM_10006detail10radix_sort30DeviceRadixSortHistogramKernelINS1_5radix10policy_hubIjjyE10Policy1000ELNS0_9SortOrderE0EjyNS1_21identity_decomposer_tEEEvPT2_PKT1_SA_iiT3_,"",@"SHT_CUDA_INFO"
	.sectionflags	@""
	.align	4


	//----- nvinfo : EIATTR_CUDA_API_VERSION
	.align		4
        /*0000*/ 	.byte	0x04, 0x37
        /*0002*/ 	.short	(.L_290 - .L_289)
.L_289:
        /*0004*/ 	.word	0x00000082


	//----- nvinfo : EIATTR_KPARAM_INFO
	.align		4
.L_290:
        /*0008*/ 	.byte	0x04, 0x17
        /*000a*/ 	.short	(.L_292 - .L_291)
.L_291:
        /*000c*/ 	.word	0x00000000
        /*0010*/ 	.short	0x0005
        /*0012*/ 	.short	0x0020
        /*0014*/ 	.byte	0x00, 0xf0, 0x05, 0x00


	//----- nvinfo : EIATTR_KPARAM_INFO
	.align		4
.L_292:
        /*0018*/ 	.byte	0x04, 0x17
        /*001a*/ 	.short	(.L_294 - .L_293)
.L_293:
        /*001c*/ 	.word	0x00000000
        /*0020*/ 	.short	0x0004
        /*0022*/ 	.short	0x001c
        /*0024*/ 	.byte	0x00, 0xf0, 0x11, 0x00


	//----- nvinfo : EIATTR_KPARAM_INFO
	.align		4
.L_294:
        /*0028*/ 	.byte	0x04, 0x17
        /*002a*/ 	.short	(.L_296 - .L_295)
.L_295:
        /*002c*/ 	.word	0x00000000
        /*0030*/ 	.short	0x0003
        /*0032*/ 	.short	0x0018
        /*0034*/ 	.byte	0x00, 0xf0, 0x11, 0x00


	//----- nvinfo : EIATTR_KPARAM_INFO
	.align		4
.L_296:
        /*0038*/ 	.byte	0x04, 0x17
        /*003a*/ 	.short	(.L_298 - .L_297)
.L_297:
        /*003c*/ 	.word	0x00000000
        /*0040*/ 	.short	0x0002
        /*0042*/ 	.short	0x0010
        /*0044*/ 	.byte	0x00, 0xf0, 0x21, 0x00


	//----- nvinfo : EIATTR_KPARAM_INFO
	.align		4
.L_298:
        /*0048*/ 	.byte	0x04, 0x17
        /*004a*/ 	.short	(.L_300 - .L_299)
.L_299:
        /*004c*/ 	.word	0x00000000
        /*0050*/ 	.short	0x0001
        /*0052*/ 	.short	0x0008
        /*0054*/ 	.byte	0x00, 0xf5, 0x21, 0x00


	//----- nvinfo : EIATTR_KPARAM_INFO
	.align		4
.L_300:
        /*0058*/ 	.byte	0x04, 0x17
        /*005a*/ 	.short	(.L_302 - .L_301)
.L_301:
        /*005c*/ 	.word	0x00000000
        /*0060*/ 	.short	0x0000
        /*0062*/ 	.short	0x0000
        /*0064*/ 	.byte	0x00, 0xf5, 0x21, 0x00


	//----- nvinfo : EIATTR_SPARSE_MMA_MASK
	.align		4
.L_302:
        /*0068*/ 	.byte	0x03, 0x50
        /*006a*/ 	.short	0x0000


	//----- nvinfo : EIATTR_MAXREG_COUNT
	.align		4
        /*006c*/ 	.byte	0x03, 0x1b
        /*006e*/ 	.short	0x00ff


	//----- nvinfo : EIATTR_NUM_BARRIERS
	.align		4
        /*0070*/ 	.byte	0x02, 0x4c
        /*0072*/ 	.byte	0x01
	.zero		1


	//----- nvinfo : EIATTR_MERCURY_ISA_VERSION
	.align		4
        /*0074*/ 	.byte	0x03, 0x5f
        /*0076*/ 	.short	0x0101


	//----- nvinfo : EIATTR_VRC_CTA_INIT_COUNT
	.align		4
        /*0078*/ 	.byte	0x02, 0x4a
	.zero		1
	.zero		1


	//----- nvinfo : EIATTR_EXIT_INSTR_OFFSETS
	.align		4
        /*007c*/ 	.byte	0x04, 0x1c
        /*007e*/ 	.short	(.L_304 - .L_303)


	//   ....[0]....
.L_303:
        /*0080*/ 	.word	0x00000040


	//   ....[1]....
        /*0084*/ 	.word	0x00002ec0


	//----- nvinfo : EIATTR_MAX_THREADS
	.align		4
.L_304:
        /*0088*/ 	.byte	0x04, 0x05
        /*008a*/ 	.short	(.L_306 - .L_305)
.L_305:
        /*008c*/ 	.word	0x00000080
        /*0090*/ 	.word	0x00000001
        /*0094*/ 	.word	0x00000001


	//----- nvinfo : EIATTR_CRS_STACK_SIZE
	.align		4
.L_306:
        /*0098*/ 	.byte	0x04, 0x1e
        /*009a*/ 	.short	(.L_308 - .L_307)
.L_307:
        /*009c*/ 	.word	0x00000000


	//----- nvinfo : EIATTR_CBANK_PARAM_SIZE
	.align		4
.L_308:
        /*00a0*/ 	.byte	0x03, 0x19
        /*00a2*/ 	.short	0x0021


	//----- nvinfo : EIATTR_PARAM_CBANK
	.align		4
        /*00a4*/ 	.byte	0x04, 0x0a
        /*00a6*/ 	.short	(.L_310 - .L_309)
	.align		4
.L_309:
        /*00a8*/ 	.word	index@(.nv.constant0._ZN3cub18CUB_300001_SM_10006detail10radix_sort30DeviceRadixSortHistogramKernelINS1_5radix10policy_hubIjjyE10Policy1000ELNS0_9SortOrderE0EjyNS1_21identity_decomposer_tEEEvPT2_PKT1_SA_iiT3_)
        /*00ac*/ 	.short	0x0380
        /*00ae*/ 	.short	0x0021


	//----- nvinfo : EIATTR_SW_WAR
	.align		4
.L_310:
        /*00b0*/ 	.byte	0x04, 0x36
        /*00b2*/ 	.short	(.L_312 - .L_311)
.L_311:
        /*00b4*/ 	.word	0x00000008
.L_312:


//--------------------- .nv.info._ZN3cub18CUB_300001_SM_10006detail10radix_sort31DeviceRadixSortSingleTileKernelINS1_5radix10policy_hubIjjyE10Policy1000ELNS0_9SortOrderE0EjjyNS1_21identity_decomposer_tEEEvPKT1_PSA_PKT2_PSE_T3_iiT4_ --------------------------
	.section	.nv.info._ZN3cub18CUB_300001_SM_10006detail10radix_sort31DeviceRadixSortSingleTileKernelINS1_5radix10policy_hubIjjyE10Policy1000ELNS0_9SortOrderE0EjjyNS1_21identity_decomposer_tEEEvPKT1_PSA_PKT2_PSE_T3_iiT4_,"",@"SHT_CUDA_INFO"
	.sectionflags	@""
	.align	4


	//----- nvinfo : EIATTR_CUDA_API_VERSION
	.align		4
        /*0000*/ 	.byte	0x04, 0x37
        /*0002*/ 	.short	(.L_314 - .L_313)
.L_313:
        /*0004*/ 	.word	0x00000082


	//----- nvinfo : EIATTR_KPARAM_INFO
	.align		4
.L_314:
        /*0008*/ 	.byte	0x04, 0x17
        /*000a*/ 	.short	(.L_316 - .L_315)
.L_315:
        /*000c*/ 	.word	0x00000000
        /*0010*/ 	.short	0x0007
        /*0012*/ 	.short	0x0030
        /*0014*/ 	.byte	0x00, 0xf0, 0x05, 0x00


	//----- nvinfo : EIATTR_KPARAM_INFO
	.align		4
.L_316:
        /*0018*/ 	.byte	0x04, 0x17
        /*001a*/ 	.short	(.L_318 - .L_317)
.L_317:
        /*001c*/ 	.word	0x00000000
        /*0020*/ 	.short	0x0006
        /*0022*/ 	.short	0x002c
        /*0024*/ 	.byte	0x00, 0xf0, 0x11, 0x00


	//----- nvinfo : EIATTR_KPARAM_INFO
	.align		4
.L_318:
        /*0028*/ 	.byte	0x04, 0x17
        /*002a*/ 	.short	(.L_320 - .L_319)
.L_319:
        /*002c*/ 	.word	0x00000000
        /*0030*/ 	.short	0x0005
        /*0032*/ 	.short	0x0028
        /*0034*/ 	.byte	0x00, 0xf0, 0x11, 0x00


	//----- nvinfo : EIATTR_KPARAM_INFO
	.align		4
.L_320:
        /*0038*/ 	.byte	0x04, 0x17
        /*003a*/ 	.short	(.L_322 - .L_321)
.L_321:
        /*003c*/ 	.word	0x00000000
        /*0040*/ 	.short	0x0004
        /*0042*/ 	.short	0x0020
        /*0044*/ 	.byte	0x00, 0xf0, 0x21, 0x00


	//----- nvinfo : EIATTR_KPARAM_INFO
	.align		4
.L_322:
        /*0048*/ 	.byte	0x04, 0x17
        /*004a*/ 	.short	(.L_324 - .L_323)
.L_323:
        /*004c*/ 	.word	0x00000000
        /*0050*/ 	.short	0x0003
        /*0052*/ 	.short	0x0018
        /*0054*/ 	.byte	0x00, 0xf5, 0x21, 0x00


	//----- nvinfo : EIATTR_KPARAM_INFO
	.align		4
.L_324:
        /*0058*/ 	.byte	0x04, 0x17
        /*005a*/ 	.short	(.L_326 - .L_325)
.L_325:
        /*005c*/ 	.word	0x00000000
        /*0060*/ 	.short	0x0002
        /*0062*/ 	.short	0x0010
        /*0064*/ 	.byte	0x00, 0xf5, 0x21, 0x00


	//----- nvinfo : EIATTR_KPARAM_INFO
	.align		4
.L_326:
        /*0068*/ 	.byte	0x04, 0x17
        /*006a*/ 	.short	(.L_328 - .L_327)
.L_327:
        /*006c*/ 	.word	0x00000000
        /*0070*/ 	.short	0x0001
        /*0072*/ 	.short	0x0008
        /*0074*/ 	.byte	0x00, 0xf5, 0x21, 0x00


	//----- nvinfo : EIATTR_KPARAM_INFO
	.align		4
.L_328:
        /*0078*/ 	.byte	0x04, 0x17
        /*007a*/ 	.short	(.L_330 - .L_329)
.L_329:
        /*007c*/ 	.word	0x00000000
        /*0080*/ 	.short	0x0000
        /*0082*/ 	.short	0x0000
        /*0084*/ 	.byte	0x00, 0xf5, 0x21, 0x00


	//----- nvinfo : EIATTR_SPARSE_MMA_MASK
	.align		4
.L_330:
        /*0088*/ 	.byte	0x03, 0x50
        /*008a*/ 	.short	0x0000


	//----- nvinfo : EIATTR_MAXREG_COUNT
	.align		4
        /*008c*/ 	.byte	0x03, 0x1b
        /*008e*/ 	.short	0x00ff


	//----- nvinfo : EIATTR_NUM_BARRIERS
	.align		4
        /*0090*/ 	.byte	0x02, 0x4c
        /*0092*/ 	.byte	0x01
	.zero		1


	//----- nvinfo : EIATTR_MERCURY_ISA_VERSION
	.align		4
        /*0094*/ 	.byte	0x03, 0x5f
        /*0096*/ 	.short	0x0101


	//----- nvinfo : EIATTR_COOP_GROUP_MASK_REGIDS
	.align		4
        /*0098*/ 	.byte	0x04, 0x29
        /*009a*/ 	.short	(.L_332 - .L_331)


	//   ....[0]....
.L_331:
        /*009c*/ 	.word	0xffffffff


	//   ....[1]....
        /*00a0*/ 	.word	0xffffffff


	//   ....[2]....
        /*00a4*/ 	.word	0xffffffff


	//   ....[3]....
        /*00a8*/ 	.word	0xffffffff


	//   ....[4]....
        /*00ac*/ 	.word	0xffffffff


	//----- nvinfo : EIATTR_COOP_GROUP_INSTR_OFFSETS
	.align		4
.L_332:
        /*00b0*/ 	.byte	0x04, 0x28
        /*00b2*/ 	.short	(.L_334 - .L_333)


	//   ....[0]....
.L_333:
        /*00b4*/ 	.word	0x00001d10


	//   ....[1]....
        /*00b8*/ 	.word	0x00001d30


	//   ....[2]....
        /*00bc*/ 	.word	0x00001d50


	//   ....[3]....
        /*00c0*/ 	.word	0x00001d70


	//   ....[4]....
        /*00c4*/ 	.word	0x00001d90


	//----- nvinfo : EIATTR_VRC_CTA_INIT_COUNT
	.align		4
.L_334:
        /*00c8*/ 	.byte	0x02, 0x4a
	.zero		1
	.zero		1


	//----- nvinfo : EIATTR_EXIT_INSTR_OFFSETS
	.align		4
        /*00cc*/ 	.byte	0x04, 0x1c
        /*00ce*/ 	.short	(.L_336 - .L_335)


	//   ....[0]....
.L_335:
        /*00d0*/ 	.word	0x000039a0


	//   ....[1]....
        /*00d4*/ 	.word	0x000039e0


	//----- nvinfo : EIATTR_MAX_THREADS
	.align		4
.L_336:
        /*00d8*/ 	.byte	0x04, 0x05
        /*00da*/ 	.short	(.L_338 - .L_337)
.L_337:
        /*00dc*/ 	.word	0x00000100
        /*00e0*/ 	.word	0x00000001
        /*00e4*/ 	.word	0x00000001


	//----- nvinfo : EIATTR_CBANK_PARAM_SIZE
	.align		4
.L_338:
        /*00e8*/ 	.byte	0x03, 0x19
        /*00ea*/ 	.short	0x0031


	//----- nvinfo : EIATTR_PARAM_CBANK
	.align		4
        /*00ec*/ 	.byte	0x04, 0x0a
        /*00ee*/ 	.short	(.L_340 - .L_339)
	.align		4
.L_339:
        /*00f0*/ 	.word	index@(.nv.constant0._ZN3cub18CUB_300001_SM_10006detail10radix_sort31DeviceRadixSortSingleTileKernelINS1_5radix10policy_hubIjjyE10Policy1000ELNS0_9SortOrderE0EjjyNS1_21identity_decomposer_tEEEvPKT1_PSA_PKT2_PSE_T3_iiT4_)
        /*00f4*/ 	.short	0x0380
        /*00f6*/ 	.short	0x0031


	//----- nvinfo : EIATTR_SW_WAR
	.align		4
.L_340:
        /*00f8*/ 	.byte	0x04, 0x36
        /*00fa*/ 	.short	(.L_342 - .L_341)
.L_341:
        /*00fc*/ 	.word	0x00000008
.L_342:


//--------------------- .nv.info._ZN3cub18CUB_300001_SM_10006detail10radix_sort29DeviceRadixSortOnesweepKernelINS1_5radix10policy_hubIjiyE10Policy1000ELNS0_9SortOrderE0EjiyiiNS1_21identity_decomposer_tEEEvPT5_SB_PT3_PKSC_PT1_PKSG_PT2_PKSK_T4_iiT6_ --------------------------
	.section	.nv.info._ZN3cub18CUB_300001_SM_10006detail10radix_sort29DeviceRadixSortOnesweepKernelINS1_5radix10policy_hubIjiyE10Policy1000ELNS0_9SortOrderE0EjiyiiNS1_21identity_decomposer_tEEEvPT5_SB_PT3_PKSC_PT1_PKSG_PT2_PKSK_T4_iiT6_,"",@"SHT_CUDA_INFO"
	.sectionflags	@""
	.align	4


	//----- nvinfo : EIATTR_CUDA_API_VERSION
	.align		4
        /*0000*/ 	.byte	0x04, 0x37
        /*0002*/ 	.short	(.L_344 - .L_343)
.L_343:
        /*0004*/ 	.word	0x00000082


	//----- nvinfo : EIATTR_KPARAM_INFO
	.align		4
.L_344:
        /*0008*/ 	.byte	0x04, 0x17
        /*000a*/ 	.short	(.L_346 - .L_345)
.L_345:
        /*000c*/ 	.word	0x00000000
        /*0010*/ 	.short	0x000b
        /*0012*/ 	.short	0x004c
        /*0014*/ 	.byte	0x00, 0xf0, 0x05, 0x00


	//----- nvinfo : EIATTR_KPARAM_INFO
	.align		4
.L_346:
        /*0018*/ 	.byte	0x04, 0x17
        /*001a*/ 	.short	(.L_348 - .L_347)
.L_347:
        /*001c*/ 	.word	0x00000000
        /*0020*/ 	.short	0x000a
        /*0022*/ 	.short	0x0048
        /*0024*/ 	.byte	0x00, 0xf0, 0x11, 0x00


	//----- nvinfo : EIATTR_KPARAM_INFO
	.align		4
.L_348:
        /*0028*/ 	.byte	0x04, 0x17
        /*002a*/ 	.short	(.L_350 - .L_349)
.L_349:
        /*002c*/ 	.word	0x00000000
        /*0030*/ 	.short	0x0009
        /*0032*/ 	.short	0x0044
        /*0034*/ 	.byte	0x00, 0xf0, 0x11, 0x00


	//----- nvinfo : EIATTR_KPARAM_INFO
	.align		4
.L_350:
        /*0038*/ 	.byte	0x04, 0x17
        /*003a*/ 	.short	(.L_352 - .L_351)
.L_351:
        /*003c*/ 	.word	0x00000000
        /*0040*/ 	.short	0x0008
        /*0042*/ 	.short	0x0040
        /*0044*/ 	.byte	0x00, 0xf0, 0x11, 0x00


	//----- nvinfo : EIATTR_KPARAM_INFO
	.align		4
.L_352:
        /*0048*/ 	.byte	0x04, 0x17
        /*004a*/ 	.short	(.L_354 - .L_353)
.L_353:
        /*004c*/ 	.word	0x00000000
        /*0050*/ 	.short	0x0007
        /*0052*/ 	.short	0x0038
        /*0054*/ 	.byte	0x00, 0xf5, 0x21, 0x00


	//----- nvinfo : EIATTR_KPARAM_INFO
	.align		4
.L_354:
        /*0058*/ 	.byte	0x04, 0x17
        /*005a*/ 	.short	(.L_356 - .L_355)
.L_355:
        /*005c*/ 	.word	0x00000000
        /*0060*/ 	.short	0x0006
        /*0062*/ 	.short	0x0030
        /*0064*/ 	.byte	0x00, 0xf5, 0x21, 0x00


	//----- nvinfo : EIATTR_KPARAM_INFO
	.align		4
.L_356:
        /*0068*/ 	.byte	0x04, 0x17
        /*006a*/ 	.short	(.L_358 - .L_357)
.L_357:
        /*006c*/ 	.word	0x00000000
        /*0070*/ 	.short	0x0005
        /*0072*/ 	.short	0x0028
        /*0074*/ 	.byte	0x00, 0xf5, 0x21, 0x00


	//----- nvinfo : EIATTR_KPARAM_INFO
	.align		4
.L_358:
        /*0078*/ 	.byte	0x04, 0x17
        /*007a*/ 	.short	(.L_360 - .L_359)
.L_359:
        /*007c*/ 	.word	0x00000000
        /*0080*/ 	.short	0x0004
        /*0082*/ 	.short	0x0020
        /*0084*/ 	.byte	0x00, 0xf5, 0x21, 0x00


	//----- nvinfo : EIATTR_KPARAM_INFO
	.align		4
.L_360:
        /*0088*/ 	.byte	0x04, 0x17
        /*008a*/ 	.short	(.L_362 - .L_361)
.L_361:
        /*008c*/ 	.word	0x00000000
        /*0090*/ 	.short	0x0003
        /*0092*/ 	.short	0x0018
        /*0094*/ 	.byte	0x00, 0xf5, 0x21, 0x00


	//----- nvinfo : EIATTR_KPARAM_INFO
	.align		4
.L_362:
        /*0098*/ 	.byte	0x04, 0x17
        /*009a*/ 	.short	(.L_364 - .L_363)
.L_363:
        /*009c*/ 	.word	0x00000000
        /*00a0*/ 	.short	0x0002
        /*00a2*/ 	.short	0x0010
        /*00a4*/ 	.byte	0x00, 0xf5, 0x21, 0x00


	//----- nvinfo : EIATTR_KPARAM_INFO
	.align		4
.L_364:
        /*00a8*/ 	.byte	0x04, 0x17
        /*00aa*/ 	.short	(.L_366 - .L_365)
.L_365:
        /*00ac*/ 	.word	0x00000000
        /*00b0*/ 	.short	0x0001
        /*00b2*/ 	.short	0x0008
        /*00b4*/ 	.byte	0x00, 0xf5, 0x21, 0x00


	//----- nvinfo : EIATTR_KPARAM_INFO
	.align		4
.L_366:
        /*00b8*/ 	.byte	0x04, 0x17
        /*00ba*/ 	.short	(.L_368 - .L_367)
.L_367:
        /*00bc*/ 	.word	0x00000000
        /*00c0*/ 	.short	0x0000
        /*00c2*/ 	.short	0x0000
        /*00c4*/ 	.byte	0x00, 0xf5, 0x21, 0x00


	//----- nvinfo : EIATTR_SPARSE_MMA_MASK
	.align		4
.L_368:
        /*00c8*/ 	.byte	0x03, 0x50
        /*00ca*/ 	.short	0x0000


	//----- nvinfo : EIATTR_MAXREG_COUNT
	.align		4
        /*00cc*/ 	.byte	0x03, 0x1b
        /*00ce*/ 	.short	0x00a8


	//----- nvinfo : EIATTR_NUM_BARRIERS
	.align		4
        /*00d0*/ 	.byte	0x02, 0x4c
        /*00d2*/ 	.byte	0x01
	.zero		1


	//----- nvinfo : EIATTR_ANNOTATIONS
	.align		4
        /*00d4*/ 	.byte	0x04, 0x55
        /*00d6*/ 	.short	(.L_370 - .L_369)


	//   ....[0]....
.L_369:
        /*00d8*/ 	.word	0x00000001
        /*00dc*/ 	.byte	0xa0, 0x0d, 0x00, 0x00, 0x01, 0x00, 0x00, 0x00, 0xe0, 0x2b, 0x00, 0x00


	//----- nvinfo : EIATTR_MERCURY_ISA_VERSION
	.align		4
.L_370:
        /*00e8*/ 	.byte	0x03, 0x5f
        /*00ea*/ 	.short	0x0101


	//----- nvinfo : EIATTR_COOP_GROUP_MASK_REGIDS
	.align		4
        /*00ec*/ 	.byte	0x04, 0x29
        /*00ee*/ 	.short	(.L_372 - .L_371)


	//   ....[0]....
.L_371:
        /*00f0*/ 	.word	0xffffffff


	//   ....[1]....
        /*00f4*/ 	.word	0x05000000


	//   ....[2]....
        /*00f8*/ 	.word	0xffffffff


	//   ....[3]....
        /*00fc*/ 	.word	0xffffffff


	//   ....[4]....
        /*0100*/ 	.word	0xffffffff


	//   ....[5]....
        /*0104*/ 	.word	0xffffffff


	//   ....[6]....
        /*0108*/ 	.word	0xffffffff


	//   ....[7]....
        /*010c*/ 	.word	0xffffffff


	//   ....[8]....
        /*0110*/ 	.word	0xffffffff


	//   ....[9]....
        /*0114*/ 	.word	0xffffffff


	//   ....[10]....
        /*0118*/ 	.word	0xffffffff


	//   ....[11]....
        /*011c*/ 	.word	0xffffffff


	//   ....[12]....
        /*0120*/ 	.word	0xffffffff


	//   ....[13]....
        /*0124*/ 	.word	0xffffffff


	//   ....[14]....
        /*0128*/ 	.word	0xffffffff


	//   ....[15]....
        /*012c*/ 	.word	0xffffffff


	//   ....[16]....
        /*0130*/ 	.word	0xffffffff


	//   ....[17]....
        /*0134*/ 	.word	0xffffffff


	//   ....[18]....
        /*0138*/ 	.word	0xffffffff


	//   ....[19]....
        /*013c*/ 	.word	0xffffffff


	//   ....[20]....
        /*0140*/ 	.word	0xffffffff


	//   ....[21]....
        /*0144*/ 	.word	0xffffffff


	//   ....[22]....
        /*0148*/ 	.word	0xffffffff


	//   ....[23]....
        /*014c*/ 	.word	0xffffffff


	//   ....[24]....
        /*0150*/ 	.word	0xffffffff


	//   ....[25]....
        /*0154*/ 	.word	0xffffffff


	//   ....[26]....
        /*0158*/ 	.word	0xffffffff


	//   ....[27]....
        /*015c*/ 	.word	0xffffffff


	//   ....[28]....
        /*0160*/ 	.word	0xffffffff


	//   ....[29]....
        /*0164*/ 	.word	0xffffffff


	//   ....[30]....
        /*0168*/ 	.word	0xffffffff


	//   ....[31]....
        /*016c*/ 	.word	0xffffffff


	//   ....[32]....
        /*0170*/ 	.word	0xffffffff


	//   ....[33]....
        /*0174*/ 	.word	0xffffffff


	//   ....[34]....
        /*0178*/ 	.word	0xffffffff


	//   ....[35]....
        /*017c*/ 	.word	0xffffffff


	//   ....[36]....
        /*0180*/ 	.word	0xffffffff


	//   ....[37]....
        /*0184*/ 	.word	0xffffffff


	//   ....[38]....
        /*0188*/ 	.word	0xffffffff


	//   ....[39]....
        /*018c*/ 	.word	0xffffffff


	//   ....[40]....
        /*0190*/ 	.word	0xffffffff


	//   ....[41]....
        /*0194*/ 	.word	0xffffffff


	//   ....[42]....
        /*0198*/ 	.word	0xffffffff


	//   ....[43]....
        /*019c*/ 	.word	0xffffffff


	//   ....[44]....
        /*01a0*/ 	.word	0xffffffff


	//   ....[45]....
        /*01a4*/ 	.word	0xffffffff


	//   ....[46]....
        /*01a8*/ 	.word	0xffffffff


	//   ....[47]....
        /*01ac*/ 	.word	0xffffffff


	//   ....[48]....
        /*01b0*/ 	.word	0xffffffff


	//   ....[49]....
        /*01b4*/ 	.word	0xffffffff


	//   ....[50]....
        /*01b8*/ 	.word	0xffffffff


	//   ....[51]....
        /*01bc*/ 	.word	0xffffffff


	//   ....[52]....
        /*01c0*/ 	.word	0xffffffff


	//   ....[53]....
        /*01c4*/ 	.word	0xffffffff


	//   ....[54]....
        /*01c8*/ 	.word	0xffffffff


	//   ....[55]....
        /*01cc*/ 	.word	0xffffffff


	//   ....[56]....
        /*01d0*/ 	.word	0xffffffff


	//   ....[57]....
        /*01d4*/ 	.word	0xffffffff


	//   ....[58]....
        /*01d8*/ 	.word	0xffffffff


	//   ....[59]....
        /*01dc*/ 	.word	0xffffffff


	//   ....[60]....
        /*01e0*/ 	.word	0xffffffff


	//   ....[61]....
        /*01e4*/ 	.word	0xffffffff


	//   ....[62]....
        /*01e8*/ 	.word	0xffffffff


	//   ....[63]....
        /*01ec*/ 	.word	0xffffffff


	//   ....[64]....
        /*01f0*/ 	.word	0xffffffff


	//   ....[65]....
        /*01f4*/ 	.word	0xffffffff


	//   ....[66]....
        /*01f8*/ 	.word	0xffffffff


	//   ....[67]....
        /*01fc*/ 	.word	0xffffffff


	//   ....[68]....
        /*0200*/ 	.word	0xffffffff


	//   ....[69]....
        /*0204*/ 	.word	0xffffffff


	//   ....[70]....
        /*0208*/ 	.word	0xffffffff


	//   ....[71]....
        /*020c*/ 	.word	0xffffffff


	//   ....[72]....
        /*0210*/ 	.word	0xffffffff


	//   ....[73]....
        /*0214*/ 	.word	0xffffffff


	//   ....[74]....
        /*0218*/ 	.word	0xffffffff


	//   ....[75]....
        /*021c*/ 	.word	0xffffffff


	//   ....[76]....
        /*0220*/ 	.word	0xffffffff


	//   ....[77]....
        /*0224*/ 	.word	0xffffffff


	//   ....[78]....
        /*0228*/ 	.word	0xffffffff


	//   ....[79]....
        /*022c*/ 	.word	0xffffffff


	//   ....[80]....
        /*0230*/ 	.word	0xffffffff


	//   ....[81]....
        /*0234*/ 	.word	0xffffffff


	//   ....[82]....
        /*0238*/ 	.word	0xffffffff


	//   ....[83]....
        /*023c*/ 	.word	0xffffffff


	//   ....[84]....
        /*0240*/ 	.word	0xffffffff


	//   ....[85]....
        /*0244*/ 	.word	0xffffffff


	//   ....[86]....
        /*0248*/ 	.word	0xffffffff


	//   ....[87]....
        /*024c*/ 	.word	0xffffffff


	//   ....[88]....
        /*0250*/ 	.word	0xffffffff


	//   ....[89]....
        /*0254*/ 	.word	0xffffffff


	//   ....[90]....
        /*0258*/ 	.word	0xffffffff


	//   ....[91]....
        /*025c*/ 	.word	0xffffffff


	//   ....[92]....
        /*0260*/ 	.word	0xffffffff


	//   ....[93]....
        /*0264*/ 	.word	0xffffffff


	//   ....[94]....
        /*0268*/ 	.word	0xffffffff


	//   ....[95]....
        /*026c*/ 	.word	0xffffffff


	//   ....[96]....
        /*0270*/ 	.word	0xffffffff


	//   ....[97]....
        /*0274*/ 	.word	0xffffffff


	//   ....[98]....
        /*0278*/ 	.word	0xffffffff


	//   ....[99]....
        /*027c*/ 	.word	0xffffffff


	//   ....[100]....
        /*0280*/ 	.word	0xffffffff


	//   ....[101]....
        /*0284*/ 	.word	0xffffffff


	//   ....[102]....
        /*0288*/ 	.word	0xffffffff


	//   ....[103]....
        /*028c*/ 	.word	0xffffffff


	//   ....[104]....
        /*0290*/ 	.word	0xffffffff


	//   ....[105]....
        /*0294*/ 	.word	0xffffffff


	//   ....[106]....
        /*0298*/ 	.word	0xffffffff


	//   ....[107]....
        /*029c*/ 	.word	0xffffffff


	//   ....[108]....
        /*02a0*/ 	.word	0xffffffff


	//   ....[109]....
        /*02a4*/ 	.word	0xffffffff


	//   ....[110]....
        /*02a8*/ 	.word	0xffffffff


	//   ....[111]....
        /*02ac*/ 	.word	0xffffffff


	//   ....[112]....
        /*02b0*/ 	.word	0xffffffff


	//   ....[113]....
        /*02b4*/ 	.word	0xffffffff


	//   ....[114]....
        /*02b8*/ 	.word	0xffffffff


	//   ....[115]....
        /*02bc*/ 	.word	0xffffffff


	//   ....[116]....
        /*02c0*/ 	.word	0xffffffff


	//   ....[117]....
        /*02c4*/ 	.word	0xffffffff


	//   ....[118]....
        /*02c8*/ 	.word	0xffffffff


	//   ....[119]....
        /*02cc*/ 	.word	0xffffffff


	//   ....[120]....
        /*02d0*/ 	.word	0xffffffff


	//   ....[121]....
        /*02d4*/ 	.word	0xffffffff


	//   ....[122]....
        /*02d8*/ 	.word	0xffffffff


	//   ....[123]....
        /*02dc*/ 	.word	0xffffffff


	//   ....[124]....
        /*02e0*/ 	.word	0xffffffff


	//   ....[125]....
        /*02e4*/ 	.word	0xffffffff


	//   ....[126]....
        /*02e8*/ 	.word	0xffffffff


	//   ....[127]....
        /*02ec*/ 	.word	0xffffffff


	//   ....[128]....
        /*02f0*/ 	.word	0xffffffff


	//   ....[129]....
        /*02f4*/ 	.word	0xffffffff


	//   ....[130]....
        /*02f8*/ 	.word	0xffffffff


	//   ....[131]....
        /*02fc*/ 	.word	0xffffffff


	//   ....[132]....
        /*0300*/ 	.word	0xffffffff


	//   ....[133]....
        /*0304*/ 	.word	0xffffffff


	//   ....[134]....
        /*0308*/ 	.word	0xffffffff


	//   ....[135]....
        /*030c*/ 	.word	0xffffffff


	//   ....[136]....
        /*0310*/ 	.word	0xffffffff


	//   ....[137]....
        /*0314*/ 	.word	0xffffffff


	//   ....[138]....
        /*0318*/ 	.word	0xffffffff


	//   ....[139]....
        /*031c*/ 	.word	0xffffffff


	//   ....[140]....
        /*0320*/ 	.word	0xffffffff


	//   ....[141]....
        /*0324*/ 	.word	0xffffffff


	//   ....[142]....
        /*0328*/ 	.word	0xffffffff


	//   ....[143]....
        /*032c*/ 	.word	0xffffffff


	//   ....[144]....
        /*0330*/ 	.word	0xffffffff


	//   ....[145]....
        /*0334*/ 	.word	0xffffffff


	//   ....[146]....
        /*0338*/ 	.word	0xffffffff


	//   ....[147]....
        /*033c*/ 	.word	0xffffffff


	//   ....[148]....
        /*0340*/ 	.word	0xffffffff


	//   ....[149]....
        /*0344*/ 	.word	0xffffffff


	//   ....[150]....
        /*0348*/ 	.word	0xffffffff


	//   ....[151]....
        /*034c*/ 	.word	0xffffffff


	//   ....[152]....
        /*0350*/ 	.word	0xffffffff


	//   ....[153]....
        /*0354*/ 	.word	0xffffffff


	//   ....[154]....
        /*0358*/ 	.word	0xffffffff


	//   ....[155]....
        /*035c*/ 	.word	0xffffffff


	//   ....[156]....
        /*0360*/ 	.word	0xffffffff


	//   ....[157]....
        /*0364*/ 	.word	0xffffffff


	//   ....[158]....
        /*0368*/ 	.word	0xffffffff


	//   ....[159]....
        /*036c*/ 	.word	0xffffffff


	//   ....[160]....
        /*0370*/ 	.word	0x0500000c


	//   ....[161]....
        /*0374*/ 	.word	0xffffffff


	//   ....[162]....
        /*0378*/ 	.word	0xffffffff


	//   ....[163]....
        /*037c*/ 	.word	0xffffffff


	//   ....[164]....
        /*0380*/ 	.word	0xffffffff


	//   ....[165]....
        /*0384*/ 	.word	0xffffffff


	//   ....[166]....
        /*0388*/ 	.word	0xffffffff


	//   ....[167]....
        /*038c*/ 	.word	0xffffffff


	//   ....[168]....
        /*0390*/ 	.word	0xffffffff


	//   ....[169]....
        /*0394*/ 	.word	0xffffffff


	//   ....[170]....
        /*0398*/ 	.word	0xffffffff


	//   ....[171]....
        /*039c*/ 	.word	0xffffffff


	//   ....[172]....
        /*03a0*/ 	.word	0xffffffff


	//   ....[173]....
        /*03a4*/ 	.word	0xffffffff


	//   ....[174]....
        /*03a8*/ 	.word	0xffffffff


	//   ....[175]....
        /*03ac*/ 	.word	0xffffffff


	//   ....[176]....
        /*03b0*/ 	.word	0xffffffff


	//   ....[177]....
        /*03b4*/ 	.word	0xffffffff


	//   ....[178]....
        /*03b8*/ 	.word	0xffffffff


	//   ....[179]....
        /*03bc*/ 	.word	0xffffffff


	//   ....[180]....
        /*03c0*/ 	.word	0xffffffff


	//   ....[181]....
        /*03c4*/ 	.word	0xffffffff


	//   ....[182]....
        /*03c8*/ 	.word	0xffffffff


	//   ....[183]....
        /*03cc*/ 	.word	0xffffffff


	//   ....[184]....
        /*03d0*/ 	.word	0xffffffff


	//   ....[185]....
        /*03d4*/ 	.word	0xffffffff


	//   ....[186]....
        /*03d8*/ 	.word	0xffffffff


	//   ....[187]....
        /*03dc*/ 	.word	0xffffffff


	//   ....[188]....
        /*03e0*/ 	.word	0xffffffff


	//   ....[189]....
        /*03e4*/ 	.word	0xffffffff


	//   ....[190]....
        /*03e8*/ 	.word	0xffffffff


	//   ....[191]....
        /*03ec*/ 	.word	0xffffffff


	//   ....[192]....
        /*03f0*/ 	.word	0xffffffff


	//   ....[193]....
        /*03f4*/ 	.word	0xffffffff


	//   ....[194]....
        /*03f8*/ 	.word	0xffffffff


	//   ....[195]....
        /*03fc*/ 	.word	0xffffffff


	//   ....[196]....
        /*0400*/ 	.word	0xffffffff


	//   ....[197]....
        /*0404*/ 	.word	0xffffffff


	//   ....[198]....
        /*0408*/ 	.word	0xffffffff


	//   ....[199]....
        /*040c*/ 	.word	0xffffffff


	//   ....[200]....
        /*0410*/ 	.word	0xffffffff


	//   ....[201]....
        /*0414*/ 	.word	0xffffffff


	//   ....[202]....
        /*0418*/ 	.word	0xffffffff


	//   ....[203]....
        /*041c*/ 	.word	0xffffffff


	//   ....[204]....
        /*0420*/ 	.word	0xffffffff


	//   ....[205]....
        /*0424*/ 	.word	0xffffffff


	//   ....[206]....
        /*0428*/ 	.word	0xffffffff


	//   ....[207]....
        /*042c*/ 	.word	0xffffffff


	//   ....[208]....
        /*0430*/ 	.word	0xffffffff


	//   ....[209]....
        /*0434*/ 	.word	0xffffffff


	//   ....[210]....
        /*0438*/ 	.word	0xffffffff


	//   ....[211]....
        /*043c*/ 	.word	0xffffffff


	//   ....[212]....
        /*0440*/ 	.word	0xffffffff


	//   ....[213]....
        /*0444*/ 	.word	0xffffffff


	//   ....[214]....
        /*0448*/ 	.word	0xffffffff


	//   ....[215]....
        /*044c*/ 	.word	0xffffffff


	//   ....[216]....
        /*0450*/ 	.word	0xffffffff


	//   ....[217]....
        /*0454*/ 	.word	0xffffffff


	//   ....[218]....
        /*0458*/ 	.word	0xffffffff


	//   ....[219]....
        /*045c*/ 	.word	0xffffffff


	//   ....[220]....
        /*0460*/ 	.word	0xffffffff


	//   ....[221]....
        /*0464*/ 	.word	0xffffffff


	//   ....[222]....
        /*0468*/ 	.word	0xffffffff


	//   ....[223]....
        /*046c*/ 	.word	0xffffffff


	//   ....[224]....
        /*0470*/ 	.word	0xffffffff


	//   ....[225]....
        /*0474*/ 	.word	0xffffffff


	//   ....[226]....
        /*0478*/ 	.word	0xffffffff


	//   ....[227]....
        /*047c*/ 	.word	0xffffffff


	//   ....[228]....
        /*0480*/ 	.word	0xffffffff


	//   ....[229]....
        /*0484*/ 	.word	0x0500004c


	//   ....[230]....
        /*0488*/ 	.word	0x0500004c


	//   ....[231]....
        /*048c*/ 	.word	0x0500004c


	//   ....[232]....
        /*0490*/ 	.word	0x0500004c


	//   ....[233]....
        /*0494*/ 	.word	0x0500004c


	//----- nvinfo : EIATTR_COOP_GROUP_INSTR_OFFSETS
	.align		4
.L_372:
        /*0498*/ 	.byte	0x04, 0x28
        /*049a*/ 	.short	(.L_374 - .L_373)


	//   ....[0]....
.L_373:
        /*049c*/ 	.word	0x00000e60


	//   ....[1]....
        /*04a0*/ 	.word	0x00001770


	//   ....[2]....
        /*04a4*/ 	.word	0x000029b0


	//   ....[3]....
        /*04a8*/ 	.word	0x000029d0


	//   ....[4]....
        /*04ac*/ 	.word	0x000029f0


	//   ....[5]....
        /*04b0*/ 	.word	0x00002a10


	//   ....[6]....
        /*04b4*/ 	.word	0x00002a30


	//   ....[7]....
        /*04b8*/ 	.word	0x00002f20


	//   ....[8]....
        /*04bc*/ 	.word	0x00002f30


	//   ....[9]....
        /*04c0*/ 	.word	0x00002f50


	//   ....[10]....
        /*04c4*/ 	.word	0x00002f70


	//   ....[11]....
        /*04c8*/ 	.word	0x00002fc0


	//   ....[12]....
        /*04cc*/ 	.word	0x00003000


	//   ....[13]....
        /*04d0*/ 	.word	0x00003030


	//   ....[14]....
        /*04d4*/ 	.word	0x00003060


	//   ....[15]....
        /*04d8*/ 	.word	0x00003160


	//   ....[16]....
        /*04dc*/ 	.word	0x00003170


	//   ....[17]....
        /*04e0*/ 	.word	0x00003190


	//   ....[18]....
        /*04e4*/ 	.word	0x000031d0


	//   ....[19]....
        /*04e8*/ 	.word	0x00003200


	//   ....[20]....
        /*04ec*/ 	.word	0x00003240


	//   ....[21]....
        /*04f0*/ 	.word	0x00003260


	//   ....[22]....
        /*04f4*/ 	.word	0x00003280


	//   ....[23]....
        /*04f8*/ 	.word	0x000032e0


	//   ....[24]....
        /*04fc*/ 	.word	0x00003380


	//   ....[25]....
        /*0500*/ 	.word	0x00003390


	//   ....[26]....
        /*0504*/ 	.word	0x000033b0


	//   ....[27]....
        /*0508*/ 	.word	0x000033f0


	//   ....[28]....
        /*050c*/ 	.word	0x00003420


	//   ....[29]....
        /*0510*/ 	.word	0x00003460


	//   ....[30]....
        /*0514*/ 	.word	0x00003480


	//   ....[31]....
        /*0518*/ 	.word	0x000034a0


	//   ....[32]....
        /*051c*/ 	.word	0x00003510


	//   ....[33]....
        /*0520*/ 	.word	0x000035c0


	//   ....[34]....
        /*0524*/ 	.word	0x000035d0


	//   ....[35]....
        /*0528*/ 	.word	0x000035f0


	//   ....[36]....
        /*052c*/ 	.word	0x00003630


	//   ....[37]....
        /*0530*/ 	.word	0x00003660


	//   ....[38]....
        /*0534*/ 	.word	0x000036a0


	//   ....[39]....
        /*0538*/ 	.word	0x000036c0


	//   ....[40]....
        /*053c*/ 	.word	0x000036e0


	//   ....[41]....
        /*0540*/ 	.word	0x00003740


	//   ....[42]....
        /*0544*/ 	.word	0x000037e0


	//   ....[43]....
        /*0548*/ 	.word	0x000037f0


	//   ....[44]....
        /*054c*/ 	.word	0x00003810


	//   ....[45]....
        /*0550*/ 	.word	0x00003850


	//   ....[46]....
        /*0554*/ 	.word	0x00003880


	//   ....[47]....
        /*0558*/ 	.word	0x000038c0


	//   ....[48]....
        /*055c*/ 	.word	0x000038e0


	//   ....[49]....
        /*0560*/ 	.word	0x00003900


	//   ....[50]....
        /*0564*/ 	.word	0x00003970


	//   ....[51]....
        /*0568*/ 	.word	0x00003a20


	//   ....[52]....
        /*056c*/ 	.word	0x00003a30


	//   ....[53]....
        /*0570*/ 	.word	0x00003a50


	//   ....[54]....
        /*0574*/ 	.word	0x00003a90


	//   ....[55]....
        /*0578*/ 	.word	0x00003ac0


	//   ....[56]....
        /*057c*/ 	.word	0x00003b00


	//   ....[57]....
        /*0580*/ 	.word	0x00003b20


	//   ....[58]....
        /*0584*/ 	.word	0x00003b40


	//   ....[59]....
        /*0588*/ 	.word	0x00003ba0


	//   ....[60]....
        /*058c*/ 	.word	0x00003c40


	//   ....[61]....
        /*0590*/ 	.word	0x00003c50


	//   ....[62]....
        /*0594*/ 	.word	0x00003c70


	//   ....[63]....
        /*0598*/ 	.word	0x00003cb0


	//   ....[64]....
        /*059c*/ 	.word	0x00003ce0


	//   ....[65]....
        /*05a0*/ 	.word	0x00003cf0


	//   ....[66]....
        /*05a4*/ 	.word	0x00003d30


	//   ....[67]....
        /*05a8*/ 	.word	0x00003d50


	//   ....[68]....
        /*05ac*/ 	.word	0x00003d70


	//   ....[69]....
        /*05b0*/ 	.word	0x00003e80


	//   ....[70]....
        /*05b4*/ 	.word	0x00003e90


	//   ....[71]....
        /*05b8*/ 	.word	0x00003eb0


	//   ....[72]....
        /*05bc*/ 	.word	0x00003ef0


	//   ....[73]....
        /*05c0*/ 	.word	0x00003f20


	//   ....[74]....
        /*05c4*/ 	.word	0x00003f60


	//   ....[75]....
        /*05c8*/ 	.word	0x00003f80


	//   ....[76]....
        /*05cc*/ 	.word	0x00003fa0


	//   ....[77]....
        /*05d0*/ 	.word	0x00004000


	//   ....[78]....
        /*05d4*/ 	.word	0x000040a0


	//   ....[79]....
        /*05d8*/ 	.word	0x000040b0


	//   ....[80]....
        /*05dc*/ 	.word	0x000040d0


	//   ....[81]....
        /*05e0*/ 	.word	0x00004110


	//   ....[82]....
        /*05e4*/ 	.word	0x00004140


	//   ....[83]....
        /*05e8*/ 	.word	0x00004180


	//   ....[84]....
        /*05ec*/ 	.word	0x000041a0


	//   ....[85]....
        /*05f0*/ 	.word	0x000041c0


	//   ....[86]....
        /*05f4*/ 	.word	0x00004230


	//   ....[87]....
        /*05f8*/ 	.word	0x000042e0


	//   ....[88]....
        /*05fc*/ 	.word	0x000042f0


	//   ....[89]....
        /*0600*/ 	.word	0x00004310


	//   ....[90]....
        /*0604*/ 	.word	0x00004350


	//   ....[91]....
        /*0608*/ 	.word	0x00004380


	//   ....[92]....
        /*060c*/ 	.word	0x000043c0


	//   ....[93]....
        /*0610*/ 	.word	0x000043e0


	//   ....[94]....
        /*0614*/ 	.word	0x00004400


	//   ....[95]....
        /*0618*/ 	.word	0x00004460


	//   ....[96]....
        /*061c*/ 	.word	0x00004500


	//   ....[97]....
        /*0620*/ 	.word	0x00004510


	//   ....[98]....
        /*0624*/ 	.word	0x00004530


	//   ....[99]....
        /*0628*/ 	.word	0x00004570


	//   ....[100]....
        /*062c*/ 	.word	0x000045a0


	//   ....[101]....
        /*0630*/ 	.word	0x000045e0


	//   ....[102]....
        /*0634*/ 	.word	0x00004600


	//   ....[103]....
        /*0638*/ 	.word	0x00004620


	//   ....[104]....
        /*063c*/ 	.word	0x00004690


	//   ....[105]....
        /*0640*/ 	.word	0x00004740


	//   ....[106]....
        /*0644*/ 	.word	0x00004750


	//   ....[107]....
        /*0648*/ 	.word	0x00004770


	//   ....[108]....
        /*064c*/ 	.word	0x000047b0


	//   ....[109]....
        /*0650*/ 	.word	0x000047e0


	//   ....[110]....
        /*0654*/ 	.word	0x00004820


	//   ....[111]....
        /*0658*/ 	.word	0x00004840


	//   ....[112]....
        /*065c*/ 	.word	0x00004860


	//   ....[113]....
        /*0660*/ 	.word	0x000048c0


	//   ....[114]....
        /*0664*/ 	.word	0x00004960


	//   ....[115]....
        /*0668*/ 	.word	0x00004970


	//   ....[116]....
        /*066c*/ 	.word	0x00004990


	//   ....[117]....
        /*0670*/ 	.word	0x000049d0


	//   ....[118]....
        /*0674*/ 	.word	0x00004a00


	//   ....[119]....
        /*0678*/ 	.word	0x00004a40


	//   ....[120]....
        /*067c*/ 	.word	0x00004a60


	//   ....[121]....
        /*0680*/ 	.word	0x00004a80


	//   ....[122]....
        /*0684*/ 	.word	0x00004af0


	//   ....[123]....
        /*0688*/ 	.word	0x00004b80


	//   ....[124]....
        /*068c*/ 	.word	0x00004ba0


	//   ....[125]....
        /*0690*/ 	.word	0x00004bb0


	//   ....[126]....
        /*0694*/ 	.word	0x00004bd0


	//   ....[127]....
        /*0698*/ 	.word	0x00004c10


	//   ....[128]....
        /*069c*/ 	.word	0x00004c40


	//   ....[129]....
        /*06a0*/ 	.word	0x00004c80


	//   ....[130]....
        /*06a4*/ 	.word	0x00004ca0


	//   ....[131]....
        /*06a8*/ 	.word	0x00004cc0


	//   ....[132]....
        /*06ac*/ 	.word	0x00004db0


	//   ....[133]....
        /*06b0*/ 	.word	0x00004dd0


	//   ....[134]....
        /*06b4*/ 	.word	0x00004de0


	//   ....[135]....
        /*06b8*/ 	.word	0x00004e00


	//   ....[136]....
        /*06bc*/ 	.word	0x00004e40


	//   ....[137]....
        /*06c0*/ 	.word	0x00004e70


	//   ....[138]....
        /*06c4*/ 	.word	0x00004eb0


	//   ....[139]....
        /*06c8*/ 	.word	0x00004ed0


	//   ....[140]....
        /*06cc*/ 	.word	0x00004ef0


	//   ....[141]....
        /*06d0*/ 	.word	0x00004fe0


	//   ....[142]....
        /*06d4*/ 	.word	0x00005000


	//   ....[143]....
        /*06d8*/ 	.word	0x00005010


	//   ....[144]....
        /*06dc*/ 	.word	0x00005030


	//   ....[145]....
        /*06e0*/ 	.word	0x00005070


	//   ....[146]....
        /*06e4*/ 	.word	0x000050a0


	//   ....[147]....
        /*06e8*/ 	.word	0x000050e0


	//   ....[148]....
        /*06ec*/ 	.word	0x00005100


	//   ....[149]....
        /*06f0*/ 	.word	0x00005120


	//   ....[150]....
        /*06f4*/ 	.word	0x00005210


	//   ....[151]....
        /*06f8*/ 	.word	0x00005230


	//   ....[152]....
        /*06fc*/ 	.word	0x00005240


	//   ....[153]....
        /*0700*/ 	.word	0x00005260


	//   ....[154]....
        /*0704*/ 	.word	0x000052a0


	//   ....[155]....
        /*0708*/ 	.word	0x000052d0


	//   ....[156]....
        /*070c*/ 	.word	0x00005310


	//   ....[157]....
        /*0710*/ 	.word	0x00005330


	//   ....[158]....
        /*0714*/ 	.word	0x00005350


	//   ....[159]....
        /*0718*/ 	.word	0x000054a0


	//   ....[160]....
        /*071c*/ 	.word	0x000059b0


	//   ....[161]....
        /*0720*/ 	.word	0x00005cd0


	//   ....[162]....
        /*0724*/ 	.word	0x00005d80


	//   ....[163]....
        /*0728*/ 	.word	0x00005e30


	//   ....[164]....
        /*072c*/ 	.word	0x00005ee0


	//   ....[165]....
        /*0730*/ 	.word	0x00005f90


	//   ....[166]....
        /*0734*/ 	.word	0x00006040


	//   ....[167]....
        /*0738*/ 	.word	0x000060f0


	//   ....[168]....
        /*073c*/ 	.word	0x000061a0


	//   ....[169]....
        /*0740*/ 	.word	0x00006250


	//   ....[170]....
        /*0744*/ 	.word	0x00006300


	//   ....[171]....
        /*0748*/ 	.word	0x000063b0


	//   ....[172]....
        /*074c*/ 	.word	0x00006460


	//   ....[173]....
        /*0750*/ 	.word	0x00006510


	//   ....[174]....
        /*0754*/ 	.word	0x000065c0


	//   ....[175]....
        /*0758*/ 	.word	0x00006670


	//   ....[176]....
        /*075c*/ 	.word	0x00006720


	//   ....[177]....
        /*0760*/ 	.word	0x000067d0


	//   ....[178]....
        /*0764*/ 	.word	0x000069b0


	//   ....[179]....
        /*0768*/ 	.word	0x00006ad0


	//   ....[180]....
        /*076c*/ 	.word	0x00006bf0


	//   ....[181]....
        /*0770*/ 	.word	0x00006d10


	//   ....[182]....
        /*0774*/ 	.word	0x00006e30


	//   ....[183]....
        /*0778*/ 	.word	0x00006f50


	//   ....[184]....
        /*077c*/ 	.word	0x00007070


	//   ....[185]....
        /*0780*/ 	.word	0x00007190


	//   ....[186]....
        /*0784*/ 	.word	0x000072b0


	//   ....[187]....
        /*0788*/ 	.word	0x000073d0


	//   ....[188]....
        /*078c*/ 	.word	0x000074f0


	//   ....[189]....
        /*0790*/ 	.word	0x00007600


	//   ....[190]....
        /*0794*/ 	.word	0x00007700


	//   ....[191]....
        /*0798*/ 	.word	0x00007800


	//   ....[192]....
        /*079c*/ 	.word	0x00007900


	//   ....[193]....
        /*07a0*/ 	.word	0x00007a00


	//   ....[194]....
        /*07a4*/ 	.word	0x00007b00


	//   ....[195]....
        /*07a8*/ 	.word	0x000085a0


	//   ....[196]....
        /*07ac*/ 	.word	0x00008620


	//   ....[197]....
        /*07b0*/ 	.word	0x000086a0


	//   ....[198]....
        /*07b4*/ 	.word	0x00008720


	//   ....[199]....
        /*07b8*/ 	.word	0x000087a0


	//   ....[200]....
        /*07bc*/ 	.word	0x00008820


	//   ....[201]....
        /*07c0*/ 	.word	0x000088a0


	//   ....[202]....
        /*07c4*/ 	.word	0x00008920


	//   ....[203]....
        /*07c8*/ 	.word	0x000089a0


	//   ....[204]....
        /*07cc*/ 	.word	0x00008a20


	//   ....[205]....
        /*07d0*/ 	.word	0x00008aa0


	//   ....[206]....
        /*07d4*/ 	.word	0x00008b20


	//   ....[207]....
        /*07d8*/ 	.word	0x00008ba0


	//   ....[208]....
        /*07dc*/ 	.word	0x00008c20


	//   ....[209]....
        /*07e0*/ 	.word	0x00008ca0


	//   ....[210]....
        /*07e4*/ 	.word	0x00008d20


	//   ....[211]....
        /*07e8*/ 	.word	0x00008da0


	//   ....[212]....
        /*07ec*/ 	.word	0x00008f80


	//   ....[213]....
        /*07f0*/ 	.word	0x00009020


	//   ....[214]....
        /*07f4*/ 	.word	0x000090d0


	//   ....[215]....
        /*07f8*/ 	.word	0x00009180


	//   ....[216]....
        /*07fc*/ 	.word	0x00009230


	//   ....[217]....
        /*0800*/ 	.word	0x000092f0


	//   ....[218]....
        /*0804*/ 	.word	0x000093b0


	//   ....[219]....
        /*0808*/ 	.word	0x00009460


	//   ....[220]....
        /*080c*/ 	.word	0x00009520


	//   ....[221]....
        /*0810*/ 	.word	0x000095d0


	//   ....[222]....
        /*0814*/ 	.word	0x00009690


	//   ....[223]....
        /*0818*/ 	.word	0x00009740


	//   ....[224]....
        /*081c*/ 	.word	0x00009800


	//   ....[225]....
        /*0820*/ 	.word	0x000098b0


	//   ....[226]....
        /*0824*/ 	.word	0x00009950


	//   ....[227]....
        /*0828*/ 	.word	0x00009a00


	//   ....[228]....
        /*082c*/ 	.word	0x00009aa0


	//   ....[229]....
        /*0830*/ 	.word	0x00009b10


	//   ....[230]....
        /*0834*/ 	.word	0x00009b70


	//   ....[231]....
        /*0838*/ 	.word	0x00009be0


	//   ....[232]....
        /*083c*/ 	.word	0x00009c40


	//   ....[233]....
        /*0840*/ 	.word	0x00009cb0


	//----- nvinfo : EIATTR_VRC_CTA_INIT_COUNT
	.align		4
.L_374:
        /*0844*/ 	.byte	0x02, 0x4a
	.zero		1
	.zero		1


	//----- nvinfo : EIATTR_EXIT_INSTR_OFFSETS
	.align		4
        /*0848*/ 	.byte	0x04, 0x1c
        /*084a*/ 	.short	(.L_376 - .L_375)


	//   ....[0]....
.L_375:
        /*084c*/ 	.word	0x00002450


	//   ....[1]....
        /*0850*/ 	.word	0x000027b0


	//   ....[2]....
        /*0854*/ 	.word	0x000027d0


	//   ....[3]....
        /*0858*/ 	.word	0x00008db0


	//   ....[4]....
        /*085c*/ 	.word	0x00009ab0


	//----- nvinfo : EIATTR_MAX_THREADS
	.align		4
.L_376:
        /*0860*/ 	.byte	0x04, 0x05
        /*0862*/ 	.short	(.L_378 - .L_377)
.L_377:
        /*0864*/ 	.word	0x00000180
        /*0868*/ 	.word	0x00000001
        /*086c*/ 	.word	0x00000001


	//----- nvinfo : EIATTR_CRS_STACK_SIZE
	.align		4
.L_378:
        /*0870*/ 	.byte	0x04, 0x1e
        /*0872*/ 	.short	(.L_380 - .L_379)
.L_379:
        /*0874*/ 	.word	0x00000000


	//----- nvinfo : EIATTR_CBANK_PARAM_SIZE
	.align		4
.L_380:
        /*0878*/ 	.byte	0x03, 0x19
        /*087a*/ 	.short	0x004d


	//----- nvinfo : EIATTR_PARAM_CBANK
	.align		4
        /*087c*/ 	.byte	0x04, 0x0a
        /*087e*/ 	.short	(.L_382 - .L_381)
	.align		4
.L_381:
        /*0880*/ 	.word	index@(.nv.constant0._ZN3cub18CUB_300001_SM_10006detail10radix_sort29DeviceRadixSortOnesweepKernelINS1_5radix10policy_hubIjiyE10Policy1000ELNS0_9SortOrderE0EjiyiiNS1_21identity_decomposer_tEEEvPT5_SB_PT3_PKSC_PT1_PKSG_PT2_PKSK_T4_iiT6_)
        /*0884*/ 	.short	0x0380
        /*0886*/ 	.short	0x004d


	//----- nvinfo : EIATTR_SW_WAR
	.align		4
.L_382:
        /*0888*/ 	.byte	0x04, 0x36
        /*088a*/ 	.short	(.L_384 - .L_383)
.L_383:
        /*088c*/ 	.word	0x00000008
.L_384:


//--------------------- .nv.info._ZN3cub18CUB_300001_SM_10006detail10radix_sort33DeviceRadixSortExclusiveSumKernelINS1_5radix10policy_hubIjiyE10Policy1000EyEEvPT0_ --------------------------
	.section	.nv.info._ZN3cub18CUB_300001_SM_10006detail10radix_sort33DeviceRadixSortExclusiveSumKernelINS1_5radix10policy_hubIjiyE10Policy1000EyEEvPT0_,"",@"SHT_CUDA_INFO"
	.sectionflags	@""
	.align	4


	//----- nvinfo : EIATTR_CUDA_API_VERSION
	.align		4
        /*0000*/ 	.byte	0x04, 0x37
        /*0002*/ 	.short	(.L_386 - .L_385)
.L_385:
        /*0004*/ 	.word	0x00000082


	//----- nvinfo : EIATTR_KPARAM_INFO
	.align		4
.L_386:
        /*0008*/ 	.byte	0x04, 0x17
        /*000a*/ 	.short	(.L_388 - .L_387)
.L_387:
        /*000c*/ 	.word	0x00000000
        /*0010*/ 	.short	0x0000
        /*0012*/ 	.short	0x0000
        /*0014*/ 	.byte	0x00, 0xf5, 0x21, 0x00


	//----- nvinfo : EIATTR_SPARSE_MMA_MASK
	.align		4
.L_388:
        /*0018*/ 	.byte	0x03, 0x50
        /*001a*/ 	.short	0x0000


	//----- nvinfo : EIATTR_MAXREG_COUNT
	.align		4
        /*001c*/ 	.byte	0x03, 0x1b
        /*001e*/ 	.short	0x00ff


	//----- nvinfo : EIATTR_NUM_BARRIERS
	.align		4
        /*0020*/ 	.byte	0x02, 0x4c
        /*0022*/ 	.byte	0x01
	.zero		1


	//----- nvinfo : EIATTR_MERCURY_ISA_VERSION
	.align		4
        /*0024*/ 	.byte	0x03, 0x5f
        /*0026*/ 	.short	0x0101


	//----- nvinfo : EIATTR_COOP_GROUP_MASK_REGIDS
	.align		4
        /*0028*/ 	.byte	0x04, 0x29
        /*002a*/ 	.short	(.L_390 - .L_389)


	//   ....[0]....
.L_389:
        /*002c*/ 	.word	0xffffffff


	//   ....[1]....
        /*0030*/ 	.word	0xffffffff


	//   ....[2]....
        /*0034*/ 	.word	0xffffffff


	//   ....[3]....
        /*0038*/ 	.word	0xffffffff


	//   ....[4]....
        /*003c*/ 	.word	0xffffffff


	//   ....[5]....
        /*0040*/ 	.word	0xffffffff


	//   ....[6]....
        /*0044*/ 	.word	0xffffffff


	//   ....[7]....
        /*0048*/ 	.word	0xffffffff


	//   ....[8]....
        /*004c*/ 	.word	0xffffffff


	//   ....[9]....
        /*0050*/ 	.word	0xffffffff


	//   ....[10]....
        /*0054*/ 	.word	0x05000015


	//   ....[11]....
        /*0058*/ 	.word	0x05000015


	//   ....[12]....
        /*005c*/ 	.word	0x05000015


	//   ....[13]....
        /*0060*/ 	.word	0x05000015


	//   ....[14]....
        /*0064*/ 	.word	0x05000015


	//   ....[15]....
        /*0068*/ 	.word	0x05000015


	//   ....[16]....
        /*006c*/ 	.word	0x05000015


	//   ....[17]....
        /*0070*/ 	.word	0x05000015


	//   ....[18]....
        /*0074*/ 	.word	0x05000015


	//   ....[19]....
        /*0078*/ 	.word	0x05000015


	//----- nvinfo : EIATTR_COOP_GROUP_INSTR_OFFSETS
	.align		4
.L_390:
        /*007c*/ 	.byte	0x04, 0x28
        /*007e*/ 	.short	(.L_392 - .L_391)


	//   ....[0]....
.L_391:
        /*0080*/ 	.word	0x00000250


	//   ....[1]....
        /*0084*/ 	.word	0x00000260


	//   ....[2]....
        /*0088*/ 	.word	0x000002a0


	//   ....[3]....
        /*008c*/ 	.word	0x000002c0


	//   ....[4]....
        /*0090*/ 	.word	0x00000310


	//   ....[5]....
        /*0094*/ 	.word	0x00000320


	//   ....[6]....
        /*0098*/ 	.word	0x00000360


	//   ....[7]....
        /*009c*/ 	.word	0x00000380


	//   ....[8]....
        /*00a0*/ 	.word	0x000003d0


	//   ....[9]....
        /*00a4*/ 	.word	0x000003e0


	//   ....[10]....
        /*00a8*/ 	.word	0x00000660


	//   ....[11]....
        /*00ac*/ 	.word	0x000006b0


	//   ....[12]....
        /*00b0*/ 	.word	0x00000740


	//   ....[13]....
        /*00b4*/ 	.word	0x00000790


	//   ....[14]....
        /*00b8*/ 	.word	0x00000820


	//   ....[15]....
        /*00bc*/ 	.word	0x00000870


	//   ....[16]....
        /*00c0*/ 	.word	0x00000900


	//   ....[17]....
        /*00c4*/ 	.word	0x00000950


	//   ....[18]....
        /*00c8*/ 	.word	0x000009e0


	//   ....[19]....
        /*00cc*/ 	.word	0x00000a30


	//----- nvinfo : EIATTR_VRC_CTA_INIT_COUNT
	.align		4
.L_392:
        /*00d0*/ 	.byte	0x02, 0x4a
	.zero		1
	.zero		1


	//----- nvinfo : EIATTR_EXIT_INSTR_OFFSETS
	.align		4
        /*00d4*/ 	.byte	0x04, 0x1c
        /*00d6*/ 	.short	(.L_394 - .L_393)


	//   ....[0]....
.L_393:
        /*00d8*/ 	.word	0x000005d0


	//   ....[1]....
        /*00dc*/ 	.word	0x00000600


	//----- nvinfo : EIATTR_CRS_STACK_SIZE
	.align		4
.L_394:
        /*00e0*/ 	.byte	0x04, 0x1e
        /*00e2*/ 	.short	(.L_396 - .L_395)
.L_395:
        /*00e4*/ 	.word	0x00000000


	//----- nvinfo : EIATTR_CBANK_PARAM_SIZE
	.align		4
.L_396:
        /*00e8*/ 	.byte	0x03, 0x19
        /*00ea*/ 	.short	0x0008


	//----- nvinfo : EIATTR_PARAM_CBANK
	.align		4
        /*00ec*/ 	.byte	0x04, 0x0a
        /*00ee*/ 	.short	(.L_398 - .L_397)
	.align		4
.L_397:
        /*00f0*/ 	.word	index@(.nv.constant0._ZN3cub18CUB_300001_SM_10006detail10radix_sort33DeviceRadixSortExclusiveSumKernelINS1_5radix10policy_hubIjiyE10Policy1000EyEEvPT0_)
        /*00f4*/ 	.short	0x0380
        /*00f6*/ 	.short	0x0008


	//----- nvinfo : EIATTR_SW_WAR
	.align		4
.L_398:
        /*00f8*/ 	.byte	0x04, 0x36
        /*00fa*/ 	.short	(.L_400 - .L_399)
.L_399:
        /*00fc*/ 	.word	0x00000008
.L_400:


//--------------------- .nv.info._ZN3cub18CUB_300001_SM_10006detail10radix_sort30DeviceRadixSortHistogramKernelINS1_5radix10policy_hubIjiyE10Policy1000ELNS0_9SortOrderE0EjyNS1_21identity_decomposer_tEEEvPT2_PKT1_SA_iiT3_ --------------------------
	.section	.nv.info._ZN3cub18CUB_300001_SM_10006detail10radix_sort30DeviceRadixSortHistogramKernelINS1_5radix10policy_hubIjiyE10Policy1000ELNS0_9SortOrderE0EjyNS1_21identity_decomposer_tEEEvPT2_PKT1_SA_iiT3_,"",@"SHT_CUDA_INFO"
	.sectionflags	@""
	.align	4


	//----- nvinfo : EIATTR_CUDA_API_VERSION
	.align		4
        /*0000*/ 	.byte	0x04, 0x37
        /*0002*/ 	.short	(.L_402 - .L_401)
.L_401:
        /*0004*/ 	.word	0x00000082


	//----- nvinfo : EIATTR_KPARAM_INFO
	.align		4
.L_402:
        /*0008*/ 	.byte	0x04, 0x17
        /*000a*/ 	.short	(.L_404 - .L_403)
.L_403:
        /*000c*/ 	.word	0x00000000
        /*0010*/ 	.short	0x0005
        /*0012*/ 	.short	0x0020
        /*0014*/ 	.byte	0x00, 0xf0, 0x05, 0x00


	//----- nvinfo : EIATTR_KPARAM_INFO
	.align		4
.L_404:
        /*0018*/ 	.byte	0x04, 0x17
        /*001a*/ 	.short	(.L_406 - .L_405)
.L_405:
        /*001c*/ 	.word	0x00000000
        /*0020*/ 	.short	0x0004
        /*0022*/ 	.short	0x001c
        /*0024*/ 	.byte	0x00, 0xf0, 0x11, 0x00


	//----- nvinfo : EIATTR_KPARAM_INFO
	.align		4
.L_406:
        /*0028*/ 	.byte	0x04, 0x17
        /*002a*/ 	.short	(.L_408 - .L_407)
.L_407:
        /*002c*/ 	.word	0x00000000
        /*0030*/ 	.short	0x0003
        /*0032*/ 	.short	0x0018
        /*0034*/ 	.byte	0x00, 0xf0, 0x11, 0x00


	//----- nvinfo : EIATTR_KPARAM_INFO
	.align		4
.L_408:
        /*0038*/ 	.byte	0x04, 0x17
        /*003a*/ 	.short	(.L_410 - .L_409)
.L_409:
        /*003c*/ 	.word	0x00000000
        /*0040*/ 	.short	0x0002
        /*0042*/ 	.short	0x0010
        /*0044*/ 	.byte	0x00, 0xf0, 0x21, 0x00


	//----- nvinfo : EIATTR_KPARAM_INFO
	.align		4
.L_410:
        /*0048*/ 	.byte	0x04, 0x17
        /*004a*/ 	.short	(.L_412 - .L_411)
.L_411:
        /*004c*/ 	.word	0x00000000
        /*0050*/ 	.short	0x0001
        /*0052*/ 	.short	0x0008
        /*0054*/ 	.byte	0x00, 0xf5, 0x21, 0x00


	//----- nvinfo : EIATTR_KPARAM_INFO
	.align		4
.L_412:
        /*0058*/ 	.byte	0x04, 0x17
        /*005a*/ 	.short	(.L_414 - .L_413)
.L_413:
        /*005c*/ 	.word	0x00000000
        /*0060*/ 	.short	0x0000
        /*0062*/ 	.short	0x0000
        /*0064*/ 	.byte	0x00, 0xf5, 0x21, 0x00


	//----- nvinfo : EIATTR_SPARSE_MMA_MASK
	.align		4
.L_414:
        /*0068*/ 	.byte	0x03, 0x50
        /*006a*/ 	.short	0x0000


	//----- nvinfo : EIATTR_MAXREG_COUNT
	.align		4
        /*006c*/ 	.byte	0x03, 0x1b
        /*006e*/ 	.short	0x00ff


	//----- nvinfo : EIATTR_NUM_BARRIERS
	.align		4
        /*0070*/ 	.byte	0x02, 0x4c
        /*0072*/ 	.byte	0x01
	.zero		1


	//----- nvinfo : EIATTR_MERCURY_ISA_VERSION
	.align		4
        /*0074*/ 	.byte	0x03, 0x5f
        /*0076*/ 	.short	0x0101


	//----- nvinfo : EIATTR_VRC_CTA_INIT_COUNT
	.align		4
        /*0078*/ 	.byte	0x02, 0x4a
	.zero		1
	.zero		1


	//----- nvinfo : EIATTR_EXIT_INSTR_OFFSETS
	.align		4
        /*007c*/ 	.byte	0x04, 0x1c
        /*007e*/ 	.short	(.L_416 - .L_415)


	//   ....[0]....
.L_415:
        /*0080*/ 	.word	0x00000040


	//   ....[1]....
        /*0084*/ 	.word	0x00002ec0


	//----- nvinfo : EIATTR_MAX_THREADS
	.align		4
.L_416:
        /*0088*/ 	.byte	0x04, 0x05
        /*008a*/ 	.short	(.L_418 - .L_417)
.L_417:
        /*008c*/ 	.word	0x00000080
        /*0090*/ 	.word	0x00000001
        /*0094*/ 	.word	0x00000001


	//----- nvinfo : EIATTR_CRS_STACK_SIZE
	.align		4
.L_418:
        /*0098*/ 	.byte	0x04, 0x1e
        /*009a*/ 	.short	(.L_420 - .L_419)
.L_419:
        /*009c*/ 	.word	0x00000000


	//----- nvinfo : EIATTR_CBANK_PARAM_SIZE
	.align		4
.L_420:
        /*00a0*/ 	.byte	0x03, 0x19
        /*00a2*/ 	.short	0x0021


	//----- nvinfo : EIATTR_PARAM_CBANK
	.align		4
        /*00a4*/ 	.byte	0x04, 0x0a
        /*00a6*/ 	.short	(.L_422 - .L_421)
	.align		4
.L_421:
        /*00a8*/ 	.word	index@(.nv.constant0._ZN3cub18CUB_300001_SM_10006detail10radix_sort30DeviceRadixSortHistogramKernelINS1_5radix10policy_hubIjiyE10Policy1000ELNS0_9SortOrderE0EjyNS1_21identity_decomposer_tEEEvPT2_PKT1_SA_iiT3_)
        /*00ac*/ 	.short	0x0380
        /*00ae*/ 	.short	0x0021


	//----- nvinfo : EIATTR_SW_WAR
	.align		4
.L_422:
        /*00b0*/ 	.byte	0x04, 0x36
        /*00b2*/ 	.short	(.L_424 - .L_423)
.L_423:
        /*00b4*/ 	.word	0x00000008
.L_424:


//--------------------- .nv.info._ZN3cub18CUB_300001_SM_10006detail10radix_sort31DeviceRadixSortSingleTileKernelINS1_5radix10policy_hubIjiyE10Policy1000ELNS0_9SortOrderE0EjiyNS1_21identity_decomposer_tEEEvPKT1_PSA_PKT2_PSE_T3_iiT4_ --------------------------
	.section	.nv.info._ZN3cub18CUB_300001_SM_10006detail10radix_sort31DeviceRadixSortSingleTileKernelINS1_5radix10policy_hubIjiyE10Policy1000ELNS0_9SortOrderE0EjiyNS1_21identity_decomposer_tEEEvPKT1_PSA_PKT2_PSE_T3_iiT4_,"",@"SHT_CUDA_INFO"
	.sectionflags	@""
	.align	4


	//----- nvinfo : EIATTR_CUDA_API_VERSION
	.align		4
        /*0000*/ 	.byte	0x04, 0x37
        /*0002*/ 	.short	(.L_426 - .L_425)
.L_425:
        /*0004*/ 	.word	0x00000082


	//----- nvinfo : EIATTR_KPARAM_INFO
	.align		4
.L_426:
        /*0008*/ 	.byte	0x04, 0x17
        /*000a*/ 	.short	(.L_428 - .L_427)
.L_427:
        /*000c*/ 	.word	0x00000000
        /*0010*/ 	.short	0x0007
        /*0012*/ 	.short	0x0030
        /*0014*/ 	.byte	0x00, 0xf0, 0x05, 0x00


	//----- nvinfo : EIATTR_KPARAM_INFO
	.align		4
.L_428:
        /*0018*/ 	.byte	0x04, 0x17
        /*001a*/ 	.short	(.L_430 - .L_429)
.L_429:
        /*001c*/ 	.word	0x00000000
        /*0020*/ 	.short	0x0006
        /*0022*/ 	.short	0x002c
        /*0024*/ 	.byte	0x00, 0xf0, 0x11, 0x00


	//----- nvinfo : EIATTR_KPARAM_INFO
	.align		4
.L_430:
        /*0028*/ 	.byte	0x04, 0x17
        /*002a*/ 	.short	(.L_432 - .L_431)
.L_431:
        /*002c*/ 	.word	0x00000000
        /*0030*/ 	.short	0x0005
        /*0032*/ 	.short	0x0028
        /*0034*/ 	.byte	0x00, 0xf0, 0x11, 0x00


	//----- nvinfo : EIATTR_KPARAM_INFO
	.align		4
.L_432:
        /*0038*/ 	.byte	0x04, 0x17
        /*003a*/ 	.short	(.L_434 - .L_433)
.L_433:
        /*003c*/ 	.word	0x00000000
        /*0040*/ 	.short	0x0004
        /*0042*/ 	.short	0x0020
        /*0044*/ 	.byte	0x00, 0xf0, 0x21, 0x00


	//----- nvinfo : EIATTR_KPARAM_INFO
	.align		4
.L_434:
        /*0048*/ 	.byte	0x04, 0x17
        /*004a*/ 	.short	(.L_436 - .L_435)
.L_435:
        /*004c*/ 	.word	0x00000000
        /*0050*/ 	.short	0x0003
        /*0052*/ 	.short	0x0018
        /*0054*/ 	.byte	0x00, 0xf5, 0x21, 0x00


	//----- nvinfo : EIATTR_KPARAM_INFO
	.align		4
.L_436:
        /*0058*/ 	.byte	0x04, 0x17
        /*005a*/ 	.short	(.L_438 - .L_437)
.L_437:
        /*005c*/ 	.word	0x00000000
        /*0060*/ 	.short	0x0002
        /*0062*/ 	.short	0x0010
        /*0064*/ 	.byte	0x00, 0xf5, 0x21, 0x00


	//----- nvinfo : EIATTR_KPARAM_INFO
	.align		4
.L_438:
        /*0068*/ 	.byte	0x04, 0x17
        /*006a*/ 	.short	(.L_440 - .L_439)
.L_439:
        /*006c*/ 	.word	0x00000000
        /*0070*/ 	.short	0x0001
        /*0072*/ 	.short	0x0008
        /*0074*/ 	.byte	0x00, 0xf5, 0x21, 0x00


	//----- nvinfo : EIATTR_KPARAM_INFO
	.align		4
.L_440:
        /*0078*/ 	.byte	0x04, 0x17
        /*007a*/ 	.short	(.L_442 - .L_441)
.L_441:
        /*007c*/ 	.word	0x00000000
        /*0080*/ 	.short	0x0000
        /*0082*/ 	.short	0x0000
        /*0084*/ 	.byte	0x00, 0xf5, 0x21, 0x00


	//----- nvinfo : EIATTR_SPARSE_MMA_MASK
	.align		4
.L_442:
        /*0088*/ 	.byte	0x03, 0x50
        /*008a*/ 	.short	0x0000


	//----- nvinfo : EIATTR_MAXREG_COUNT
	.align		4
        /*008c*/ 	.byte	0x03, 0x1b
        /*008e*/ 	.short	0x00ff


	//----- nvinfo : EIATTR_NUM_BARRIERS
	.align		4
        /*0090*/ 	.byte	0x02, 0x4c
        /*0092*/ 	.byte	0x01
	.zero		1


	//----- nvinfo : EIATTR_MERCURY_ISA_VERSION
	.align		4
        /*0094*/ 	.byte	0x03, 0x5f
        /*0096*/ 	.short	0x0101


	//----- nvinfo : EIATTR_COOP_GROUP_MASK_REGIDS
	.align		4
        /*0098*/ 	.byte	0x04, 0x29
        /*009a*/ 	.short	(.L_444 - .L_443)


	//   ....[0]....
.L_443:
        /*009c*/ 	.word	0xffffffff


	//   ....[1]....
        /*00a0*/ 	.word	0xffffffff


	//   ....[2]....
        /*00a4*/ 	.word	0xffffffff


	//   ....[3]....
        /*00a8*/ 	.word	0xffffffff


	//   ....[4]....
        /*00ac*/ 	.word	0xffffffff


	//----- nvinfo : EIATTR_COOP_GROUP_INSTR_OFFSETS
	.align		4
.L_444:
        /*00b0*/ 	.byte	0x04, 0x28
        /*00b2*/ 	.short	(.L_446 - .L_445)


	//   ....[0]....
.L_445:
        /*00b4*/ 	.word	0x00001d10


	//   ....[1]....
        /*00b8*/ 	.word	0x00001d30


	//   ....[2]....
        /*00bc*/ 	.word	0x00001d50


	//   ....[3]....
        /*00c0*/ 	.word	0x00001d70


	//   ....[4]....
        /*00c4*/ 	.word	0x00001d90


	//----- nvinfo : EIATTR_VRC_CTA_INIT_COUNT
	.align		4
.L_446:
        /*00c8*/ 	.byte	0x02, 0x4a
	.zero		1
	.zero		1


	//----- nvinfo : EIATTR_EXIT_INSTR_OFFSETS
	.align		4
        /*00cc*/ 	.byte	0x04, 0x1c
        /*00ce*/ 	.short	(.L_448 - .L_447)


	//   ....[0]....
.L_447:
        /*00d0*/ 	.word	0x000039a0


	//   ....[1]....
        /*00d4*/ 	.word	0x000039e0


	//----- nvinfo : EIATTR_MAX_THREADS
	.align		4
.L_448:
        /*00d8*/ 	.byte	0x04, 0x05
        /*00da*/ 	.short	(.L_450 - .L_449)
.L_449:
        /*00dc*/ 	.word	0x00000100
        /*00e0*/ 	.word	0x00000001
        /*00e4*/ 	.word	0x00000001


	//----- nvinfo : EIATTR_CBANK_PARAM_SIZE
	.align		4
.L_450:
        /*00e8*/ 	.byte	0x03, 0x19
        /*00ea*/ 	.short	0x0031


	//----- nvinfo : EIATTR_PARAM_CBANK
	.align		4
        /*00ec*/ 	.byte	0x04, 0x0a
        /*00ee*/ 	.short	(.L_452 - .L_451)
	.align		4
.L_451:
        /*00f0*/ 	.word	index@(.nv.constant0._ZN3cub18CUB_300001_SM_10006detail10radix_sort31DeviceRadixSortSingleTileKernelINS1_5radix10policy_hubIjiyE10Policy1000ELNS0_9SortOrderE0EjiyNS1_21identity_decomposer_tEEEvPKT1_PSA_PKT2_PSE_T3_iiT4_)
        /*00f4*/ 	.short	0x0380
        /*00f6*/ 	.short	0x0031


	//----- nvinfo : EIATTR_SW_WAR
	.align		4
.L_452:
        /*00f8*/ 	.byte	0x04, 0x36
        /*00fa*/ 	.short	(.L_454 - .L_453)
.L_453:
        /*00fc*/ 	.word	0x00000008
.L_454:


//--------------------- .nv.info._ZN3cub18CUB_300001_SM_10006detail4scan23DeviceCompactInitKernelINS0_24ReduceByKeyScanTileStateIiiLb1EEEPiEEvT_iT0_ --------------------------
	.section	.nv.info._ZN3cub18CUB_300001_SM_10006detail4scan23DeviceCompactInitKernelINS0_24ReduceByKeyScanTileStateIiiLb1EEEPiEEvT_iT0_,"",@"SHT_CUDA_INFO"
	.sectionflags	@""
	.align	4


	//----- nvinfo : EIATTR_CUDA_API_VERSION
	.align		4
        /*0000*/ 	.byte	0x04, 0x37
        /*0002*/ 	.short	(.L_456 - .L_455)
.L_455:
        /*0004*/ 	.word	0x00000082


	//----- nvinfo : EIATTR_KPARAM_INFO
	.align		4
.L_456:
        /*0008*/ 	.byte	0x04, 0x17
        /*000a*/ 	.short	(.L_458 - .L_457)
.L_457:
        /*000c*/ 	.word	0x00000000
        /*0010*/ 	.short	0x0002
        /*0012*/ 	.short	0x0010
        /*0014*/ 	.byte	0x00, 0xf5, 0x21, 0x00


	//----- nvinfo : EIATTR_KPARAM_INFO
	.align		4
.L_458:
        /*0018*/ 	.byte	0x04, 0x17
        /*001a*/ 	.short	(.L_460 - .L_459)
.L_459:
        /*001c*/ 	.word	0x00000000
        /*0020*/ 	.short	0x0001
        /*0022*/ 	.short	0x0008
        /*0024*/ 	.byte	0x00, 0xf0, 0x11, 0x00


	//----- nvinfo : EIATTR_KPARAM_INFO
	.align		4
.L_460:
        /*0028*/ 	.byte	0x04, 0x17
        /*002a*/ 	.short	(.L_462 - .L_461)
.L_461:
        /*002c*/ 	.word	0x00000000
        /*0030*/ 	.short	0x0000
        /*0032*/ 	.short	0x0000
        /*0034*/ 	.byte	0x00, 0xf0, 0x21, 0x00


	//----- nvinfo : EIATTR_SPARSE_MMA_MASK
	.align		4
.L_462:
        /*0038*/ 	.byte	0x03, 0x50
        /*003a*/ 	.short	0x0000


	//----- nvinfo : EIATTR_MAXREG_COUNT
	.align		4
        /*003c*/ 	.byte	0x03, 0x1b
        /*003e*/ 	.short	0x00ff


	//----- nvinfo : EIATTR_MERCURY_ISA_VERSION
	.align		4
        /*0040*/ 	.byte	0x03, 0x5f
        /*0042*/ 	.short	0x0101


	//----- nvinfo : EIATTR_VRC_CTA_INIT_COUNT
	.align		4
        /*0044*/ 	.byte	0x02, 0x4a
	.zero		1
	.zero		1


	//----- nvinfo : EIATTR_EXIT_INSTR_OFFSETS
	.align		4
        /*0048*/ 	.byte	0x04, 0x1c
        /*004a*/ 	.short	(.L_464 - .L_463)


	//   ....[0]....
.L_463:
        /*004c*/ 	.word	0x00000140


	//   ....[1]....
        /*0050*/ 	.word	0x00000170


	//----- nvinfo : EIATTR_CBANK_PARAM_SIZE
	.align		4
.L_464:
        /*0054*/ 	.byte	0x03, 0x19
        /*0056*/ 	.short	0x0018


	//----- nvinfo : EIATTR_PARAM_CBANK
	.align		4
        /*0058*/ 	.byte	0x04, 0x0a
        /*005a*/ 	.short	(.L_466 - .L_465)
	.align		4
.L_465:
        /*005c*/ 	.word	index@(.nv.constant0._ZN3cub18CUB_300001_SM_10006detail4scan23DeviceCompactInitKernelINS0_24ReduceByKeyScanTileStateIiiLb1EEEPiEEvT_iT0_)
        /*0060*/ 	.short	0x0380
        /*0062*/ 	.short	0x0018


	//----- nvinfo : EIATTR_SW_WAR
	.align		4
.L_466:
        /*0064*/ 	.byte	0x04, 0x36
        /*0066*/ 	.short	(.L_468 - .L_467)
.L_467:
        /*0068*/ 	.word	0x00000008
.L_468:


//--------------------- .nv.info._ZN3cub18CUB_300001_SM_10006detail8for_each13static_kernelINS2_12policy_hub_t12policy_500_tEmN6thrust24THRUST_300001_SM_1000_NS8cuda_cub20__uninitialized_fill7functorINS7_10device_ptrIcEEcEEEEvT0_T1_ --------------------------
	.section	.nv.info._ZN3cub18CUB_300001_SM_10006detail8for_each13static_kernelINS2_12policy_hub_t12policy_500_tEmN6thrust24THRUST_300001_SM_1000_NS8cuda_cub20__uninitialized_fill7functorINS7_10device_ptrIcEEcEEEEvT0_T1_,"",@"SHT_CUDA_INFO"
	.sectionflags	@""
	.align	4


	//----- nvinfo : EIATTR_CUDA_API_VERSION
	.align		4
        /*0000*/ 	.byte	0x04, 0x37
        /*0002*/ 	.short	(.L_470 - .L_469)
.L_469:
        /*0004*/ 	.word	0x00000082


	//----- nvinfo : EIATTR_KPARAM_INFO
	.align		4
.L_470:
        /*0008*/ 	.byte	0x04, 0x17
        /*000a*/ 	.short	(.L_472 - .L_471)
.L_471:
        /*000c*/ 	.word	0x00000000
        /*0010*/ 	.short	0x0001
        /*0012*/ 	.short	0x0008
        /*0014*/ 	.byte	0x00, 0xf0, 0x41, 0x00


	//----- nvinfo : EIATTR_KPARAM_INFO
	.align		4
.L_472:
        /*0018*/ 	.byte	0x04, 0x17
        /*001a*/ 	.short	(.L_474 - .L_473)
.L_473:
        /*001c*/ 	.word	0x00000000
        /*0020*/ 	.short	0x0000
        /*0022*/ 	.short	0x0000
        /*0024*/ 	.byte	0x00, 0xf0, 0x21, 0x00


	//----- nvinfo : EIATTR_SPARSE_MMA_MASK
	.align		4
.L_474:
        /*0028*/ 	.byte	0x03, 0x50
        /*002a*/ 	.short	0x0000


	//----- nvinfo : EIATTR_MAXREG_COUNT
	.align		4
        /*002c*/ 	.byte	0x03, 0x1b
        /*002e*/ 	.short	0x00ff


	//----- nvinfo : EIATTR_MERCURY_ISA_VERSION
	.align		4
        /*0030*/ 	.byte	0x03, 0x5f
        /*0032*/ 	.short	0x0101


	//----- nvinfo : EIATTR_VRC_CTA_INIT_COUNT
	.align		4
        /*0034*/ 	.byte	0x02, 0x4a
	.zero		1
	.zero		1


	//----- nvinfo : EIATTR_EXIT_INSTR_OFFSETS
	.align		4
        /*0038*/ 	.byte	0x04, 0x1c
        /*003a*/ 	.short	(.L_476 - .L_475)


	//   ....[0]....
.L_475:
        /*003c*/ 	.word	0x00000120


	//   ....[1]....
        /*0040*/ 	.word	0x000001f0


	//   ....[2]....
        /*0044*/ 	.word	0x00000210


	//----- nvinfo : EIATTR_MAX_THREADS
	.align		4
.L_476:
        /*0048*/ 	.byte	0x04, 0x05
        /*004a*/ 	.short	(.L_478 - .L_477)
.L_477:
        /*004c*/ 	.word	0x00000100
        /*0050*/ 	.word	0x00000001
        /*0054*/ 	.word	0x00000001


	//----- nvinfo : EIATTR_CBANK_PARAM_SIZE
	.align		4
.L_478:
        /*0058*/ 	.byte	0x03, 0x19
        /*005a*/ 	.short	0x0018


	//----- nvinfo : EIATTR_PARAM_CBANK
	.align		4
        /*005c*/ 	.byte	0x04, 0x0a
        /*005e*/ 	.short	(.L_480 - .L_479)
	.align		4
.L_479:
        /*0060*/ 	.word	index@(.nv.constant0._ZN3cub18CUB_300001_SM_10006detail8for_each13static_kernelINS2_12policy_hub_t12policy_500_tEmN6thrust24THRUST_300001_SM_1000_NS8cuda_cub20__uninitialized_fill7functorINS7_10device_ptrIcEEcEEEEvT0_T1_)
        /*0064*/ 	.short	0x0380
        /*0066*/ 	.short	0x0018


	//----- nvinfo : EIATTR_SW_WAR
	.align		4
.L_480:
        /*0068*/ 	.byte	0x04, 0x36
        /*006a*/ 	.short	(.L_482 - .L_481)
.L_481:
        /*006c*/ 	.word	0x00000008
.L_482:


//--------------------- .nv.info._ZN3cub18CUB_300001_SM_10006detail8for_each13static_kernelINS2_12policy_hub_t12policy_500_tElN6thrust24THRUST_300001_SM_1000_NS8cuda_cub10__tabulate7functorINS7_6detail15normal_iteratorINS7_10device_ptrIiEEEENS7_6system6detail7generic6detail22compute_sequence_valueIivEElEEEEvT0_T1_ --------------------------
	.section	.nv.info._ZN3cub18CUB_300001_SM_10006detail8for_each13static_kernelINS2_12policy_hub_t12policy_500_tElN6thrust24THRUST_300001_SM_1000_NS8cuda_cub10__tabulate7functorINS7_6detail15normal_iteratorINS7_10device_ptrIiEEEENS7_6system6detail7generic6detail22compute_sequence_valueIivEElEEEEvT0_T1_,"",@"SHT_CUDA_INFO"
	.sectionflags	@""
	.align	4


	//----- nvinfo : EIATTR_CUDA_API_VERSION
	.align		4
        /*0000*/ 	.byte	0x04, 0x37
        /*0002*/ 	.short	(.L_484 - .L_483)
.L_483:
        /*0004*/ 	.word	0x00000082


	//----- nvinfo : EIATTR_KPARAM_INFO
	.align		4
.L_484:
        /*0008*/ 	.byte	0x04, 0x17
        /*000a*/ 	.short	(.L_486 - .L_485)
.L_485:
        /*000c*/ 	.word	0x00000000
        /*0010*/ 	.short	0x0001
        /*0012*/ 	.short	0x0008
        /*0014*/ 	.byte	0x00, 0xf0, 0x41, 0x00


	//----- nvinfo : EIATTR_KPARAM_INFO
	.align		4
.L_486:
        /*0018*/ 	.byte	0x04, 0x17
        /*001a*/ 	.short	(.L_488 - .L_487)
.L_487:
        /*001c*/ 	.word	0x00000000
        /*0020*/ 	.short	0x0000
        /*0022*/ 	.short	0x0000
        /*0024*/ 	.byte	0x00, 0xf0, 0x21, 0x00


	//----- nvinfo : EIATTR_SPARSE_MMA_MASK
	.align		4
.L_488:
        /*0028*/ 	.byte	0x03, 0x50
        /*002a*/ 	.short	0x0000


	//----- nvinfo : EIATTR_MAXREG_COUNT
	.align		4
        /*002c*/ 	.byte	0x03, 0x1b
        /*002e*/ 	.short	0x00ff


	//----- nvinfo : EIATTR_MERCURY_ISA_VERSION
	.align		4
        /*0030*/ 	.byte	0x03, 0x5f
        /*0032*/ 	.short	0x0101


	//----- nvinfo : EIATTR_VRC_CTA_INIT_COUNT
	.align		4
        /*0034*/ 	.byte	0x02, 0x4a
	.zero		1
	.zero		1


	//----- nvinfo : EIATTR_EXIT_INSTR_OFFSETS
	.align		4
        /*0038*/ 	.byte	0x04, 0x1c
        /*003a*/ 	.short	(.L_490 - .L_489)


	//   ....[0]....
.L_489:
        /*003c*/ 	.word	0x00000160


	//   ....[1]....
        /*0040*/ 	.word	0x000002b0


	//   ....[2]....
        /*0044*/ 	.word	0x00000340


	//----- nvinfo : EIATTR_MAX_THREADS
	.align		4
.L_490:
        /*0048*/ 	.byte	0x04, 0x05
        /*004a*/ 	.short	(.L_492 - .L_491)
.L_491:
        /*004c*/ 	.word	0x00000100
        /*0050*/ 	.word	0x00000001
        /*0054*/ 	.word	0x00000001


	//----- nvinfo : EIATTR_CRS_STACK_SIZE
	.align		4
.L_492:
        /*0058*/ 	.byte	0x04, 0x1e
        /*005a*/ 	.short	(.L_494 - .L_493)
.L_493:
        /*005c*/ 	.word	0x00000000


	//----- nvinfo : EIATTR_CBANK_PARAM_SIZE
	.align		4
.L_494:
        /*0060*/ 	.byte	0x03, 0x19
        /*0062*/ 	.short	0x0018


	//----- nvinfo : EIATTR_PARAM_CBANK
	.align		4
        /*0064*/ 	.byte	0x04, 0x0a
        /*0066*/ 	.short	(.L_496 - .L_495)
	.align		4
.L_495:
        /*0068*/ 	.word	index@(.nv.constant0._ZN3cub18CUB_300001_SM_10006detail8for_each13static_kernelINS2_12policy_hub_t12policy_500_tElN6thrust24THRUST_300001_SM_1000_NS8cuda_cub10__tabulate7functorINS7_6detail15normal_iteratorINS7_10device_ptrIiEEEENS7_6system6detail7generic6detail22compute_sequence_valueIivEElEEEEvT0_T1_)
        /*006c*/ 	.short	0x0380
        /*006e*/ 	.short	0x0018


	//----- nvinfo : EIATTR_SW_WAR
	.align		4
.L_496:
        /*0070*/ 	.byte	0x04, 0x36
        /*0072*/ 	.short	(.L_498 - .L_497)
.L_497:
        /*0074*/ 	.word	0x00000008
.L_498:


//--------------------- .nv.info._ZN3cub18CUB_300001_SM_10006detail8for_each13static_kernelINS2_12policy_hub_t12policy_500_tEmN6thrust24THRUST_300001_SM_1000_NS8cuda_cub20__uninitialized_fill7functorINS7_10device_ptrIjEEjEEEEvT0_T1_ --------------------------
	.section	.nv.info._ZN3cub18CUB_300001_SM_10006detail8for_each13static_kernelINS2_12policy_hub_t12policy_500_tEmN6thrust24THRUST_300001_SM_1000_NS8cuda_cub20__uninitialized_fill7functorINS7_10device_ptrIjEEjEEEEvT0_T1_,"",@"SHT_CUDA_INFO"
	.sectionflags	@""
	.align	4


	//----- nvinfo : EIATTR_CUDA_API_VERSION
	.align		4
        /*0000*/ 	.byte	0x04, 0x37
        /*0002*/ 	.short	(.L_500 - .L_499)
.L_499:
        /*0004*/ 	.word	0x00000082


	//----- nvinfo : EIATTR_KPARAM_INFO
	.align		4
.L_500:
        /*0008*/ 	.byte	0x04, 0x17
        /*000a*/ 	.short	(.L_502 - .L_501)
.L_501:
        /*000c*/ 	.word	0x00000000
        /*0010*/ 	.short	0x0001
        /*0012*/ 	.short	0x0008
        /*0014*/ 	.byte	0x00, 0xf0, 0x41, 0x00


	//----- nvinfo : EIATTR_KPARAM_INFO
	.align		4
.L_502:
        /*0018*/ 	.byte	0x04, 0x17
        /*001a*/ 	.short	(.L_504 - .L_503)
.L_503:
        /*001c*/ 	.word	0x00000000
        /*0020*/ 	.short	0x0000
        /*0022*/ 	.short	0x0000
        /*0024*/ 	.byte	0x00, 0xf0, 0x21, 0x00


	//----- nvinfo : EIATTR_SPARSE_MMA_MASK
	.align		4
.L_504:
        /*0028*/ 	.byte	0x03, 0x50
        /*002a*/ 	.short	0x0000


	//----- nvinfo : EIATTR_MAXREG_COUNT
	.align		4
        /*002c*/ 	.byte	0x03, 0x1b
        /*002e*/ 	.short	0x00ff


	//----- nvinfo : EIATTR_MERCURY_ISA_VERSION
	.align		4
        /*0030*/ 	.byte	0x03, 0x5f
        /*0032*/ 	.short	0x0101


	//----- nvinfo : EIATTR_VRC_CTA_INIT_COUNT
	.align		4
        /*0034*/ 	.byte	0x02, 0x4a
	.zero		1
	.zero		1


	//----- nvinfo : EIATTR_EXIT_INSTR_OFFSETS
	.align		4
        /*0038*/ 	.byte	0x04, 0x1c
        /*003a*/ 	.short	(.L_506 - .L_505)


	//   ....[0]....
.L_505:
        /*003c*/ 	.word	0x00000130


	//   ....[1]....
        /*0040*/ 	.word	0x00000230


	//   ....[2]....
        /*0044*/ 	.word	0x00000260


	//----- nvinfo : EIATTR_MAX_THREADS
	.align		4
.L_506:
        /*0048*/ 	.byte	0x04, 0x05
        /*004a*/ 	.short	(.L_508 - .L_507)
.L_507:
        /*004c*/ 	.word	0x00000100
        /*0050*/ 	.word	0x00000001
        /*0054*/ 	.word	0x00000001


	//----- nvinfo : EIATTR_CBANK_PARAM_SIZE
	.align		4
.L_508:
        /*0058*/ 	.byte	0x03, 0x19
        /*005a*/ 	.short	0x0018


	//----- nvinfo : EIATTR_PARAM_CBANK
	.align		4
        /*005c*/ 	.byte	0x04, 0x0a
        /*005e*/ 	.short	(.L_510 - .L_509)
	.align		4
.L_509:
        /*0060*/ 	.word	index@(.nv.constant0._ZN3cub18CUB_300001_SM_10006detail8for_each13static_kernelINS2_12policy_hub_t12policy_500_tEmN6thrust24THRUST_300001_SM_1000_NS8cuda_cub20__uninitialized_fill7functorINS7_10device_ptrIjEEjEEEEvT0_T1_)
        /*0064*/ 	.short	0x0380
        /*0066*/ 	.short	0x0018


	//----- nvinfo : EIATTR_SW_WAR
	.align		4
.L_510:
        /*0068*/ 	.byte	0x04, 0x36
        /*006a*/ 	.short	(.L_512 - .L_511)
.L_511:
        /*006c*/ 	.word	0x00000008
.L_512:


//--------------------- .nv.info._ZN3cub18CUB_300001_SM_10006detail8for_each13static_kernelINS2_12policy_hub_t12policy_500_tEmN6thrust24THRUST_300001_SM_1000_NS8cuda_cub20__uninitialized_fill7functorINS7_10device_ptrIiEEiEEEEvT0_T1_ --------------------------
	.section	.nv.info._ZN3cub18CUB_300001_SM_10006detail8for_each13static_kernelINS2_12policy_hub_t12policy_500_tEmN6thrust24THRUST_300001_SM_1000_NS8cuda_cub20__uninitialized_fill7functorINS7_10device_ptrIiEEiEEEEvT0_T1_,"",@"SHT_CUDA_INFO"
	.sectionflags	@""
	.align	4


	//----- nvinfo : EIATTR_CUDA_API_VERSION
	.align		4
        /*0000*/ 	.byte	0x04, 0x37
        /*0002*/ 	.short	(.L_514 - .L_513)
.L_513:
        /*0004*/ 	.word	0x00000082


	//----- nvinfo : EIATTR_KPARAM_INFO
	.align		4
.L_514:
        /*0008*/ 	.byte	0x04, 0x17
        /*000a*/ 	.short	(.L_516 - .L_515)
.L_515:
        /*000c*/ 	.word	0x00000000
        /*0010*/ 	.short	0x0001
        /*0012*/ 	.short	0x0008
        /*0014*/ 	.byte	0x00, 0xf0, 0x41, 0x00


	//----- nvinfo : EIATTR_KPARAM_INFO
	.align		4
.L_516:
        /*0018*/ 	.byte	0x04, 0x17
        /*001a*/ 	.short	(.L_518 - .L_517)
.L_517:
        /*001c*/ 	.word	0x00000000
        /*0020*/ 	.short	0x0000
        /*0022*/ 	.short	0x0000
        /*0024*/ 	.byte	0x00, 0xf0, 0x21, 0x00


	//----- nvinfo : EIATTR_SPARSE_MMA_MASK
	.align		4
.L_518:
        /*0028*/ 	.byte	0x03, 0x50
        /*002a*/ 	.short	0x0000


	//----- nvinfo : EIATTR_MAXREG_COUNT
	.align		4
        /*002c*/ 	.byte	0x03, 0x1b
        /*002e*/ 	.short	0x00ff


	//----- nvinfo : EIATTR_MERCURY_ISA_VERSION
	.align		4
        /*0030*/ 	.byte	0x03, 0x5f
        /*0032*/ 	.short	0x0101


	//----- nvinfo : EIATTR_VRC_CTA_INIT_COUNT
	.align		4
        /*0034*/ 	.byte	0x02, 0x4a
	.zero		1
	.zero		1


	//----- nvinfo : EIATTR_EXIT_INSTR_OFFSETS
	.align		4
        /*0038*/ 	.byte	0x04, 0x1c
        /*003a*/ 	.short	(.L_520 - .L_519)


	//   ....[0]....
.L_519:
        /*003c*/ 	.word	0x00000130


	//   ....[1]....
        /*0040*/ 	.word	0x00000230


	//   ....[2]....
        /*0044*/ 	.word	0x00000260


	//----- nvinfo : EIATTR_MAX_THREADS
	.align		4
.L_520:
        /*0048*/ 	.byte	0x04, 0x05
        /*004a*/ 	.short	(.L_522 - .L_521)
.L_521:
        /*004c*/ 	.word	0x00000100
        /*0050*/ 	.word	0x00000001
        /*0054*/ 	.word	0x00000001


	//----- nvinfo : EIATTR_CBANK_PARAM_SIZE
	.align		4
.L_522:
        /*0058*/ 	.byte	0x03, 0x19
        /*005a*/ 	.short	0x0018


	//----- nvinfo : EIATTR_PARAM_CBANK
	.align		4
        /*005c*/ 	.byte	0x04, 0x0a
        /*005e*/ 	.short	(.L_524 - .L_523)
	.align		4
.L_523:
        /*0060*/ 	.word	index@(.nv.constant0._ZN3cub18CUB_300001_SM_10006detail8for_each13static_kernelINS2_12policy_hub_t12policy_500_tEmN6thrust24THRUST_300001_SM_1000_NS8cuda_cub20__uninitialized_fill7functorINS7_10device_ptrIiEEiEEEEvT0_T1_)
        /*0064*/ 	.short	0x0380
        /*0066*/ 	.short	0x0018


	//----- nvinfo : EIATTR_SW_WAR
	.align		4
.L_524:
        /*0068*/ 	.byte	0x04, 0x36
        /*006a*/ 	.short	(.L_526 - .L_525)
.L_525:
        /*006c*/ 	.word	0x00000008
.L_526:


//--------------------- .nv.info._ZN3cub18CUB_300001_SM_10006detail11EmptyKernelIvEEvv --------------------------
	.section	.nv.info._ZN3cub18CUB_300001_SM_10006detail11EmptyKernelIvEEvv,"",@"SHT_CUDA_INFO"
	.sectionflags	@""
	.align	4


	//----- nvinfo : EIATTR_CUDA_API_VERSION
	.align		4
        /*0000*/ 	.byte	0x04, 0x37
        /*0002*/ 	.short	(.L_528 - .L_527)
.L_527:
        /*0004*/ 	.word	0x00000082


	//----- nvinfo : EIATTR_SPARSE_MMA_MASK
	.align		4
.L_528:
        /*0008*/ 	.byte	0x03, 0x50
        /*000a*/ 	.short	0x0000


	//----- nvinfo : EIATTR_MAXREG_COUNT
	.align		4
        /*000c*/ 	.byte	0x03, 0x1b
        /*000e*/ 	.short	0x00ff


	//----- nvinfo : EIATTR_MERCURY_ISA_VERSION
	.align		4
        /*0010*/ 	.byte	0x03, 0x5f
        /*0012*/ 	.short	0x0101


	//----- nvinfo : EIATTR_VRC_CTA_INIT_COUNT
	.align		4
        /*0014*/ 	.byte	0x02, 0x4a
	.zero		1
	.zero		1


	//----- nvinfo : EIATTR_EXIT_INSTR_OFFSETS
	.align		4
        /*0018*/ 	.byte	0x04, 0x1c
        /*001a*/ 	.short	(.L_530 - .L_529)


	//   ....[0]....
.L_529:
        /*001c*/ 	.word	0x00000010


	//----- nvinfo : EIATTR_SW_WAR
	.align		4
.L_530:
        /*0020*/ 	.byte	0x04, 0x36
        /*0022*/ 	.short	(.L_532 - .L_531)
.L_531:
        /*0024*/ 	.word	0x00000008
.L_532:


//--------------------- .nv.callgraph             --------------------------
	.section	.nv.callgraph,"",@"SHT_CUDA_CALLGRAPH"
	.align	4
	.sectionentsize	8
	.align		4
        /*0000*/ 	.word	0x00000000
	.align		4
        /*0004*/ 	.word	0xffffffff
	.align		4
        /*0008*/ 	.word	0x00000000
	.align		4
        /*000c*/ 	.word	0xfffffffe
	.align		4
        /*0010*/ 	.word	0x00000000
	.align		4
        /*0014*/ 	.word	0xfffffffd
	.align		4
        /*0018*/ 	.word	0x00000000
	.align		4
        /*001c*/ 	.word	0xfffffffc


//--------------------- .nv.constant4             --------------------------
	.section	.nv.constant4,"a",@progbits
	.align	8
	.align		8
.nv.constant4:
        /*0000*/ 	.dword	_ZN40_INTERNAL_a34a1583_4_k_cu_c255c51a_619554cuda3std3__45__cpo5beginE
	.align		8
        /*0008*/ 	.dword	_ZN40_INTERNAL_a34a1583_4_k_cu_c255c51a_619554cuda3std3__45__cpo3endE
	.align		8
        /*0010*/ 	.dword	_ZN40_INTERNAL_a34a1583_4_k_cu_c255c51a_619554cuda3std3__45__cpo6cbeginE
	.align		8
        /*0018*/ 	.dword	_ZN40_INTERNAL_a34a1583_4_k_cu_c255c51a_619554cuda3std3__45__cpo4cendE
	.align		8
        /*0020*/ 	.dword	_ZN40_INTERNAL_a34a1583_4_k_cu_c255c51a_619554cuda3std3__45__cpo6rbeginE
	.align		8
        /*0028*/ 	.dword	_ZN40_INTERNAL_a34a1583_4_k_cu_c255c51a_619554cuda3std3__45__cpo4rendE
	.align		8
        /*0030*/ 	.dword	_ZN40_INTERNAL_a34a1583_4_k_cu_c255c51a_619554cuda3std3__45__cpo7crbeginE
	.align		8
        /*0038*/ 	.dword	_ZN40_INTERNAL_a34a1583_4_k_cu_c255c51a_619554cuda3std3__45__cpo5crendE
	.align		8
        /*0040*/ 	.dword	_ZN40_INTERNAL_a34a1583_4_k_cu_c255c51a_619554cuda3std3__442_GLOBAL__N__a34a1583_4_k_cu_c255c51a_619556ignoreE
	.align		8
        /*0048*/ 	.dword	_ZN40_INTERNAL_a34a1583_4_k_cu_c255c51a_619554cuda3std3__419piecewise_constructE
	.align		8
        /*0050*/ 	.dword	_ZN40_INTERNAL_a34a1583_4_k_cu_c255c51a_619554cuda3std3__48in_placeE
	.align		8
        /*0058*/ 	.dword	_ZN40_INTERNAL_a34a1583_4_k_cu_c255c51a_619554cuda3std3__420unreachable_sentinelE
	.align		8
        /*0060*/ 	.dword	_ZN40_INTERNAL_a34a1583_4_k_cu_c255c51a_619554cuda3std3__47nulloptE
	.align		8
        /*0068*/ 	.dword	_ZN40_INTERNAL_a34a1583_4_k_cu_c255c51a_619554cuda3std3__48unexpectE
	.align		8
        /*0070*/ 	.dword	_ZN40_INTERNAL_a34a1583_4_k_cu_c255c51a_619554cuda3std6ranges3__45__cpo4swapE
	.align		8
        /*0078*/ 	.dword	_ZN40_INTERNAL_a34a1583_4_k_cu_c255c51a_619554cuda3std6ranges3__45__cpo9iter_moveE
	.align		8
        /*0080*/ 	.dword	_ZN40_INTERNAL_a34a1583_4_k_cu_c255c51a_619554cuda3std6ranges3__45__cpo5beginE
	.align		8
        /*0088*/ 	.dword	_ZN40_INTERNAL_a34a1583_4_k_cu_c255c51a_619554cuda3std6ranges3__45__cpo3endE
	.align		8
        /*0090*/ 	.dword	_ZN40_INTERNAL_a34a1583_4_k_cu_c255c51a_619554cuda3std6ranges3__45__cpo6cbeginE
	.align		8
        /*0098*/ 	.dword	_ZN40_INTERNAL_a34a1583_4_k_cu_c255c51a_619554cuda3std6ranges3__45__cpo4cendE
	.align		8
        /*00a0*/ 	.dword	_ZN40_INTERNAL_a34a1583_4_k_cu_c255c51a_619554cuda3std6ranges3__45__cpo7advanceE
	.align		8
        /*00a8*/ 	.dword	_ZN40_INTERNAL_a34a1583_4_k_cu_c255c51a_619554cuda3std6ranges3__45__cpo9iter_swapE
	.align		8
        /*00b0*/ 	.dword	_ZN40_INTERNAL_a34a1583_4_k_cu_c255c51a_619554cuda3std6ranges3__45__cpo4nextE
	.align		8
        /*00b8*/ 	.dword	_ZN40_INTERNAL_a34a1583_4_k_cu_c255c51a_619554cuda3std6ranges3__45__cpo4prevE
	.align		8
        /*00c0*/ 	.dword	_ZN40_INTERNAL_a34a1583_4_k_cu_c255c51a_619554cuda3std6ranges3__45__cpo4dataE
	.align		8
        /*00c8*/ 	.dword	_ZN40_INTERNAL_a34a1583_4_k_cu_c255c51a_619554cuda3std6ranges3__45__cpo5cdataE
	.align		8
        /*00d0*/ 	.dword	_ZN40_INTERNAL_a34a1583_4_k_cu_c255c51a_619554cuda3std6ranges3__45__cpo4sizeE
	.align		8
        /*00d8*/ 	.dword	_ZN40_INTERNAL_a34a1583_4_k_cu_c255c51a_619554cuda3std6ranges3__45__cpo5ssizeE
	.align		8
        /*00e0*/ 	.dword	_ZN40_INTERNAL_a34a1583_4_k_cu_c255c51a_619554cuda3std6ranges3__45__cpo8distanceE
	.align		8
        /*00e8*/ 	.dword	_ZN40_INTERNAL_a34a1583_4_k_cu_c255c51a_619556thrust24THRUST_300001_SM_1000_NS8cuda_cub3parE
	.align		8
        /*00f0*/ 	.dword	_ZN40_INTERNAL_a34a1583_4_k_cu_c255c51a_619556thrust24THRUST_300001_SM_1000_NS8cuda_cub10par_nosyncE
	.align		8
        /*00f8*/ 	.dword	_ZN40_INTERNAL_a34a1583_4_k_cu_c255c51a_619556thrust24THRUST_300001_SM_1000_NS6system6detail10sequential3seqE
	.align		8
        /*0100*/ 	.dword	_ZN40_INTERNAL_a34a1583_4_k_cu_c255c51a_619556thrust24THRUST_300001_SM_1000_NS6system3cpp3parE
	.align		8
        /*0108*/ 	.dword	_ZN40_INTERNAL_a34a1583_4_k_cu_c255c51a_619556thrust24THRUST_300001_SM_1000_NS12placeholders2_1E
	.align		8
        /*0110*/ 	.dword	_ZN40_INTERNAL_a34a1583_4_k_cu_c255c51a_619556thrust24THRUST_300001_SM_1000_NS12placeholders2_2E
	.align		8
        /*0118*/ 	.dword	_ZN40_INTERNAL_a34a1583_4_k_cu_c255c51a_619556thrust24THRUST_300001_SM_1000_NS12placeholders2_3E
	.align		8
        /*0120*/ 	.dword	_ZN40_INTERNAL_a34a1583_4_k_cu_c255c51a_619556thrust24THRUST_300001_SM_1000_NS12placeholders2_4E
	.align		8
        /*0128*/ 	.dword	_ZN40_INTERNAL_a34a1583_4_k_cu_c255c51a_619556thrust24THRUST_300001_SM_1000_NS12placeholders2_5E
	.align		8
        /*0130*/ 	.dword	_ZN40_INTERNAL_a34a1583_4_k_cu_c255c51a_619556thrust24THRUST_300001_SM_1000_NS12placeholders2_6E
	.align		8
        /*0138*/ 	.dword	_ZN40_INTERNAL_a34a1583_4_k_cu_c255c51a_619556thrust24THRUST_300001_SM_1000_NS12placeholders2_7E
	.align		8
        /*0140*/ 	.dword	_ZN40_INTERNAL_a34a1583_4_k_cu_c255c51a_619556thrust24THRUST_300001_SM_1000_NS12placeholders2_8E
	.align		8
        /*0148*/ 	.dword	_ZN40_INTERNAL_a34a1583_4_k_cu_c255c51a_619556thrust24THRUST_300001_SM_1000_NS12placeholders2_9E
	.align		8
        /*0150*/ 	.dword	_ZN40_INTERNAL_a34a1583_4_k_cu_c255c51a_619556thrust24THRUST_300001_SM_1000_NS12placeholders3_10E
	.align		8
        /*0158*/ 	.dword	_ZN40_INTERNAL_a34a1583_4_k_cu_c255c51a_619556thrust24THRUST_300001_SM_1000_NS3seqE
	.align		8
        /*0160*/ 	.dword	_ZN40_INTERNAL_a34a1583_4_k_cu_c255c51a_619556thrust24THRUST_300001_SM_1000_NS6deviceE


//--------------------- .text._ZN3cub18CUB_300001_SM_10006detail9transform16transform_kernelINS2_10policy_hubILb1EN4cuda3std3__45tupleIJN6thrust24THRUST_300001_SM_1000_NS6detail15normal_iteratorINSA_10device_ptrIK6float3EEEEEEEE10policy1000ElN10cuda_vgicp11ComputeHashENSC_INSD_IjEEEEJPSF_EEEvT0_iT1_T2_DpNS2_10kernel_argIT3_EE --------------------------
	.section	.text._ZN3cub18CUB_300001_SM_10006detail9transform16transform_kernelINS2_10policy_hubILb1EN4cuda3std3__45tupleIJN6thrust24THRUST_300001_SM_1000_NS6detail15normal_iteratorINSA_10device_ptrIK6float3EEEEEEEE10policy1000ElN10cuda_vgicp11ComputeHashENSC_INSD_IjEEEEJPSF_EEEvT0_iT1_T2_DpNS2_10kernel_argIT3_EE,"ax",@progbits
	.align	128
        .global         _ZN3cub18CUB_300001_SM_10006detail9transform16transform_kernelINS2_10policy_hubILb1EN4cuda3std3__45tupleIJN6thrust24THRUST_300001_SM_1000_NS6detail15normal_iteratorINSA_10device_ptrIK6float3EEEEEEEE10policy1000ElN10cuda_vgicp11ComputeHashENSC_INSD_IjEEEEJPSF_EEEvT0_iT1_T2_DpNS2_10kernel_argIT3_EE
        .type           _ZN3cub18CUB_300001_SM_10006detail9transform16transform_kernelINS2_10policy_hubILb1EN4cuda3std3__45tupleIJN6thrust24THRUST_300001_SM_1000_NS6detail15normal_iteratorINSA_10device_ptrIK6float3EEEEEEEE10policy1000ElN10cuda_vgicp11ComputeHashENSC_INSD_IjEEEEJPSF_EEEvT0_iT1_T2_DpNS2_10kernel_argIT3_EE,@function
        .size           _ZN3cub18CUB_300001_SM_10006detail9transform16transform_kernelINS2_10policy_hubILb1EN4cuda3std3__45tupleIJN6thrust24THRUST_300001_SM_1000_NS6detail15normal_iteratorINSA_10device_ptrIK6float3EEEEEEEE10policy1000ElN10cuda_vgicp11ComputeHashENSC_INSD_IjEEEEJPSF_EEEvT0_iT1_T2_DpNS2_10kernel_argIT3_EE,(.L_x_814 - _ZN3cub18CUB_300001_SM_10006detail9transform16transform_kernelINS2_10policy_hubILb1EN4cuda3std3__45tupleIJN6thrust24THRUST_300001_SM_1000_NS6detail15normal_iteratorINSA_10device_ptrIK6float3EEEEEEEE10policy1000ElN10cuda_vgicp11ComputeHashENSC_INSD_IjEEEEJPSF_EEEvT0_iT1_T2_DpNS2_10kernel_argIT3_EE)
        .other          _ZN3cub18CUB_300001_SM_10006detail9transform16transform_kernelINS2_10policy_hubILb1EN4cuda3std3__45tupleIJN6thrust24THRUST_300001_SM_1000_NS6detail15normal_iteratorINSA_10device_ptrIK6float3EEEEEEEE10policy1000ElN10cuda_vgicp11ComputeHashENSC_INSD_IjEEEEJPSF_EEEvT0_iT1_T2_DpNS2_10kernel_argIT3_EE,@"STO_CUDA_ENTRY STV_DEFAULT"
_ZN3cub18CUB_300001_SM_10006detail9transform16transform_kernelINS2_10policy_hubILb1EN4cuda3std3__45tupleIJN6thrust24THRUST_300001_SM_1000_NS6detail15normal_iteratorINSA_10device_ptrIK6float3EEEEEEEE10policy1000ElN10cuda_vgicp11ComputeHashENSC_INSD_IjEEEEJPSF_EEEvT0_iT1_T2_DpNS2_10kernel_argIT3_EE:
.text._ZN3cub18CUB_300001_SM_10006detail9transform16transform_kernelINS2_10policy_hubILb1EN4cuda3std3__45tupleIJN6thrust24THRUST_300001_SM_1000_NS6detail15normal_iteratorINSA_10device_ptrIK6float3EEEEEEEE10policy1000ElN10cuda_vgicp11ComputeHashENSC_INSD_IjEEEEJPSF_EEEvT0_iT1_T2_DpNS2_10kernel_argIT3_EE:
[----:B------:R-:W-:Y:S08]  /*0000*/  LDC R1, c[0x0][0x37c] ;  /* 0x0000df00ff017b82 */ /* 0x000ff00000000800 */
[----:B------:R-:W0:Y:S01]  /*0010*/  LDC R0, c[0x0][0x388] ;  /* 0x0000e200ff007b82 */ /* 0x000e220000000800 */
[----:B------:R-:W1:Y:S01]  /*0020*/  LDCU.64 UR6, c[0x0][0x380] ;  /* 0x00007000ff0677ac */ /* 0x000e620008000a00 */
[----:B------:R-:W2:Y:S01]  /*0030*/  S2R R28, SR_TID.X ;  /* 0x00000000001c7919 */ /* 0x000ea20000002100 */
[----:B------:R-:W-:Y:S05]  /*0040*/  BSSY.RECONVERGENT B0, `(.L_x_0) ;  /* 0x0000026000007945 */ /* 0x000fea0003800200 */
[----:B------:R-:W3:Y:S08]  /*0050*/  S2UR UR4, SR_CTAID.X ;  /* 0x00000000000479c3 */ /* 0x000ef00000002500 */
[----:B------:R-:W4:Y:S01]  /*0060*/  LDC.64 R24, c[0x0][0x398] ;  /* 0x0000e600ff187b82 */ /* 0x000f220000000a00 */
[----:B0-----:R-:W-:-:S07]  /*0070*/  SHF.L.U32 R6, R0, 0x7, RZ ;  /* 0x0000000700067819 */ /* 0x001fce00000006ff */
[----:B------:R-:W0:Y:S01]  /*0080*/  LDC.64 R10, c[0x0][0x390] ;  /* 0x0000e400ff0a7b82 */ /* 0x000e220000000a00 */
[----:B------:R-:W-:Y:S01]  /*0090*/  SHF.R.S32.HI R2, RZ, 0x1f, R6 ;  /* 0x0000001fff027819 */ /* 0x000fe20000011406 */
[----:B---3--:R-:W-:-:S06]  /*00a0*/  IMAD.WIDE.U32 R4, R6, UR4, RZ ;  /* 0x0000000406047c25 */ /* 0x008fcc000f8e00ff */
[----:B------:R-:W3:Y:S01]  /*00b0*/  LDC R27, c[0x0][0x38c] ;  /* 0x0000e300ff1b7b82 */ /* 0x000ee20000000800 */
[----:B--2---:R-:W-:Y:S01]  /*00c0*/  SHF.L.U32 R9, R28, 0x7, RZ ;  /* 0x000000071c097819 */ /* 0x004fe200000006ff */
[----:B------:R-:W-:Y:S01]  /*00d0*/  IMAD R15, R2, UR4, RZ ;  /* 0x00000004020f7c24 */ /* 0x000fe2000f8e02ff */
[C---:B-1----:R-:W-:Y:S01]  /*00e0*/  IADD3 R3, P0, PT, -R4.reuse, UR6, RZ ;  /* 0x0000000604037c10 */ /* 0x042fe2000ff1e1ff */
[----:B------:R-:W1:Y:S01]  /*00f0*/  LDCU.64 UR4, c[0x0][0x358] ;  /* 0x00006b00ff0477ac */ /* 0x000e620008000a00 */
[----:B----4-:R-:W-:Y:S02]  /*0100*/  IMAD.WIDE.U32 R24, R4, 0xc, R24 ;  /* 0x0000000c04187825 */ /* 0x010fe400078e0018 */
[----:B------:R-:W-:-:S04]  /*0110*/  IADD3 R15, PT, PT, R5, R15, RZ ;  /* 0x0000000f050f7210 */ /* 0x000fc80007ffe0ff */
[----:B------:R-:W-:Y:S02]  /*0120*/  IADD3.X R7, PT, PT, ~R15, UR7, RZ, P0, !PT ;  /* 0x000000070f077c10 */ /* 0x000fe400087fe5ff */
[----:B------:R-:W-:Y:S02]  /*0130*/  ISETP.LT.U32.AND P0, PT, R3, R6, PT ;  /* 0x000000060300720c */ /* 0x000fe40003f01070 */
[----:B0-----:R-:W-:Y:S02]  /*0140*/  LEA R10, P2, R4, R10, 0x2 ;  /* 0x0000000a040a7211 */ /* 0x001fe400078410ff */
[----:B------:R-:W-:Y:S01]  /*0150*/  ISETP.LT.AND.EX P0, PT, R7, R2, PT, P0 ;  /* 0x000000020700720c */ /* 0x000fe20003f01300 */
[----:B------:R-:W-:-:S03]  /*0160*/  IMAD R7, R15, 0xc, RZ ;  /* 0x0000000c0f077824 */ /* 0x000fc600078e02ff */
[----:B------:R-:W-:Y:S02]  /*0170*/  SEL R3, R3, R6, P0 ;  /* 0x0000000603037207 */ /* 0x000fe40000000000 */
[----:B------:R-:W-:Y:S02]  /*0180*/  IADD3 R7, PT, PT, R25, R7, RZ ;  /* 0x0000000719077210 */ /* 0x000fe40007ffe0ff */
[----:B------:R-:W-:Y:S01]  /*0190*/  ISETP.NE.AND P0, PT, R6, R3, PT ;  /* 0x000000030600720c */ /* 0x000fe20003f05270 */
[----:B------:R-:W-:Y:S01]  /*01a0*/  IMAD R2, R3, 0xc, RZ ;  /* 0x0000000c03027824 */ /* 0x000fe200078e02ff */
[----:B------:R-:W-:-:S04]  /*01b0*/  SHF.L.U64.HI R6, R4, 0x2, R15 ;  /* 0x0000000204067819 */ /* 0x000fc8000001020f */
[----:B------:R-:W-:Y:S02]  /*01c0*/  ISETP.GE.AND P1, PT, R9, R2, PT ;  /* 0x000000020900720c */ /* 0x000fe40003f26270 */
[----:B------:R-:W-:-:S11]  /*01d0*/  IADD3.X R11, PT, PT, R6, R11, RZ, P2, !PT ;  /* 0x0000000b060b7210 */ /* 0x000fd600017fe4ff */
[----:B-1-3--:R-:W-:Y:S05]  /*01e0*/  @P1 BRA `(.L_x_1) ;  /* 0x00000000002c1947 */ /* 0x00afea0003800000 */
[----:B------:R-:W0:Y:S01]  /*01f0*/  LDC.64 R12, c[0x0][0x398] ;  /* 0x0000e600ff0c7b82 */ /* 0x000e220000000a00 */
[----:B------:R-:W-:Y:S02]  /*0200*/  IMAD R15, R15, 0xc, RZ ;  /* 0x0000000c0f0f7824 */ /* 0x000fe400078e02ff */
[----:B0-----:R-:W-:-:S05]  /*0210*/  IMAD.WIDE.U32 R4, R4, 0xc, R12 ;  /* 0x0000000c04047825 */ /* 0x001fca00078e000c */
[----:B------:R-:W-:-:S03]  /*0220*/  IADD3 R5, PT, PT, R5, R15, RZ ;  /* 0x0000000f05057210 */ /* 0x000fc60007ffe0ff */
[----:B------:R-:W-:-:S07]  /*0230*/  IMAD.WIDE.U32 R4, R28, 0x80, R4 ;  /* 0x000000801c047825 */ /* 0x000fce00078e0004 */
.L_x_2:
[----:B------:R-:W-:Y:S01]  /*0240*/  IADD3 R9, PT, PT, R9, 0x4000, RZ ;  /* 0x0000400009097810 */ /* 0x000fe20007ffe0ff */
[----:B------:R0:W-:Y:S03]  /*0250*/  CCTL.E.PF2 [R4] ;  /* 0x000000000400798f */ /* 0x0001e60000800100 */
[----:B------:R-:W-:Y:S02]  /*0260*/  ISETP.GE.AND P1, PT, R9, R2, PT ;  /* 0x000000020900720c */ /* 0x000fe40003f26270 */
[----:B0-----:R-:W-:-:S04]  /*0270*/  IADD3 R4, P2, PT, R4, 0x4000, RZ ;  /* 0x0000400004047810 */ /* 0x001fc80007f5e0ff */
[----:B------:R-:W-:-:S07]  /*0280*/  IADD3.X R5, PT, PT, RZ, R5, RZ, P2, !PT ;  /* 0x00000005ff057210 */ /* 0x000fce00017fe4ff */
[----:B------:R-:W-:Y:S05]  /*0290*/  @!P1 BRA `(.L_x_2) ;  /* 0xfffffffc00e89947 */ /* 0x000fea000383ffff */
.L_x_1:
[----:B------:R-:W-:Y:S05]  /*02a0*/  BSYNC.RECONVERGENT B0 ;  /* 0x0000000000007941 */ /* 0x000fea0003800200 */
.L_x_0:
[----:B------:R-:W-:Y:S01]  /*02b0*/  MOV R6, R24 ;  /* 0x0000001800067202 */ /* 0x000fe20000000f00 */
[----:B------:R-:W-:Y:S06]  /*02c0*/  @!P0 BRA `(.L_x_3) ;  /* 0x0000001800c88947 */ /* 0x000fec0003800000 */
[----:B------:R-:W-:-:S13]  /*02d0*/  ISETP.GE.AND P0, PT, R0, 0x1, PT ;  /* 0x000000010000780c */ /* 0x000fda0003f06270 */
[----:B------:R-:W-:Y:S05]  /*02e0*/  @!P0 EXIT ;  /* 0x000000000000894d */ /* 0x000fea0003800000 */
[C---:B------:R-:W-:Y:S01]  /*02f0*/  ISETP.GE.U32.AND P0, PT, R0.reuse, 0x4, PT ;  /* 0x000000040000780c */ /* 0x040fe20003f06070 */
[----:B------:R-:W-:Y:S01]  /*0300*/  HFMA2 R21, -RZ, RZ, 0, 0 ;  /* 0x00000000ff157431 */ /* 0x000fe200000001ff */
[----:B------:R-:W-:-:S11]  /*0310*/  LOP3.LUT R22, R0, 0x3, RZ, 0xc0, !PT ;  /* 0x0000000300167812 */ /* 0x000fd600078ec0ff */
[----:B------:R-:W-:Y:S05]  /*0320*/  @!P0 BRA `(.L_x_4) ;  /* 0x0000000c00b48947 */ /* 0x000fea0003800000 */
[----:B------:R-:W0:Y:S01]  /*0330*/  LDC R17, c[0x0][0x38c] ;  /* 0x0000e300ff117b82 */ /* 0x000e220000000800 */
[----:B------:R-:W-:Y:S02]  /*0340*/  LOP3.LUT R21, R0, 0x7ffffffc, RZ, 0xc0, !PT ;  /* 0x7ffffffc00157812 */ /* 0x000fe400078ec0ff */
[----:B------:R-:W-:-:S07]  /*0350*/  MOV R4, RZ ;  /* 0x000000ff00047202 */ /* 0x000fce0000000f00 */
.L_x_37:
[----:B------:R-:W-:Y:S01]  /*0360*/  LEA R5, R4, R28, 0x7 ;  /* 0x0000001c04057211 */ /* 0x000fe200078e38ff */
[----:B------:R-:W-:Y:S03]  /*0370*/  BSSY.RECONVERGENT B2, `(.L_x_5) ;  /* 0x0000037000027945 */ /* 0x000fe60003800200 */
[----:B------:R-:W-:-:S13]  /*0380*/  ISETP.GE.AND P0, PT, R5, R3, PT ;  /* 0x000000030500720c */ /* 0x000fda0003f06270 */
[----:B-1234-:R-:W-:Y:S05]  /*0390*/  @P0 BRA `(.L_x_6) ;  /* 0x0000000000d00947 */ /* 0x01efea0003800000 */
[----:B------:R-:W-:-:S05]  /*03a0*/  IMAD.WIDE R14, R5, 0xc, R6 ;  /* 0x0000000c050e7825 */ /* 0x000fca00078e0206 */
[----:B------:R-:W2:Y:S01]  /*03b0*/  LDG.E R0, desc[UR4][R14.64] ;  /* 0x000000040e007981 */ /* 0x000ea2000c1e1900 */
[----:B0-----:R-:W0:Y:S01]  /*03c0*/  MUFU.RCP R2, R17 ;  /* 0x0000001100027308 */ /* 0x001e220000001000 */
[----:B------:R-:W-:Y:S01]  /*03d0*/  BSSY.RECONVERGENT B3, `(.L_x_7) ;  /* 0x000000b000037945 */ /* 0x000fe20003800200 */
[----:B0-----:R-:W-:-:S04]  /*03e0*/  FFMA R9, R2, -R17, 1 ;  /* 0x3f80000002097423 */ /* 0x001fc80000000811 */
[----:B------:R-:W-:Y:S02]  /*03f0*/  FFMA R9, R2, R9, R2 ;  /* 0x0000000902097223 */ /* 0x000fe40000000002 */
[----:B--2---:R-:W0:Y:S02]  /*0400*/  FCHK P0, R0, R17 ;  /* 0x0000001100007302 */ /* 0x004e240000000000 */
[----:B------:R-:W-:-:S04]  /*0410*/  FFMA R2, R0, R9, RZ ;  /* 0x0000000900027223 */ /* 0x000fc800000000ff */
[----:B------:R-:W-:-:S04]  /*0420*/  FFMA R8, R2, -R17, R0 ;  /* 0x8000001102087223 */ /* 0x000fc80000000000 */
[----:B------:R-:W-:Y:S01]  /*0430*/  FFMA R16, R9, R8, R2 ;  /* 0x0000000809107223 */ /* 0x000fe20000000002 */
[----:B0-----:R-:W-:Y:S06]  /*0440*/  @!P0 BRA `(.L_x_8) ;  /* 0x00000000000c8947 */ /* 0x001fec0003800000 */
[----:B------:R-:W-:-:S07]  /*0450*/  MOV R2, 0x470 ;  /* 0x0000047000027802 */ /* 0x000fce0000000f00 */
[----:B------:R-:W-:Y:S05]  /*0460*/  CALL.REL.NOINC `($__internal_0_$__cuda_sm3x_div_rn_noftz_f32_slowpath) ;  /* 0x0000003000a87944 */ /* 0x000fea0003c00000 */
[----:B------:R-:W-:-:S07]  /*0470*/  MOV R16, R0 ;  /* 0x0000000000107202 */ /* 0x000fce0000000f00 */
.L_x_8:
[----:B------:R-:W-:Y:S05]  /*0480*/  BSYNC.RECONVERGENT B3 ;  /* 0x0000000000037941 */ /* 0x000fea0003800200 */
.L_x_7:
[----:B------:R-:W2:Y:S01]  /*0490*/  LDG.E R13, desc[UR4][R14.64+0x4] ;  /* 0x000004040e0d7981 */ /* 0x000ea2000c1e1900 */
[----:B------:R-:W0:Y:S01]  /*04a0*/  MUFU.RCP R0, R17 ;  /* 0x0000001100007308 */ /* 0x000e220000001000 */
[----:B------:R-:W-:Y:S07]  /*04b0*/  BSSY.RECONVERGENT B3, `(.L_x_9) ;  /* 0x000000c000037945 */ /* 0x000fee0003800200 */
[----:B------:R-:W-:Y:S01]  /*04c0*/  F2I.FLOOR.NTZ R16, R16 ;  /* 0x0000001000107305 */ /* 0x000fe20000207100 */
[----:B0-----:R-:W-:-:S04]  /*04d0*/  FFMA R9, R0, -R17, 1 ;  /* 0x3f80000000097423 */ /* 0x001fc80000000811 */
[----:B------:R-:W-:-:S03]  /*04e0*/  FFMA R0, R0, R9, R0 ;  /* 0x0000000900007223 */ /* 0x000fc60000000000 */
[----:B--2---:R-:W0:Y:S01]  /*04f0*/  FCHK P0, R13, R17 ;  /* 0x000000110d007302 */ /* 0x004e220000000000 */
[----:B------:R-:W-:-:S04]  /*0500*/  FFMA R2, R0, R13, RZ ;  /* 0x0000000d00027223 */ /* 0x000fc800000000ff */
[----:B------:R-:W-:-:S04]  /*0510*/  FFMA R9, R2, -R17, R13 ;  /* 0x8000001102097223 */ /* 0x000fc8000000000d */
[----:B------:R-:W-:Y:S01]  /*0520*/  FFMA R0, R0, R9, R2 ;  /* 0x0000000900007223 */ /* 0x000fe20000000002 */
[----:B0-----:R-:W-:Y:S06]  /*0530*/  @!P0 BRA `(.L_x_10) ;  /* 0x00000000000c8947 */ /* 0x001fec0003800000 */
[----:B------:R-:W-:Y:S02]  /*0540*/  MOV R0, R13 ;  /* 0x0000000d00007202 */ /* 0x000fe40000000f00 */
[----:B------:R-:W-:-:S07]  /*0550*/  MOV R2, 0x570 ;  /* 0x0000057000027802 */ /* 0x000fce0000000f00 */
[----:B------:R-:W-:Y:S05]  /*0560*/  CALL.REL.NOINC `($__internal_0_$__cuda_sm3x_div_rn_noftz_f32_slowpath) ;  /* 0x0000003000687944 */ /* 0x000fea0003c00000 */
.L_x_10:
[----:B------:R-:W-:Y:S05]  /*0570*/  BSYNC.RECONVERGENT B3 ;  /* 0x0000000000037941 */ /* 0x000fea0003800200 */
.L_x_9:
[----:B------:R0:W2:Y:S01]  /*0580*/  LDG.E R15, desc[UR4][R14.64+0x8] ;  /* 0x000008040e0f7981 */ /* 0x0000a2000c1e1900 */
[----:B------:R-:W1:Y:S01]  /*0590*/  MUFU.RCP R2, R17 ;  /* 0x0000001100027308 */ /* 0x000e620000001000 */
[----:B------:R-:W-:Y:S07]  /*05a0*/  BSSY.RECONVERGENT B3, `(.L_x_11) ;  /* 0x000000c000037945 */ /* 0x000fee0003800200 */
[----:B0-----:R0:W-:Y:S01]  /*05b0*/  F2I.FLOOR.NTZ R14, R0 ;  /* 0x00000000000e7305 */ /* 0x0011e20000207100 */
[----:B-1----:R-:W-:-:S04]  /*05c0*/  FFMA R9, R2, -R17, 1 ;  /* 0x3f80000002097423 */ /* 0x002fc80000000811 */
[----:B0-----:R-:W-:-:S03]  /*05d0*/  FFMA R0, R2, R9, R2 ;  /* 0x0000000902007223 */ /* 0x001fc60000000002 */
        /* <DEDUP_REMOVED lines=8> */
.L_x_12:
[----:B------:R-:W-:Y:S05]  /*0660*/  BSYNC.RECONVERGENT B3 ;  /* 0x0000000000037941 */ /* 0x000fea0003800200 */
.L_x_11:
[----:B------:R-:W0:Y:S01]  /*0670*/  F2I.FLOOR.NTZ R0, R0 ;  /* 0x0000000000007305 */ /* 0x000e220000207100 */
[----:B------:R-:W-:Y:S02]  /*0680*/  IMAD R16, R16, 0x466f45d, RZ ;  /* 0x0466f45d10107824 */ /* 0x000fe400078e02ff */
[----:B------:R-:W-:Y:S02]  /*0690*/  IMAD R13, R14, 0x127409f, RZ ;  /* 0x0127409f0e0d7824 */ /* 0x000fe400078e02ff */
[----:B------:R-:W-:-:S04]  /*06a0*/  IMAD.WIDE R8, R5, 0x4, R10 ;  /* 0x0000000405087825 */ /* 0x000fc800078e020a */
[----:B0-----:R-:W-:-:S05]  /*06b0*/  IMAD R2, R0, 0x4f9ffb7, RZ ;  /* 0x04f9ffb700027824 */ /* 0x001fca00078e02ff */
[----:B------:R-:W-:-:S05]  /*06c0*/  LOP3.LUT R13, R2, R13, R16, 0x96, !PT ;  /* 0x0000000d020d7212 */ /* 0x000fca00078e9610 */
[----:B------:R1:W-:Y:S02]  /*06d0*/  STG.E desc[UR4][R8.64], R13 ;  /* 0x0000000d08007986 */ /* 0x0003e4000c101904 */
.L_x_6:
[----:B------:R-:W-:Y:S05]  /*06e0*/  BSYNC.RECONVERGENT B2 ;  /* 0x0000000000027941 */ /* 0x000fea0003800200 */
.L_x_5:
[----:B------:R-:W-:Y:S01]  /*06f0*/  IADD3 R16, PT, PT, R5, 0x80, RZ ;  /* 0x0000008005107810 */ /* 0x000fe20007ffe0ff */
[----:B------:R-:W-:Y:S03]  /*0700*/  BSSY.RECONVERGENT B2, `(.L_x_13) ;  /* 0x0000038000027945 */ /* 0x000fe60003800200 */
[----:B------:R-:W-:-:S13]  /*0710*/  ISETP.GE.AND P0, PT, R16, R3, PT ;  /* 0x000000031000720c */ /* 0x000fda0003f06270 */
[----:B------:R-:W-:Y:S05]  /*0720*/  @P0 BRA `(.L_x_14) ;  /* 0x0000000000d40947 */ /* 0x000fea0003800000 */
[----:B------:R-:W-:-:S05]  /*0730*/  IMAD.WIDE R14, R16, 0xc, R6 ;  /* 0x0000000c100e7825 */ /* 0x000fca00078e0206 */
[----:B-1----:R-:W2:Y:S01]  /*0740*/  LDG.E R13, desc[UR4][R14.64] ;  /* 0x000000040e0d7981 */ /* 0x002ea2000c1e1900 */
        /* <DEDUP_REMOVED lines=9> */
[----:B------:R-:W-:Y:S02]  /*07e0*/  MOV R0, R13 ;  /* 0x0000000d00007202 */ /* 0x000fe40000000f00 */
[----:B------:R-:W-:-:S07]  /*07f0*/  MOV R2, 0x810 ;  /* 0x0000081000027802 */ /* 0x000fce0000000f00 */
[----:B------:R-:W-:Y:S05]  /*0800*/  CALL.REL.NOINC `($__internal_0_$__cuda_sm3x_div_rn_noftz_f32_slowpath) ;  /* 0x0000002c00c07944 */ /* 0x000fea0003c00000 */
.L_x_16:
[----:B------:R-:W-:Y:S05]  /*0810*/  BSYNC.RECONVERGENT B3 ;  /* 0x0000000000037941 */ /* 0x000fea0003800200 */
.L_x_15:
[----:B------:R-:W2:Y:S01]  /*0820*/  LDG.E R13, desc[UR4][R14.64+0x4] ;  /* 0x000004040e0d7981 */ /* 0x000ea2000c1e1900 */
[----:B------:R-:W0:Y:S01]  /*0830*/  MUFU.RCP R2, R17 ;  /* 0x0000001100027308 */ /* 0x000e220000001000 */
[----:B------:R-:W-:Y:S07]  /*0840*/  BSSY.RECONVERGENT B3, `(.L_x_17) ;  /* 0x000000d000037945 */ /* 0x000fee0003800200 */
[----:B------:R1:W-:Y:S01]  /*0850*/  F2I.FLOOR.NTZ R20, R0 ;  /* 0x0000000000147305 */ /* 0x0003e20000207100 */
[----:B0-----:R-:W-:-:S04]  /*0860*/  FFMA R9, R2, -R17, 1 ;  /* 0x3f80000002097423 */ /* 0x001fc80000000811 */
[----:B-1----:R-:W-:-:S03]  /*0870*/  FFMA R0, R2, R9, R2 ;  /* 0x0000000902007223 */ /* 0x002fc60000000002 */
        /* <DEDUP_REMOVED lines=8> */
[----:B------:R-:W-:-:S07]  /*0900*/  MOV R2, R0 ;  /* 0x0000000000027202 */ /* 0x000fce0000000f00 */
.L_x_18:
[----:B------:R-:W-:Y:S05]  /*0910*/  BSYNC.RECONVERGENT B3 ;  /* 0x0000000000037941 */ /* 0x000fea0003800200 */
.L_x_17:
[----:B------:R0:W2:Y:S01]  /*0920*/  LDG.E R15, desc[UR4][R14.64+0x8] ;  /* 0x000008040e0f7981 */ /* 0x0000a2000c1e1900 */
[----:B------:R-:W1:Y:S01]  /*0930*/  MUFU.RCP R0, R17 ;  /* 0x0000001100007308 */ /* 0x000e620000001000 */
[----:B------:R-:W-:Y:S07]  /*0940*/  BSSY.RECONVERGENT B3, `(.L_x_19) ;  /* 0x000000c000037945 */ /* 0x000fee0003800200 */
[----:B0-----:R-:W-:Y:S01]  /*0950*/  F2I.FLOOR.NTZ R14, R2 ;  /* 0x00000002000e7305 */ /* 0x001fe20000207100 */
[----:B-1----:R-:W-:-:S04]  /*0960*/  FFMA R9, R0, -R17, 1 ;  /* 0x3f80000000097423 */ /* 0x002fc80000000811 */
        /* <DEDUP_REMOVED lines=9> */
.L_x_20:
[----:B------:R-:W-:Y:S05]  /*0a00*/  BSYNC.RECONVERGENT B3 ;  /* 0x0000000000037941 */ /* 0x000fea0003800200 */
.L_x_19:
[----:B------:R-:W0:Y:S01]  /*0a10*/  F2I.FLOOR.NTZ R0, R0 ;  /* 0x0000000000007305 */ /* 0x000e220000207100 */
[----:B------:R-:W-:Y:S02]  /*0a20*/  IMAD R20, R20, 0x466f45d, RZ ;  /* 0x0466f45d14147824 */ /* 0x000fe400078e02ff */
[----:B------:R-:W-:Y:S02]  /*0a30*/  IMAD R13, R14, 0x127409f, RZ ;  /* 0x0127409f0e0d7824 */ /* 0x000fe400078e02ff */
[----:B------:R-:W-:-:S04]  /*0a40*/  IMAD.WIDE R8, R16, 0x4, R10 ;  /* 0x0000000410087825 */ /* 0x000fc800078e020a */
[----:B0-----:R-:W-:-:S05]  /*0a50*/  IMAD R2, R0, 0x4f9ffb7, RZ ;  /* 0x04f9ffb700027824 */ /* 0x001fca00078e02ff */
[----:B------:R-:W-:-:S05]  /*0a60*/  LOP3.LUT R13, R2, R13, R20, 0x96, !PT ;  /* 0x0000000d020d7212 */ /* 0x000fca00078e9614 */
[----:B------:R2:W-:Y:S02]  /*0a70*/  STG.E desc[UR4][R8.64], R13 ;  /* 0x0000000d08007986 */ /* 0x0005e4000c101904 */
.L_x_14:
[----:B------:R-:W-:Y:S05]  /*0a80*/  BSYNC.RECONVERGENT B2 ;  /* 0x0000000000027941 */ /* 0x000fea0003800200 */
.L_x_13:
[----:B------:R-:W-:Y:S01]  /*0a90*/  IADD3 R16, PT, PT, R5, 0x100, RZ ;  /* 0x0000010005107810 */ /* 0x000fe20007ffe0ff */
[----:B------:R-:W-:Y:S03]  /*0aa0*/  BSSY.RECONVERGENT B2, `(.L_x_21) ;  /* 0x0000038000027945 */ /* 0x000fe60003800200 */
[----:B------:R-:W-:-:S13]  /*0ab0*/  ISETP.GE.AND P0, PT, R16, R3, PT ;  /* 0x000000031000720c */ /* 0x000fda0003f06270 */
[----:B------:R-:W-:Y:S05]  /*0ac0*/  @P0 BRA `(.L_x_22) ;  /* 0x0000000000d40947 */ /* 0x000fea0003800000 */
[----:B------:R-:W-:-:S05]  /*0ad0*/  IMAD.WIDE R14, R16, 0xc, R6 ;  /* 0x0000000c100e7825 */ /* 0x000fca00078e0206 */
[----:B-12---:R-:W2:Y:S01]  /*0ae0*/  LDG.E R13, desc[UR4][R14.64] ;  /* 0x000000040e0d7981 */ /* 0x006ea2000c1e1900 */
        /* <DEDUP_REMOVED lines=12> */
.L_x_24:
[----:B------:R-:W-:Y:S05]  /*0bb0*/  BSYNC.RECONVERGENT B3 ;  /* 0x0000000000037941 */ /* 0x000fea0003800200 */
.L_x_23:
        /* <DEDUP_REMOVED lines=15> */
.L_x_26:
[----:B------:R-:W-:Y:S05]  /*0cb0*/  BSYNC.RECONVERGENT B3 ;  /* 0x0000000000037941 */ /* 0x000fea0003800200 */
.L_x_25:
        /* <DEDUP_REMOVED lines=14> */
.L_x_28:
[----:B------:R-:W-:Y:S05]  /*0da0*/  BSYNC.RECONVERGENT B3 ;  /* 0x0000000000037941 */ /* 0x000fea0003800200 */
.L_x_27:
[----:B------:R-:W0:Y:S01]  /*0db0*/  F2I.FLOOR.NTZ R0, R0 ;  /* 0x0000000000007305 */ /* 0x000e220000207100 */
[----:B------:R-:W-:Y:S02]  /*0dc0*/  IMAD R20, R20, 0x466f45d, RZ ;  /* 0x0466f45d14147824 */ /* 0x000fe400078e02ff */
[----:B------:R-:W-:Y:S02]  /*0dd0*/  IMAD R13, R14, 0x127409f, RZ ;  /* 0x0127409f0e0d7824 */ /* 0x000fe400078e02ff */
[----:B------:R-:W-:-:S04]  /*0de0*/  IMAD.WIDE R8, R16, 0x4, R10 ;  /* 0x0000000410087825 */ /* 0x000fc800078e020a */
[----:B0-----:R-:W-:-:S05]  /*0df0*/  IMAD R2, R0, 0x4f9ffb7, RZ ;  /* 0x04f9ffb700027824 */ /* 0x001fca00078e02ff */
[----:B------:R-:W-:-:S05]  /*0e00*/  LOP3.LUT R13, R2, R13, R20, 0x96, !PT ;  /* 0x0000000d020d7212 */ /* 0x000fca00078e9614 */
[----:B------:R3:W-:Y:S02]  /*0e10*/  STG.E desc[UR4][R8.64], R13 ;  /* 0x0000000d08007986 */ /* 0x0007e4000c101904 */
.L_x_22:
[----:B------:R-:W-:Y:S05]  /*0e20*/  BSYNC.RECONVERGENT B2 ;  /* 0x0000000000027941 */ /* 0x000fea0003800200 */
.L_x_21:
[----:B------:R-:W-:Y:S01]  /*0e30*/  IADD3 R5, PT, PT, R5, 0x180, RZ ;  /* 0x0000018005057810 */ /* 0x000fe20007ffe0ff */
[----:B------:R-:W-:Y:S03]  /*0e40*/  BSSY.RECONVERGENT B2, `(.L_x_29) ;  /* 0x0000038000027945 */ /* 0x000fe60003800200 */
[----:B------:R-:W-:-:S13]  /*0e50*/  ISETP.GE.AND P0, PT, R5, R3, PT ;  /* 0x000000030500720c */ /* 0x000fda0003f06270 */
[----:B------:R-:W-:Y:S05]  /*0e60*/  @P0 BRA `(.L_x_30) ;  /* 0x0000000000d40947 */ /* 0x000fea0003800000 */
[----:B------:R-:W-:-:S05]  /*0e70*/  IMAD.WIDE R14, R5, 0xc, R6 ;  /* 0x0000000c050e7825 */ /* 0x000fca00078e0206 */
[----:B-123--:R-:W2:Y:S01]  /*0e80*/  LDG.E R13, desc[UR4][R14.64] ;  /* 0x000000040e0d7981 */ /* 0x00eea2000c1e1900 */
        /* <DEDUP_REMOVED lines=12> */
.L_x_32:
[----:B------:R-:W-:Y:S05]  /*0f50*/  BSYNC.RECONVERGENT B3 ;  /* 0x0000000000037941 */ /* 0x000fea0003800200 */
.L_x_31:
        /* <DEDUP_REMOVED lines=15> */
.L_x_34:
[----:B------:R-:W-:Y:S05]  /*1050*/  BSYNC.RECONVERGENT B3 ;  /* 0x0000000000037941 */ /* 0x000fea0003800200 */
.L_x_33:
        /* <DEDUP_REMOVED lines=14> */
.L_x_36:
[----:B------:R-:W-:Y:S05]  /*1140*/  BSYNC.RECONVERGENT B3 ;  /* 0x0000000000037941 */ /* 0x000fea0003800200 */
.L_x_35:
[----:B------:R-:W0:Y:S01]  /*1150*/  F2I.FLOOR.NTZ R0, R0 ;  /* 0x0000000000007305 */ /* 0x000e220000207100 */
[----:B------:R-:W-:Y:S02]  /*1160*/  IMAD R16, R16, 0x466f45d, RZ ;  /* 0x0466f45d10107824 */ /* 0x000fe400078e02ff */
[----:B------:R-:W-:Y:S02]  /*1170*/  IMAD R13, R14, 0x127409f, RZ ;  /* 0x0127409f0e0d7824 */ /* 0x000fe400078e02ff */
[----:B------:R-:W-:-:S04]  /*1180*/  IMAD.WIDE R8, R5, 0x4, R10 ;  /* 0x0000000405087825 */ /* 0x000fc800078e020a */
[----:B0-----:R-:W-:-:S05]  /*1190*/  IMAD R2, R0, 0x4f9ffb7, RZ ;  /* 0x04f9ffb700027824 */ /* 0x001fca00078e02ff */
[----:B------:R-:W-:-:S05]  /*11a0*/  LOP3.LUT R13, R2, R13, R16, 0x96, !PT ;  /* 0x0000000d020d7212 */ /* 0x000fca00078e9610 */
[----:B------:R4:W-:Y:S02]  /*11b0*/  STG.E desc[UR4][R8.64], R13 ;  /* 0x0000000d08007986 */ /* 0x0009e4000c101904 */
.L_x_30:
[----:B------:R-:W-:Y:S05]  /*11c0*/  BSYNC.RECONVERGENT B2 ;  /* 0x0000000000027941 */ /* 0x000fea0003800200 */
.L_x_29:
[----:B------:R-:W-:-:S04]  /*11d0*/  IADD3 R4, PT, PT, R4, 0x4, RZ ;  /* 0x0000000404047810 */ /* 0x000fc80007ffe0ff */
[----:B------:R-:W-:-:S13]  /*11e0*/  ISETP.NE.AND P0, PT, R4, R21, PT ;  /* 0x000000150400720c */ /* 0x000fda0003f05270 */
[----:B------:R-:W-:Y:S05]  /*11f0*/  @P0 BRA `(.L_x_37) ;  /* 0xfffffff000580947 */ /* 0x000fea000383ffff */
.L_x_4:
[----:B------:R-:W-:-:S13]  /*1200*/  ISETP.NE.AND P0, PT, R22, RZ, PT ;  /* 0x000000ff1600720c */ /* 0x000fda0003f05270 */
[----:B------:R-:W-:Y:S05]  /*1210*/  @!P0 EXIT ;  /* 0x000000000000894d */ /* 0x000fea0003800000 */
[----:B------:R-:W-:-:S13]  /*1220*/  ISETP.NE.AND P0, PT, R22, 0x1, PT ;  /* 0x000000011600780c */ /* 0x000fda0003f05270 */
[----:B------:R-:W-:Y:S05]  /*1230*/  @!P0 BRA `(.L_x_38) ;  /* 0x0000000400ec8947 */ /* 0x000fea0003800000 */
[----:B------:R-:W-:Y:S01]  /*1240*/  LEA R4, R21, R28, 0x7 ;  /* 0x0000001c15047211 */ /* 0x000fe200078e38ff */
[----:B------:R-:W-:Y:S03]  /*1250*/  BSSY.RECONVERGENT B2, `(.L_x_39) ;  /* 0x000003b000027945 */ /* 0x000fe60003800200 */
[----:B------:R-:W-:-:S13]  /*1260*/  ISETP.GE.AND P0, PT, R4, R3, PT ;  /* 0x000000030400720c */ /* 0x000fda0003f06270 */
[----:B------:R-:W-:Y:S05]  /*1270*/  @P0 BRA `(.L_x_40) ;  /* 0x0000000000e00947 */ /* 0x000fea0003800000 */
[----:B------:R-:W-:Y:S01]  /*1280*/  IMAD.WIDE R14, R4, 0xc, R6 ;  /* 0x0000000c040e7825 */ /* 0x000fe200078e0206 */
[----:B-1234-:R-:W1:Y:S04]  /*1290*/  LDC R9, c[0x0][0x38c] ;  /* 0x0000e300ff097b82 */ /* 0x01ee680000000800 */
[----:B------:R-:W2:Y:S01]  /*12a0*/  LDG.E R8, desc[UR4][R14.64] ;  /* 0x000000040e087981 */ /* 0x000ea2000c1e1900 */
[----:B------:R-:W-:Y:S01]  /*12b0*/  BSSY.RECONVERGENT B3, `(.L_x_41) ;  /* 0x000000c000037945 */ /* 0x000fe20003800200 */
[----:B-1----:R-:W1:Y:S02]  /*12c0*/  MUFU.RCP R0, R9 ;  /* 0x0000000900007308 */ /* 0x002e640000001000 */
[----:B-1----:R-:W-:-:S04]  /*12d0*/  FFMA R5, R0, -R9, 1 ;  /* 0x3f80000000057423 */ /* 0x002fc80000000809 */
[----:B------:R-:W-:Y:S02]  /*12e0*/  FFMA R0, R0, R5, R0 ;  /* 0x0000000500007223 */ /* 0x000fe40000000000 */
[----:B--2---:R-:W1:Y:S02]  /*12f0*/  FCHK P0, R8, R9 ;  /* 0x0000000908007302 */ /* 0x004e640000000000 */
[----:B------:R-:W-:-:S04]  /*1300*/  FFMA R5, R0, R8, RZ ;  /* 0x0000000800057223 */ /* 0x000fc800000000ff */
[----:B------:R-:W-:-:S04]  /*1310*/  FFMA R2, R5, -R9, R8 ;  /* 0x8000000905027223 */ /* 0x000fc80000000008 */
[----:B------:R-:W-:Y:S01]  /*1320*/  FFMA R0, R0, R2, R5 ;  /* 0x0000000200007223 */ /* 0x000fe20000000005 */
[----:B-1----:R-:W-:Y:S06]  /*1330*/  @!P0 BRA `(.L_x_42) ;  /* 0x00000000000c8947 */ /* 0x002fec0003800000 */
[----:B------:R-:W-:Y:S02]  /*1340*/  MOV R0, R8 ;  /* 0x0000000800007202 */ /* 0x000fe40000000f00 */
[----:B------:R-:W-:-:S07]  /*1350*/  MOV R2, 0x1370 ;  /* 0x0000137000027802 */ /* 0x000fce0000000f00 */
[----:B0-----:R-:W-:Y:S05]  /*1360*/  CALL.REL.NOINC `($__internal_0_$__cuda_sm3x_div_rn_noftz_f32_slowpath) ;  /* 0x0000002000e87944 */ /* 0x001fea0003c00000 */
.L_x_42:
[----:B------:R-:W-:Y:S05]  /*1370*/  BSYNC.RECONVERGENT B3 ;  /* 0x0000000000037941 */ /* 0x000fea0003800200 */
.L_x_41:
[----:B------:R-:W2:Y:S01]  /*1380*/  LDG.E R8, desc[UR4][R14.64+0x4] ;  /* 0x000004040e087981 */ /* 0x000ea2000c1e1900 */
[----:B------:R-:W1:Y:S01]  /*1390*/  LDC R9, c[0x0][0x38c] ;  /* 0x0000e300ff097b82 */ /* 0x000e620000000800 */
[----:B------:R-:W-:Y:S01]  /*13a0*/  F2I.FLOOR.NTZ R16, R0 ;  /* 0x0000000000107305 */ /* 0x000fe20000207100 */
[----:B------:R-:W-:Y:S07]  /*13b0*/  BSSY.RECONVERGENT B3, `(.L_x_43) ;  /* 0x000000d000037945 */ /* 0x000fee0003800200 */
        /* <DEDUP_REMOVED lines=11> */
[----:B------:R-:W-:-:S07]  /*1470*/  MOV R5, R0 ;  /* 0x0000000000057202 */ /* 0x000fce0000000f00 */
.L_x_44:
[----:B------:R-:W-:Y:S05]  /*1480*/  BSYNC.RECONVERGENT B3 ;  /* 0x0000000000037941 */ /* 0x000fea0003800200 */
.L_x_43:
        /* <DEDUP_REMOVED lines=15> */
.L_x_46:
[----:B------:R-:W-:Y:S05]  /*1580*/  BSYNC.RECONVERGENT B3 ;  /* 0x0000000000037941 */ /* 0x000fea0003800200 */
.L_x_45:
[----:B------:R-:W1:Y:S01]  /*1590*/  F2I.FLOOR.NTZ R0, R0 ;  /* 0x0000000000007305 */ /* 0x000e620000207100 */
[----:B------:R-:W-:Y:S02]  /*15a0*/  IMAD R16, R16, 0x466f45d, RZ ;  /* 0x0466f45d10107824 */ /* 0x000fe400078e02ff */
[----:B------:R-:W-:Y:S02]  /*15b0*/  IMAD R5, R5, 0x127409f, RZ ;  /* 0x0127409f05057824 */ /* 0x000fe400078e02ff */
[----:B------:R-:W-:-:S04]  /*15c0*/  IMAD.WIDE R8, R4, 0x4, R10 ;  /* 0x0000000404087825 */ /* 0x000fc800078e020a */
[----:B-1----:R-:W-:-:S05]  /*15d0*/  IMAD R2, R0, 0x4f9ffb7, RZ ;  /* 0x04f9ffb700027824 */ /* 0x002fca00078e02ff */
[----:B------:R-:W-:-:S05]  /*15e0*/  LOP3.LUT R5, R2, R5, R16, 0x96, !PT ;  /* 0x0000000502057212 */ /* 0x000fca00078e9610 */
[----:B------:R1:W-:Y:S02]  /*15f0*/  STG.E desc[UR4][R8.64], R5 ;  /* 0x0000000508007986 */ /* 0x0003e4000c101904 */
.L_x_40:
[----:B------:R-:W-:Y:S05]  /*1600*/  BSYNC.RECONVERGENT B2 ;  /* 0x0000000000027941 */ /* 0x000fea0003800200 */
.L_x_39:
[----:B------:R-:W-:Y:S01]  /*1610*/  IADD3 R14, PT, PT, R4, 0x80, RZ ;  /* 0x00000080040e7810 */ /* 0x000fe20007ffe0ff */
[----:B------:R-:W-:Y:S03]  /*1620*/  BSSY.RECONVERGENT B2, `(.L_x_47) ;  /* 0x000003b000027945 */ /* 0x000fe60003800200 */
[----:B------:R-:W-:-:S13]  /*1630*/  ISETP.GE.AND P0, PT, R14, R3, PT ;  /* 0x000000030e00720c */ /* 0x000fda0003f06270 */
[----:B------:R-:W-:Y:S05]  /*1640*/  @P0 BRA `(.L_x_48) ;  /* 0x0000000000e00947 */ /* 0x000fea0003800000 */
[----:B-1----:R-:W-:Y:S01]  /*1650*/  IMAD.WIDE R4, R14, 0xc, R6 ;  /* 0x0000000c0e047825 */ /* 0x002fe200078e0206 */
[----:B--234-:R-:W1:Y:S04]  /*1660*/  LDC R13, c[0x0][0x38c] ;  /* 0x0000e300ff0d7b82 */ /* 0x01ce680000000800 */
        /* <DEDUP_REMOVED lines=13> */
.L_x_50:
[----:B------:R-:W-:Y:S05]  /*1740*/  BSYNC.RECONVERGENT B3 ;  /* 0x0000000000037941 */ /* 0x000fea0003800200 */
.L_x_49:
        /* <DEDUP_REMOVED lines=16> */
.L_x_52:
[----:B------:R-:W-:Y:S05]  /*1850*/  BSYNC.RECONVERGENT B3 ;  /* 0x0000000000037941 */ /* 0x000fea0003800200 */
.L_x_51:
[----:B------:R1:W2:Y:S01]  /*1860*/  LDG.E R12, desc[UR4][R4.64+0x8] ;  /* 0x00000804040c7981 */ /* 0x0002a2000c1e1900 */
[----:B------:R-:W3:Y:S01]  /*1870*/  LDC R13, c[0x0][0x38c] ;  /* 0x0000e300ff0d7b82 */ /* 0x000ee20000000800 */
[----:B------:R-:W-:Y:S01]  /*1880*/  BSSY.RECONVERGENT B3, `(.L_x_53) ;  /* 0x000000d000037945 */ /* 0x000fe20003800200 */
[----:B-1----:R-:W-:Y:S08]  /*1890*/  F2I.FLOOR.NTZ R4, R2 ;  /* 0x0000000200047305 */ /* 0x002ff00000207100 */
[----:B---3--:R-:W1:Y:S02]  /*18a0*/  MUFU.RCP R0, R13 ;  /* 0x0000000d00007308 */ /* 0x008e640000001000 */
        /* <DEDUP_REMOVED lines=10> */
.L_x_54:
[----:B------:R-:W-:Y:S05]  /*1950*/  BSYNC.RECONVERGENT B3 ;  /* 0x0000000000037941 */ /* 0x000fea0003800200 */
.L_x_53:
[----:B------:R-:W1:Y:S01]  /*1960*/  F2I.FLOOR.NTZ R0, R0 ;  /* 0x0000000000007305 */ /* 0x000e620000207100 */
[----:B------:R-:W-:Y:S02]  /*1970*/  IMAD R5, R4, 0x127409f, RZ ;  /* 0x0127409f04057824 */ /* 0x000fe400078e02ff */
[----:B------:R-:W-:Y:S02]  /*1980*/  IMAD R2, R15, 0x466f45d, RZ ;  /* 0x0466f45d0f027824 */ /* 0x000fe400078e02ff */
[----:B------:R-:W-:-:S04]  /*1990*/  IMAD.WIDE R14, R14, 0x4, R10 ;  /* 0x000000040e0e7825 */ /* 0x000fc800078e020a */
[----:B-1----:R-:W-:-:S05]  /*19a0*/  IMAD R4, R0, 0x4f9ffb7, RZ ;  /* 0x04f9ffb700047824 */ /* 0x002fca00078e02ff */
[----:B------:R-:W-:-:S05]  /*19b0*/  LOP3.LUT R5, R4, R5, R2, 0x96, !PT ;  /* 0x0000000504057212 */ /* 0x000fca00078e9602 */
[----:B------:R1:W-:Y:S02]  /*19c0*/  STG.E desc[UR4][R14.64], R5 ;  /* 0x000000050e007986 */ /* 0x0003e4000c101904 */
.L_x_48:
[----:B------:R-:W-:Y:S05]  /*19d0*/  BSYNC.RECONVERGENT B2 ;  /* 0x0000000000027941 */ /* 0x000fea0003800200 */
.L_x_47:
[----:B------:R-:W-:-:S07]  /*19e0*/  IADD3 R21, PT, PT, R21, 0x2, RZ ;  /* 0x0000000215157810 */ /* 0x000fce0007ffe0ff */
.L_x_38:
[----:B------:R-:W5:Y:S02]  /*19f0*/  LDC R0, c[0x0][0x388] ;  /* 0x0000e200ff007b82 */ /* 0x000f640000000800 */
[----:B-----5:R-:W-:-:S04]  /*1a00*/  LOP3.LUT R0, R0, 0x1, RZ, 0xc0, !PT ;  /* 0x0000000100007812 */ /* 0x020fc800078ec0ff */
[----:B------:R-:W-:-:S13]  /*1a10*/  ISETP.NE.U32.AND P0, PT, R0, 0x1, PT ;  /* 0x000000010000780c */ /* 0x000fda0003f05070 */
[----:B------:R-:W-:Y:S05]  /*1a20*/  @P0 EXIT ;  /* 0x000000000000094d */ /* 0x000fea0003800000 */
[----:B------:R-:W-:-:S04]  /*1a30*/  LEA R21, R21, R28, 0x7 ;  /* 0x0000001c15157211 */ /* 0x000fc800078e38ff */
[----:B------:R-:W-:-:S13]  /*1a40*/  ISETP.GE.AND P0, PT, R21, R3, PT ;  /* 0x000000031500720c */ /* 0x000fda0003f06270 */
[----:B------:R-:W-:Y:S05]  /*1a50*/  @P0 EXIT ;  /* 0x000000000000094d */ /* 0x000fea0003800000 */
[----:B------:R-:W-:Y:S01]  /*1a60*/  IMAD.WIDE R6, R21, 0xc, R6 ;  /* 0x0000000c15067825 */ /* 0x000fe200078e0206 */
[----:B-1----:R-:W1:Y:S04]  /*1a70*/  LDC R5, c[0x0][0x38c] ;  /* 0x0000e300ff057b82 */ /* 0x002e680000000800 */
[----:B------:R-:W5:Y:S01]  /*1a80*/  LDG.E R4, desc[UR4][R6.64] ;  /* 0x0000000406047981 */ /* 0x000f62000c1e1900 */
[----:B------:R-:W-:Y:S01]  /*1a90*/  BSSY.RECONVERGENT B2, `(.L_x_55) ;  /* 0x000000c000027945 */ /* 0x000fe20003800200 */
[----:B-1----:R-:W1:Y:S02]  /*1aa0*/  MUFU.RCP R0, R5 ;  /* 0x0000000500007308 */ /* 0x002e640000001000 */
[----:B-1----:R-:W-:-:S04]  /*1ab0*/  FFMA R3, R0, -R5, 1 ;  /* 0x3f80000000037423 */ /* 0x002fc80000000805 */
[----:B------:R-:W-:Y:S02]  /*1ac0*/  FFMA R0, R0, R3, R0 ;  /* 0x0000000300007223 */ /* 0x000fe40000000000 */
[----:B-----5:R-:W1:Y:S02]  /*1ad0*/  FCHK P0, R4, R5 ;  /* 0x0000000504007302 */ /* 0x020e640000000000 */
[----:B------:R-:W-:-:S04]  /*1ae0*/  FFMA R3, R0, R4, RZ ;  /* 0x0000000400037223 */ /* 0x000fc800000000ff */
[----:B------:R-:W-:-:S04]  /*1af0*/  FFMA R2, R3, -R5, R4 ;  /* 0x8000000503027223 */ /* 0x000fc80000000004 */
[----:B------:R-:W-:Y:S01]  /*1b00*/  FFMA R0, R0, R2, R3 ;  /* 0x0000000200007223 */ /* 0x000fe20000000003 */
[----:B-1----:R-:W-:Y:S06]  /*1b10*/  @!P0 BRA `(.L_x_56) ;  /* 0x00000000000c8947 */ /* 0x002fec0003800000 */
[----:B------:R-:W-:Y:S02]  /*1b20*/  MOV R0, R4 ;  /* 0x0000000400007202 */ /* 0x000fe40000000f00 */
[----:B------:R-:W-:-:S07]  /*1b30*/  MOV R2, 0x1b50 ;  /* 0x00001b5000027802 */ /* 0x000fce0000000f00 */
[----:B0-234-:R-:W-:Y:S05]  /*1b40*/  CALL.REL.NOINC `($__internal_0_$__cuda_sm3x_div_rn_noftz_f32_slowpath) ;  /* 0x0000001800f07944 */ /* 0x01dfea0003c00000 */
.L_x_56:
[----:B------:R-:W-:Y:S05]  /*1b50*/  BSYNC.RECONVERGENT B2 ;  /* 0x0000000000027941 */ /* 0x000fea0003800200 */
.L_x_55:
[----:B--234-:R-:W2:Y:S01]  /*1b60*/  LDG.E R8, desc[UR4][R6.64+0x4] ;  /* 0x0000040406087981 */ /* 0x01cea2000c1e1900 */
        /* <DEDUP_REMOVED lines=15> */
.L_x_58:
[----:B------:R-:W-:Y:S05]  /*1c60*/  BSYNC.RECONVERGENT B2 ;  /* 0x0000000000027941 */ /* 0x000fea0003800200 */
.L_x_57:
        /* <DEDUP_REMOVED lines=15> */
.L_x_60:
[----:B------:R-:W-:Y:S05]  /*1d60*/  BSYNC.RECONVERGENT B2 ;  /* 0x0000000000027941 */ /* 0x000fea0003800200 */
.L_x_59:
[----:B------:R-:W1:Y:S01]  /*1d70*/  F2I.FLOOR.NTZ R0, R0 ;  /* 0x0000000000007305 */ /* 0x000e620000207100 */
[----:B------:R-:W-:Y:S02]  /*1d80*/  IMAD R4, R4, 0x466f45d, RZ ;  /* 0x0466f45d04047824 */ /* 0x000fe400078e02ff */
[----:B------:R-:W-:Y:S02]  /*1d90*/  IMAD R3, R3, 0x127409f, RZ ;  /* 0x0127409f03037824 */ /* 0x000fe400078e02ff */
[----:B------:R-:W-:-:S04]  /*1da0*/  IMAD.WIDE R10, R21, 0x4, R10 ;  /* 0x00000004150a7825 */ /* 0x000fc800078e020a */
[----:B-1----:R-:W-:-:S05]  /*1db0*/  IMAD R2, R0, 0x4f9ffb7, RZ ;  /* 0x04f9ffb700027824 */ /* 0x002fca00078e02ff */
[----:B------:R-:W-:-:S05]  /*1dc0*/  LOP3.LUT R3, R2, R3, R4, 0x96, !PT ;  /* 0x0000000302037212 */ /* 0x000fca00078e9604 */
[----:B------:R-:W-:Y:S01]  /*1dd0*/  STG.E desc[UR4][R10.64], R3 ;  /* 0x000000030a007986 */ /* 0x000fe2000c101904 */
[----:B------:R-:W-:Y:S05]  /*1de0*/  EXIT ;  /* 0x000000000000794d */ /* 0x000fea0003800000 */
.L_x_3:
[----:B------:R-:W-:-:S13]  /*1df0*/  ISETP.GE.AND P0, PT, R0, 0x1, PT ;  /* 0x000000010000780c */ /* 0x000fda0003f06270 */
[----:B------:R-:W-:Y:S05]  /*1e00*/  @!P0 EXIT ;  /* 0x000000000000894d */ /* 0x000fea0003800000 */
[C---:B------:R-:W-:Y:S01]  /*1e10*/  ISETP.GE.U32.AND P0, PT, R0.reuse, 0x4, PT ;  /* 0x000000040000780c */ /* 0x040fe20003f06070 */
[----:B------:R-:W-:Y:S01]  /*1e20*/  HFMA2 R26, -RZ, RZ, 0, 0 ;  /* 0x00000000ff1a7431 */ /* 0x000fe200000001ff */
[----:B------:R-:W-:-:S11]  /*1e30*/  LOP3.LUT R29, R0, 0x3, RZ, 0xc0, !PT ;  /* 0x00000003001d7812 */ /* 0x000fd600078ec0ff */
[----:B------:R-:W-:Y:S05]  /*1e40*/  @!P0 BRA `(.L_x_61) ;  /* 0x0000000c00688947 */ /* 0x000fea0003800000 */
[----:B------:R-:W0:Y:S01]  /*1e50*/  LDC R3, c[0x0][0x38c] ;  /* 0x0000e300ff037b82 */ /* 0x000e220000000800 */
[----:B------:R-:W-:Y:S02]  /*1e60*/  IADD3 R24, P0, PT, R24, 0xc00, RZ ;  /* 0x00000c0018187810 */ /* 0x000fe40007f1e0ff */
[----:B------:R-:W-:Y:S02]  /*1e70*/  IADD3 R22, P1, PT, R10, 0x400, RZ ;  /* 0x000004000a167810 */ /* 0x000fe40007f3e0ff */
[----:B------:R-:W-:Y:S02]  /*1e80*/  LOP3.LUT R26, R0, 0x7ffffffc, RZ, 0xc0, !PT ;  /* 0x7ffffffc001a7812 */ /* 0x000fe400078ec0ff */
[----:B------:R-:W-:Y:S02]  /*1e90*/  MOV R16, R28 ;  /* 0x0000001c00107202 */ /* 0x000fe40000000f00 */
[----:B------:R-:W-:Y:S02]  /*1ea0*/  IADD3.X R25, PT, PT, RZ, R7, RZ, P0, !PT ;  /* 0x00000007ff197210 */ /* 0x000fe400007fe4ff */
[----:B------:R-:W-:-:S02]  /*1eb0*/  IADD3.X R23, PT, PT, RZ, R11, RZ, P1, !PT ;  /* 0x0000000bff177210 */ /* 0x000fc40000ffe4ff */
[----:B------:R-:W-:-:S07]  /*1ec0*/  IADD3 R17, PT, PT, -R26, RZ, RZ ;  /* 0x000000ff1a117210 */ /* 0x000fce0007ffe1ff */
.L_x_86:
[----:B-1----:R-:W-:-:S05]  /*1ed0*/  IMAD.WIDE R4, R16, 0xc, R24 ;  /* 0x0000000c10047825 */ /* 0x002fca00078e0218 */
[----:B------:R-:W2:Y:S01]  /*1ee0*/  LDG.E R13, desc[UR4][R4.64+-0xc00] ;  /* 0xfff40004040d7981 */ /* 0x000ea2000c1e1900 */
[----:B0-----:R-:W0:Y:S01]  /*1ef0*/  MUFU.RCP R0, R3 ;  /* 0x0000000300007308 */ /* 0x001e220000001000 */
[----:B------:R-:W-:Y:S01]  /*1f00*/  BSSY.RECONVERGENT B2, `(.L_x_62) ;  /* 0x000000c000027945 */ /* 0x000fe20003800200 */
[----:B------:R-:W-:-:S04]  /*1f10*/  IMAD.WIDE R14, R16, 0x4, R22 ;  /* 0x00000004100e7825 */ /* 0x000fc800078e0216 */
[----:B0-----:R-:W-:-:S04]  /*1f20*/  FFMA R9, R0, -R3, 1 ;  /* 0x3f80000000097423 */ /* 0x001fc80000000803 */
[----:B------:R-:W-:Y:S01]  /*1f30*/  FFMA R0, R0, R9, R0 ;  /* 0x0000000900007223 */ /* 0x000fe20000000000 */
[----:B--2---:R-:W0:Y:S03]  /*1f40*/  FCHK P0, R13, R3 ;  /* 0x000000030d007302 */ /* 0x004e260000000000 */
[----:B------:R-:W-:-:S04]  /*1f50*/  FFMA R2, R0, R13, RZ ;  /* 0x0000000d00027223 */ /* 0x000fc800000000ff */
[----:B------:R-:W-:-:S04]  /*1f60*/  FFMA R9, R2, -R3, R13 ;  /* 0x8000000302097223 */ /* 0x000fc8000000000d */
[----:B------:R-:W-:Y:S01]  /*1f70*/  FFMA R0, R0, R9, R2 ;  /* 0x0000000900007223 */ /* 0x000fe20000000002 */
[----:B0-----:R-:W-:Y:S06]  /*1f80*/  @!P0 BRA `(.L_x_63) ;  /* 0x00000000000c8947 */ /* 0x001fec0003800000 */
[----:B------:R-:W-:Y:S02]  /*1f90*/  MOV R0, R13 ;  /* 0x0000000d00007202 */ /* 0x000fe40000000f00 */
[----:B------:R-:W-:-:S07]  /*1fa0*/  MOV R2, 0x1fc0 ;  /* 0x00001fc000027802 */ /* 0x000fce0000000f00 */
[----:B------:R-:W-:Y:S05]  /*1fb0*/  CALL.REL.NOINC `($__internal_0_$__cuda_sm3x_div_rn_noftz_f32_slowpath) ;  /* 0x0000001400d47944 */ /* 0x000fea0003c00000 */
.L_x_63:
[----:B------:R-:W-:Y:S05]  /*1fc0*/  BSYNC.RECONVERGENT B2 ;  /* 0x0000000000027941 */ /* 0x000fea0003800200 */
.L_x_62:
        /* <DEDUP_REMOVED lines=15> */
.L_x_65:
[----:B------:R-:W-:Y:S05]  /*20c0*/  BSYNC.RECONVERGENT B2 ;  /* 0x0000000000027941 */ /* 0x000fea0003800200 */
.L_x_64:
        /* <DEDUP_REMOVED lines=14> */
.L_x_67:
[----:B------:R-:W-:Y:S05]  /*21b0*/  BSYNC.RECONVERGENT B2 ;  /* 0x0000000000027941 */ /* 0x000fea0003800200 */
.L_x_66:
[----:B------:R-:W0:Y:S01]  /*21c0*/  F2I.FLOOR.NTZ R0, R0 ;  /* 0x0000000000007305 */ /* 0x000e220000207100 */
[----:B------:R-:W-:Y:S02]  /*21d0*/  IMAD R21, R21, 0x466f45d, RZ ;  /* 0x0466f45d15157824 */ /* 0x000fe400078e02ff */
[----:B------:R-:W-:Y:S02]  /*21e0*/  IMAD R20, R20, 0x127409f, RZ ;  /* 0x0127409f14147824 */ /* 0x000fe400078e02ff */
[----:B0-----:R-:W-:-:S05]  /*21f0*/  IMAD R2, R0, 0x4f9ffb7, RZ ;  /* 0x04f9ffb700027824 */ /* 0x001fca00078e02ff */
[----:B------:R-:W-:-:S05]  /*2200*/  LOP3.LUT R21, R2, R20, R21, 0x96, !PT ;  /* 0x0000001402157212 */ /* 0x000fca00078e9615 */
[----:B------:R0:W-:Y:S04]  /*2210*/  STG.E desc[UR4][R14.64+-0x400], R21 ;  /* 0xfffc00150e007986 */ /* 0x0001e8000c101904 */
[----:B------:R-:W2:Y:S01]  /*2220*/  LDG.E R13, desc[UR4][R4.64+-0x600] ;  /* 0xfffa0004040d7981 */ /* 0x000ea2000c1e1900 */
[----:B------:R-:W1:Y:S01]  /*2230*/  MUFU.RCP R2, R3 ;  /* 0x0000000300027308 */ /* 0x000e620000001000 */
[----:B------:R-:W-:Y:S01]  /*2240*/  BSSY.RECONVERGENT B2, `(.L_x_68) ;  /* 0x000000b000027945 */ /* 0x000fe20003800200 */
[----:B-1----:R-:W-:-:S04]  /*2250*/  FFMA R9, R2, -R3, 1 ;  /* 0x3f80000002097423 */ /* 0x002fc80000000803 */
[----:B------:R-:W-:Y:S02]  /*2260*/  FFMA R0, R2, R9, R2 ;  /* 0x0000000902007223 */ /* 0x000fe40000000002 */
[----:B--2---:R-:W1:Y:S02]  /*2270*/  FCHK P0, R13, R3 ;  /* 0x000000030d007302 */ /* 0x004e640000000000 */
[----:B------:R-:W-:-:S04]  /*2280*/  FFMA R2, R0, R13, RZ ;  /* 0x0000000d00027223 */ /* 0x000fc800000000ff */
[----:B------:R-:W-:-:S04]  /*2290*/  FFMA R9, R2, -R3, R13 ;  /* 0x8000000302097223 */ /* 0x000fc8000000000d */
[----:B------:R-:W-:Y:S01]  /*22a0*/  FFMA R0, R0, R9, R2 ;  /* 0x0000000900007223 */ /* 0x000fe20000000002 */
[----:B01----:R-:W-:Y:S06]  /*22b0*/  @!P0 BRA `(.L_x_69) ;  /* 0x00000000000c8947 */ /* 0x003fec0003800000 */
[----:B------:R-:W-:Y:S02]  /*22c0*/  MOV R0, R13 ;  /* 0x0000000d00007202 */ /* 0x000fe40000000f00 */
[----:B------:R-:W-:-:S07]  /*22d0*/  MOV R2, 0x22f0 ;  /* 0x000022f000027802 */ /* 0x000fce0000000f00 */
[----:B------:R-:W-:Y:S05]  /*22e0*/  CALL.REL.NOINC `($__internal_0_$__cuda_sm3x_div_rn_noftz_f32_slowpath) ;  /* 0x0000001400087944 */ /* 0x000fea0003c00000 */
.L_x_69:
[----:B------:R-:W-:Y:S05]  /*22f0*/  BSYNC.RECONVERGENT B2 ;  /* 0x0000000000027941 */ /* 0x000fea0003800200 */
.L_x_68:
        /* <DEDUP_REMOVED lines=15> */
.L_x_71:
[----:B------:R-:W-:Y:S05]  /*23f0*/  BSYNC.RECONVERGENT B2 ;  /* 0x0000000000027941 */ /* 0x000fea0003800200 */
.L_x_70:
        /* <DEDUP_REMOVED lines=14> */
.L_x_73:
[----:B------:R-:W-:Y:S05]  /*24e0*/  BSYNC.RECONVERGENT B2 ;  /* 0x0000000000027941 */ /* 0x000fea0003800200 */
.L_x_72:
        /* <DEDUP_REMOVED lines=19> */
.L_x_75:
[----:B------:R-:W-:Y:S05]  /*2620*/  BSYNC.RECONVERGENT B2 ;  /* 0x0000000000027941 */ /* 0x000fea0003800200 */
.L_x_74:
        /* <DEDUP_REMOVED lines=15> */
.L_x_77:
[----:B------:R-:W-:Y:S05]  /*2720*/  BSYNC.RECONVERGENT B2 ;  /* 0x0000000000027941 */ /* 0x000fea0003800200 */
.L_x_76:
        /* <DEDUP_REMOVED lines=14> */
.L_x_79:
[----:B------:R-:W-:Y:S05]  /*2810*/  BSYNC.RECONVERGENT B2 ;  /* 0x0000000000027941 */ /* 0x000fea0003800200 */
.L_x_78:
        /* <DEDUP_REMOVED lines=19> */
.L_x_81:
[----:B------:R-:W-:Y:S05]  /*2950*/  BSYNC.RECONVERGENT B2 ;  /* 0x0000000000027941 */ /* 0x000fea0003800200 */
.L_x_80:
        /* <DEDUP_REMOVED lines=15> */
.L_x_83:
[----:B------:R-:W-:Y:S05]  /*2a50*/  BSYNC.RECONVERGENT B2 ;  /* 0x0000000000027941 */ /* 0x000fea0003800200 */
.L_x_82:
        /* <DEDUP_REMOVED lines=14> */
.L_x_85:
[----:B------:R-:W-:Y:S05]  /*2b40*/  BSYNC.RECONVERGENT B2 ;  /* 0x0000000000027941 */ /* 0x000fea0003800200 */
.L_x_84:
[----:B------:R-:W0:Y:S01]  /*2b50*/  F2I.FLOOR.NTZ R0, R0 ;  /* 0x0000000000007305 */ /* 0x000e220000207100 */
[----:B------:R-:W-:Y:S01]  /*2b60*/  IMAD R20, R20, 0x466f45d, RZ ;  /* 0x0466f45d14147824 */ /* 0x000fe200078e02ff */
[----:B------:R-:W-:Y:S01]  /*2b70*/  IADD3 R17, PT, PT, R17, 0x4, RZ ;  /* 0x0000000411117810 */ /* 0x000fe20007ffe0ff */
[----:B------:R-:W-:Y:S01]  /*2b80*/  IMAD R5, R4, 0x127409f, RZ ;  /* 0x0127409f04057824 */ /* 0x000fe200078e02ff */
[----:B------:R-:W-:Y:S02]  /*2b90*/  IADD3 R16, PT, PT, R16, 0x200, RZ ;  /* 0x0000020010107810 */ /* 0x000fe40007ffe0ff */
[----:B------:R-:W-:Y:S01]  /*2ba0*/  ISETP.NE.AND P0, PT, R17, RZ, PT ;  /* 0x000000ff1100720c */ /* 0x000fe20003f05270 */
[----:B0-----:R-:W-:-:S05]  /*2bb0*/  IMAD R2, R0, 0x4f9ffb7, RZ ;  /* 0x04f9ffb700027824 */ /* 0x001fca00078e02ff */
[----:B------:R-:W-:-:S05]  /*2bc0*/  LOP3.LUT R5, R2, R5, R20, 0x96, !PT ;  /* 0x0000000502057212 */ /* 0x000fca00078e9614 */
[----:B------:R1:W-:Y:S02]  /*2bd0*/  STG.E desc[UR4][R14.64+0x200], R5 ;  /* 0x000200050e007986 */ /* 0x0003e4000c101904 */
[----:B------:R-:W-:Y:S05]  /*2be0*/  @P0 BRA `(.L_x_86) ;  /* 0xfffffff000b80947 */ /* 0x000fea000383ffff */
.L_x_61:
[----:B------:R-:W-:-:S13]  /*2bf0*/  ISETP.NE.AND P0, PT, R29, RZ, PT ;  /* 0x000000ff1d00720c */ /* 0x000fda0003f05270 */
[----:B------:R-:W-:Y:S05]  /*2c00*/  @!P0 EXIT ;  /* 0x000000000000894d */ /* 0x000fea0003800000 */
[----:B------:R-:W-:-:S13]  /*2c10*/  ISETP.NE.AND P0, PT, R29, 0x1, PT ;  /* 0x000000011d00780c */ /* 0x000fda0003f05270 */
[----:B------:R-:W-:Y:S05]  /*2c20*/  @!P0 BRA `(.L_x_87) ;  /* 0x0000000400c08947 */ /* 0x000fea0003800000 */
[----:B-1----:R-:W-:Y:S01]  /*2c30*/  LEA R14, R26, R28, 0x7 ;  /* 0x0000001c1a0e7211 */ /* 0x002fe200078e38ff */
[----:B------:R-:W0:Y:S04]  /*2c40*/  LDC R9, c[0x0][0x38c] ;  /* 0x0000e300ff097b82 */ /* 0x000e280000000800 */
[----:B------:R-:W-:-:S05]  /*2c50*/  IMAD.WIDE R4, R14, 0xc, R6 ;  /* 0x0000000c0e047825 */ /* 0x000fca00078e0206 */
[----:B------:R-:W2:Y:S01]  /*2c60*/  LDG.E R8, desc[UR4][R4.64] ;  /* 0x0000000404087981 */ /* 0x000ea2000c1e1900 */
[----:B------:R-:W-:Y:S01]  /*2c70*/  BSSY.RECONVERGENT B2, `(.L_x_88) ;  /* 0x000000c000027945 */ /* 0x000fe20003800200 */
[----:B0-----:R-:W0:Y:S02]  /*2c80*/  MUFU.RCP R0, R9 ;  /* 0x0000000900007308 */ /* 0x001e240000001000 */
        /* <DEDUP_REMOVED lines=10> */
.L_x_89:
[----:B------:R-:W-:Y:S05]  /*2d30*/  BSYNC.RECONVERGENT B2 ;  /* 0x0000000000027941 */ /* 0x000fea0003800200 */
.L_x_88:
[----:B------:R-:W2:Y:S01]  /*2d40*/  LDG.E R8, desc[UR4][R4.64+0x4] ;  /* 0x0000040404087981 */ /* 0x000ea2000c1e1900 */
[----:B------:R-:W0:Y:S01]  /*2d50*/  LDC R9, c[0x0][0x38c] ;  /* 0x0000e300ff097b82 */ /* 0x000e220000000800 */
[----:B------:R-:W-:Y:S01]  /*2d60*/  F2I.FLOOR.NTZ R15, R0 ;  /* 0x00000000000f7305 */ /* 0x000fe20000207100 */
[----:B------:R-:W-:Y:S07]  /*2d70*/  BSSY.RECONVERGENT B2, `(.L_x_90) ;  /* 0x000000d000027945 */ /* 0x000fee0003800200 */
        /* <DEDUP_REMOVED lines=12> */
.L_x_91:
[----:B------:R-:W-:Y:S05]  /*2e40*/  BSYNC.RECONVERGENT B2 ;  /* 0x0000000000027941 */ /* 0x000fea0003800200 */
.L_x_90:
        /* <DEDUP_REMOVED lines=15> */
.L_x_93:
[----:B------:R-:W-:Y:S05]  /*2f40*/  BSYNC.RECONVERGENT B2 ;  /* 0x0000000000027941 */ /* 0x000fea0003800200 */
.L_x_92:
[----:B------:R-:W0:Y:S01]  /*2f50*/  F2I.FLOOR.NTZ R0, R0 ;  /* 0x0000000000007305 */ /* 0x000e220000207100 */
[----:B------:R-:W-:Y:S01]  /*2f60*/  IMAD R2, R15, 0x466f45d, RZ ;  /* 0x0466f45d0f027824 */ /* 0x000fe200078e02ff */
[----:B------:R-:W1:Y:S01]  /*2f70*/  LDC R13, c[0x0][0x38c] ;  /* 0x0000e300ff0d7b82 */ /* 0x000e620000000800 */
[----:B------:R-:W-:Y:S02]  /*2f80*/  IMAD R3, R3, 0x127409f, RZ ;  /* 0x0127409f03037824 */ /* 0x000fe400078e02ff */
[----:B------:R-:W-:-:S04]  /*2f90*/  IMAD.WIDE R14, R14, 0x4, R10 ;  /* 0x000000040e0e7825 */ /* 0x000fc800078e020a */
[----:B0-----:R-:W-:-:S05]  /*2fa0*/  IMAD R8, R0, 0x4f9ffb7, RZ ;  /* 0x04f9ffb700087824 */ /* 0x001fca00078e02ff */
[----:B------:R-:W-:-:S05]  /*2fb0*/  LOP3.LUT R3, R8, R3, R2, 0x96, !PT ;  /* 0x0000000308037212 */ /* 0x000fca00078e9602 */
[----:B------:R0:W-:Y:S04]  /*2fc0*/  STG.E desc[UR4][R14.64], R3 ;  /* 0x000000030e007986 */ /* 0x0001e8000c101904 */
[----:B------:R-:W2:Y:S01]  /*2fd0*/  LDG.E R8, desc[UR4][R4.64+0x600] ;  /* 0x0006000404087981 */ /* 0x000ea2000c1e1900 */
[----:B-1----:R-:W1:Y:S01]  /*2fe0*/  MUFU.RCP R2, R13 ;  /* 0x0000000d00027308 */ /* 0x002e620000001000 */
        /* <DEDUP_REMOVED lines=11> */
.L_x_95:
[----:B------:R-:W-:Y:S05]  /*30a0*/  BSYNC.RECONVERGENT B2 ;  /* 0x0000000000027941 */ /* 0x000fea0003800200 */
.L_x_94:
        /* <DEDUP_REMOVED lines=16> */
.L_x_97:
[----:B------:R-:W-:Y:S05]  /*31b0*/  BSYNC.RECONVERGENT B2 ;  /* 0x0000000000027941 */ /* 0x000fea0003800200 */
.L_x_96:
        /* <DEDUP_REMOVED lines=15> */
.L_x_99:
[----:B------:R-:W-:Y:S05]  /*32b0*/  BSYNC.RECONVERGENT B2 ;  /* 0x0000000000027941 */ /* 0x000fea0003800200 */
.L_x_98:
[----:B------:R-:W0:Y:S01]  /*32c0*/  F2I.FLOOR.NTZ R0, R0 ;  /* 0x0000000000007305 */ /* 0x000e220000207100 */
[----:B------:R-:W-:Y:S01]  /*32d0*/  IMAD R16, R16, 0x466f45d, RZ ;  /* 0x0466f45d10107824 */ /* 0x000fe200078e02ff */
[----:B------:R-:W-:Y:S01]  /*32e0*/  IADD3 R26, PT, PT, R26, 0x2, RZ ;  /* 0x000000021a1a7810 */ /* 0x000fe20007ffe0ff */
[----:B------:R-:W-:Y:S02]  /*32f0*/  IMAD R3, R3, 0x127409f, RZ ;  /* 0x0127409f03037824 */ /* 0x000fe400078e02ff */
[----:B0-----:R-:W-:-:S05]  /*3300*/  IMAD R2, R0, 0x4f9ffb7, RZ ;  /* 0x04f9ffb700027824 */ /* 0x001fca00078e02ff */
[----:B------:R-:W-:-:S05]  /*3310*/  LOP3.LUT R3, R2, R3, R16, 0x96, !PT ;  /* 0x0000000302037212 */ /* 0x000fca00078e9610 */
[----:B------:R0:W-:Y:S02]  /*3320*/  STG.E desc[UR4][R14.64+0x200], R3 ;  /* 0x000200030e007986 */ /* 0x0001e4000c101904 */
.L_x_87:
[----:B------:R-:W2:Y:S02]  /*3330*/  LDC R0, c[0x0][0x388] ;  /* 0x0000e200ff007b82 */ /* 0x000ea40000000800 */
[----:B--2---:R-:W-:-:S04]  /*3340*/  LOP3.LUT R0, R0, 0x1, RZ, 0xc0, !PT ;  /* 0x0000000100007812 */ /* 0x004fc800078ec0ff */
[----:B------:R-:W-:-:S13]  /*3350*/  ISETP.NE.U32.AND P0, PT, R0, 0x1, PT ;  /* 0x000000010000780c */ /* 0x000fda0003f05070 */
[----:B------:R-:W-:Y:S05]  /*3360*/  @P0 EXIT ;  /* 0x000000000000094d */ /* 0x000fea0003800000 */
[----:B------:R-:W-:Y:S01]  /*3370*/  LEA R26, R26, R28, 0x7 ;  /* 0x0000001c1a1a7211 */ /* 0x000fe200078e38ff */
[----:B-1----:R-:W1:Y:S04]  /*3380*/  LDC R5, c[0x0][0x38c] ;  /* 0x0000e300ff057b82 */ /* 0x002e680000000800 */
[----:B------:R-:W-:-:S05]  /*3390*/  IMAD.WIDE R6, R26, 0xc, R6 ;  /* 0x0000000c1a067825 */ /* 0x000fca00078e0206 */
[----:B------:R-:W2:Y:S01]  /*33a0*/  LDG.E R4, desc[UR4][R6.64] ;  /* 0x0000000406047981 */ /* 0x000ea2000c1e1900 */
[----:B------:R-:W-:Y:S01]  /*33b0*/  BSSY.RECONVERGENT B2, `(.L_x_100) ;  /* 0x000000c000027945 */ /* 0x000fe20003800200 */
[----:B-1----:R-:W0:Y:S02]  /*33c0*/  MUFU.RCP R0, R5 ;  /* 0x0000000500007308 */ /* 0x002e240000001000 */
        /* <DEDUP_REMOVED lines=10> */
.L_x_101:
[----:B------:R-:W-:Y:S05]  /*3470*/  BSYNC.RECONVERGENT B2 ;  /* 0x0000000000027941 */ /* 0x000fea0003800200 */
.L_x_100:
        /* <DEDUP_REMOVED lines=16> */
.L_x_103:
[----:B------:R-:W-:Y:S05]  /*3580*/  BSYNC.RECONVERGENT B2 ;  /* 0x0000000000027941 */ /* 0x000fea0003800200 */
.L_x_102:
        /* <DEDUP_REMOVED lines=15> */
.L_x_105:
[----:B------:R-:W-:Y:S05]  /*3680*/  BSYNC.RECONVERGENT B2 ;  /* 0x0000000000027941 */ /* 0x000fea0003800200 */
.L_x_104:
[----:B------:R-:W0:Y:S01]  /*3690*/  F2I.FLOOR.NTZ R0, R0 ;  /* 0x0000000000007305 */ /* 0x000e220000207100 */
[----:B------:R-:W-:Y:S02]  /*36a0*/  IMAD R4, R4, 0x466f45d, RZ ;  /* 0x0466f45d04047824 */ /* 0x000fe400078e02ff */
[----:B------:R-:W-:Y:S02]  /*36b0*/  IMAD R3, R3, 0x127409f, RZ ;  /* 0x0127409f03037824 */ /* 0x000fe400078e02ff */
[----:B------:R-:W-:-:S04]  /*36c0*/  IMAD.WIDE R10, R26, 0x4, R10 ;  /* 0x000000041a0a7825 */ /* 0x000fc800078e020a */
[----:B0-----:R-:W-:-:S05]  /*36d0*/  IMAD R2, R0, 0x4f9ffb7, RZ ;  /* 0x04f9ffb700027824 */ /* 0x001fca00078e02ff */
[----:B------:R-:W-:-:S05]  /*36e0*/  LOP3.LUT R3, R2, R3, R4, 0x96, !PT ;  /* 0x0000000302037212 */ /* 0x000fca00078e9604 */
[----:B------:R-:W-:Y:S01]  /*36f0*/  STG.E desc[UR4][R10.64], R3 ;  /* 0x000000030a007986 */ /* 0x000fe2000c101904 */
[----:B------:R-:W-:Y:S05]  /*3700*/  EXIT ;  /* 0x000000000000794d */ /* 0x000fea0003800000 */
        .weak           $__internal_0_$__cuda_sm3x_div_rn_noftz_f32_slowpath
        .type           $__internal_0_$__cuda_sm3x_div_rn_noftz_f32_slowpath,@function
        .size           $__internal_0_$__cuda_sm3x_div_rn_noftz_f32_slowpath,(.L_x_814 - $__internal_0_$__cuda_sm3x_div_rn_noftz_f32_slowpath)
$__internal_0_$__cuda_sm3x_div_rn_noftz_f32_slowpath:
[----:B------:R-:W-:Y:S01]  /*3710*/  SHF.R.U32.HI R19, RZ, 0x17, R27 ;  /* 0x00000017ff137819 */ /* 0x000fe2000001161b */
[----:B------:R-:W-:Y:S01]  /*3720*/  BSSY.RECONVERGENT B0, `(.L_x_106) ;  /* 0x0000064000007945 */ /* 0x000fe20003800200 */
[----:B------:R-:W-:Y:S02]  /*3730*/  SHF.R.U32.HI R9, RZ, 0x17, R0 ;  /* 0x00000017ff097819 */ /* 0x000fe40000011600 */
[----:B------:R-:W-:Y:S02]  /*3740*/  LOP3.LUT R19, R19, 0xff, RZ, 0xc0, !PT ;  /* 0x000000ff13137812 */ /* 0x000fe400078ec0ff */
[----:B------:R-:W-:Y:S02]  /*3750*/  LOP3.LUT R9, R9, 0xff, RZ, 0xc0, !PT ;  /* 0x000000ff09097812 */ /* 0x000fe400078ec0ff */
[----:B------:R-:W-:Y:S02]  /*3760*/  IADD3 R18, PT, PT, R19, -0x1, RZ ;  /* 0xffffffff13127810 */ /* 0x000fe40007ffe0ff */
[----:B------:R-:W-:-:S02]  /*3770*/  IADD3 R13, PT, PT, R9, -0x1, RZ ;  /* 0xffffffff090d7810 */ /* 0x000fc40007ffe0ff */
[----:B------:R-:W-:Y:S02]  /*3780*/  ISETP.GT.U32.AND P0, PT, R18, 0xfd, PT ;  /* 0x000000fd1200780c */ /* 0x000fe40003f04070 */
[----:B------:R-:W-:Y:S02]  /*3790*/  MOV R12, R27 ;  /* 0x0000001b000c7202 */ /* 0x000fe40000000f00 */
[----:B------:R-:W-:-:S13]  /*37a0*/  ISETP.GT.U32.OR P0, PT, R13, 0xfd, P0 ;  /* 0x000000fd0d00780c */ /* 0x000fda0000704470 */
[----:B------:R-:W-:Y:S01]  /*37b0*/  @!P0 MOV R8, RZ ;  /* 0x000000ff00088202 */ /* 0x000fe20000000f00 */
[----:B------:R-:W-:Y:S06]  /*37c0*/  @!P0 BRA `(.L_x_107) ;  /* 0x00000000005c8947 */ /* 0x000fec0003800000 */
[----:B------:R-:W-:Y:S02]  /*37d0*/  FSETP.GTU.FTZ.AND P0, PT, |R0|, +INF , PT ;  /* 0x7f8000000000780b */ /* 0x000fe40003f1c200 */
[----:B------:R-:W-:-:S04]  /*37e0*/  FSETP.GTU.FTZ.AND P1, PT, |R27|, +INF , PT ;  /* 0x7f8000001b00780b */ /* 0x000fc80003f3c200 */
[----:B------:R-:W-:-:S13]  /*37f0*/  PLOP3.LUT P0, PT, P0, P1, PT, 0xf8, 0x8f ;  /* 0x00000000008f781c */ /* 0x000fda0000703f70 */
[----:B------:R-:W-:Y:S05]  /*3800*/  @P0 BRA `(.L_x_108) ;  /* 0x0000000400500947 */ /* 0x000fea0003800000 */
[----:B------:R-:W-:-:S13]  /*3810*/  LOP3.LUT P0, RZ, R12, 0x7fffffff, R0, 0xc8, !PT ;  /* 0x7fffffff0cff7812 */ /* 0x000fda000780c800 */
[----:B------:R-:W-:Y:S05]  /*3820*/  @!P0 BRA `(.L_x_109) ;  /* 0x0000000400408947 */ /* 0x000fea0003800000 */
[C---:B------:R-:W-:Y:S02]  /*3830*/  FSETP.NEU.FTZ.AND P2, PT, |R0|.reuse, +INF , PT ;  /* 0x7f8000000000780b */ /* 0x040fe40003f5d200 */
[----:B------:R-:W-:Y:S02]  /*3840*/  FSETP.NEU.FTZ.AND P1, PT, |R27|, +INF , PT ;  /* 0x7f8000001b00780b */ /* 0x000fe40003f3d200 */
[----:B------:R-:W-:-:S11]  /*3850*/  FSETP.NEU.FTZ.AND P0, PT, |R0|, +INF , PT ;  /* 0x7f8000000000780b */ /* 0x000fd60003f1d200 */
[----:B------:R-:W-:Y:S05]  /*3860*/  @!P1 BRA !P2, `(.L_x_109) ;  /* 0x0000000400309947 */ /* 0x000fea0005000000 */
[----:B------:R-:W-:-:S04]  /*3870*/  LOP3.LUT P2, RZ, R0, 0x7fffffff, RZ, 0xc0, !PT ;  /* 0x7fffffff00ff7812 */ /* 0x000fc8000784c0ff */
[----:B------:R-:W-:-:S13]  /*3880*/  PLOP3.LUT P1, PT, P1, P2, PT, 0x2f, 0xf2 ;  /* 0x0000000000f2781c */ /* 0x000fda0000f24577 */
[----:B------:R-:W-:Y:S05]  /*3890*/  @P1 BRA `(.L_x_110) ;  /* 0x00000004001c1947 */ /* 0x000fea0003800000 */
[----:B------:R-:W-:-:S04]  /*38a0*/  LOP3.LUT P1, RZ, R12, 0x7fffffff, RZ, 0xc0, !PT ;  /* 0x7fffffff0cff7812 */ /* 0x000fc8000782c0ff */
[----:B------:R-:W-:-:S13]  /*38b0*/  PLOP3.LUT P0, PT, P0, P1, PT, 0x2f, 0xf2 ;  /* 0x0000000000f2781c */ /* 0x000fda0000702577 */
[----:B------:R-:W-:Y:S05]  /*38c0*/  @P0 BRA `(.L_x_111) ;  /* 0x0000000400040947 */ /* 0x000fea0003800000 */
[----:B------:R-:W-:Y:S02]  /*38d0*/  ISETP.GE.AND P0, PT, R13, RZ, PT ;  /* 0x000000ff0d00720c */ /* 0x000fe40003f06270 */
[----:B------:R-:W-:-:S11]  /*38e0*/  ISETP.GE.AND P1, PT, R18, RZ, PT ;  /* 0x000000ff1200720c */ /* 0x000fd60003f26270 */
[----:B------:R-:W-:Y:S01]  /*38f0*/  @P0 MOV R8, RZ ;  /* 0x000000ff00080202 */ /* 0x000fe20000000f00 */
[----:B------:R-:W-:Y:S01]  /*3900*/  @!P0 FFMA R0, R0, 1.84467440737095516160e+19, RZ ;  /* 0x5f80000000008823 */ /* 0x000fe200000000ff */
[----:B------:R-:W-:Y:S01]  /*3910*/  @!P0 MOV R8, 0xffffffc0 ;  /* 0xffffffc000088802 */ /* 0x000fe20000000f00 */
[----:B------:R-:W-:-:S03]  /*3920*/  @!P1 FFMA R12, R27, 1.84467440737095516160e+19, RZ ;  /* 0x5f8000001b0c9823 */ /* 0x000fc600000000ff */
[----:B------:R-:W-:-:S07]  /*3930*/  @!P1 IADD3 R8, PT, PT, R8, 0x40, RZ ;  /* 0x0000004008089810 */ /* 0x000fce0007ffe0ff */
.L_x_107:
[----:B------:R-:W-:Y:S01]  /*3940*/  LEA R13, R19, 0xc0800000, 0x17 ;  /* 0xc0800000130d7811 */ /* 0x000fe200078eb8ff */
[----:B------:R-:W-:Y:S01]  /*3950*/  BSSY.RECONVERGENT B1, `(.L_x_112) ;  /* 0x0000036000017945 */ /* 0x000fe20003800200 */
[----:B------:R-:W-:Y:S02]  /*3960*/  IADD3 R9, PT, PT, R9, -0x7f, RZ ;  /* 0xffffff8109097810 */ /* 0x000fe40007ffe0ff */
[----:B------:R-:W-:Y:S02]  /*3970*/  IADD3 R12, PT, PT, -R13, R12, RZ ;  /* 0x0000000c0d0c7210 */ /* 0x000fe40007ffe1ff */
[C---:B------:R-:W-:Y:S01]  /*3980*/  IADD3 R18, PT, PT, R9.reuse, 0x7f, -R19 ;  /* 0x0000007f09127810 */ /* 0x040fe20007ffe813 */
[----:B------:R-:W-:Y:S02]  /*3990*/  IMAD R0, R9, -0x800000, R0 ;  /* 0xff80000009007824 */ /* 0x000fe400078e0200 */
[----:B------:R0:W1:Y:S01]  /*39a0*/  MUFU.RCP R9, R12 ;  /* 0x0000000c00097308 */ /* 0x0000620000001000 */
[----:B------:R-:W-:Y:S01]  /*39b0*/  IADD3 R18, PT, PT, R18, R8, RZ ;  /* 0x0000000812127210 */ /* 0x000fe20007ffe0ff */
[----:B0-----:R-:W-:-:S04]  /*39c0*/  FADD.FTZ R12, -R12, -RZ ;  /* 0x800000ff0c0c7221 */ /* 0x001fc80000010100 */
[----:B-1----:R-:W-:-:S04]  /*39d0*/  FFMA R8, R9, R12, 1 ;  /* 0x3f80000009087423 */ /* 0x002fc8000000000c */
[----:B------:R-:W-:-:S04]  /*39e0*/  FFMA R8, R9, R8, R9 ;  /* 0x0000000809087223 */ /* 0x000fc80000000009 */
[----:B------:R-:W-:-:S04]  /*39f0*/  FFMA R9, R0, R8, RZ ;  /* 0x0000000800097223 */ /* 0x000fc800000000ff */
[----:B------:R-:W-:-:S04]  /*3a00*/  FFMA R13, R12, R9, R0 ;  /* 0x000000090c0d7223 */ /* 0x000fc80000000000 */
[----:B------:R-:W-:-:S04]  /*3a10*/  FFMA R9, R8, R13, R9 ;  /* 0x0000000d08097223 */ /* 0x000fc80000000009 */
[----:B------:R-:W-:-:S04]  /*3a20*/  FFMA R0, R12, R9, R0 ;  /* 0x000000090c007223 */ /* 0x000fc80000000000 */
[----:B------:R-:W-:-:S05]  /*3a30*/  FFMA R12, R8, R0, R9 ;  /* 0x00000000080c7223 */ /* 0x000fca0000000009 */
[----:B------:R-:W-:-:S04]  /*3a40*/  SHF.R.U32.HI R13, RZ, 0x17, R12 ;  /* 0x00000017ff0d7819 */ /* 0x000fc8000001160c */
[----:B------:R-:W-:-:S04]  /*3a50*/  LOP3.LUT R13, R13, 0xff, RZ, 0xc0, !PT ;  /* 0x000000ff0d0d7812 */ /* 0x000fc800078ec0ff */
[----:B------:R-:W-:-:S04]  /*3a60*/  IADD3 R13, PT, PT, R13, R18, RZ ;  /* 0x000000120d0d7210 */ /* 0x000fc80007ffe0ff */
[----:B------:R-:W-:-:S04]  /*3a70*/  IADD3 R19, PT, PT, R13, -0x1, RZ ;  /* 0xffffffff0d137810 */ /* 0x000fc80007ffe0ff */
[----:B------:R-:W-:-:S13]  /*3a80*/  ISETP.GE.U32.AND P0, PT, R19, 0xfe, PT ;  /* 0x000000fe1300780c */ /* 0x000fda0003f06070 */
[----:B------:R-:W-:Y:S05]  /*3a90*/  @!P0 BRA `(.L_x_113) ;  /* 0x0000000000808947 */ /* 0x000fea0003800000 */
[----:B------:R-:W-:-:S13]  /*3aa0*/  ISETP.GT.AND P0, PT, R13, 0xfe, PT ;  /* 0x000000fe0d00780c */ /* 0x000fda0003f04270 */
[----:B------:R-:W-:Y:S05]  /*3ab0*/  @P0 BRA `(.L_x_114) ;  /* 0x00000000006c0947 */ /* 0x000fea0003800000 */
[----:B------:R-:W-:-:S13]  /*3ac0*/  ISETP.GE.AND P0, PT, R13, 0x1, PT ;  /* 0x000000010d00780c */ /* 0x000fda0003f06270 */
[----:B------:R-:W-:Y:S05]  /*3ad0*/  @P0 BRA `(.L_x_115) ;  /* 0x0000000000740947 */ /* 0x000fea0003800000 */
[----:B------:R-:W-:Y:S02]  /*3ae0*/  ISETP.GE.AND P0, PT, R13, -0x18, PT ;  /* 0xffffffe80d00780c */ /* 0x000fe40003f06270 */
[----:B------:R-:W-:-:S11]  /*3af0*/  LOP3.LUT R12, R12, 0x80000000, RZ, 0xc0, !PT ;  /* 0x800000000c0c7812 */ /* 0x000fd600078ec0ff */
[----:B------:R-:W-:Y:S05]  /*3b00*/  @!P0 BRA `(.L_x_115) ;  /* 0x0000000000688947 */ /* 0x000fea0003800000 */
[CCC-:B------:R-:W-:Y:S01]  /*3b10*/  FFMA.RP R19, R8.reuse, R0.reuse, R9.reuse ;  /* 0x0000000008137223 */ /* 0x1c0fe20000008009 */
[CCC-:B------:R-:W-:Y:S01]  /*3b20*/  FFMA.RM R18, R8.reuse, R0.reuse, R9.reuse ;  /* 0x0000000008127223 */ /* 0x1c0fe20000004009 */
[----:B------:R-:W-:Y:S01]  /*3b30*/  FFMA.RZ R0, R8, R0, R9 ;  /* 0x0000000008007223 */ /* 0x000fe2000000c009 */
[C---:B------:R-:W-:Y:S02]  /*3b40*/  ISETP.NE.AND P2, PT, R13.reuse, RZ, PT ;  /* 0x000000ff0d00720c */ /* 0x040fe40003f45270 */
[----:B------:R-:W-:Y:S02]  /*3b50*/  ISETP.NE.AND P1, PT, R13, RZ, PT ;  /* 0x000000ff0d00720c */ /* 0x000fe40003f25270 */
[----:B------:R-:W-:Y:S02]  /*3b60*/  LOP3.LUT R0, R0, 0x7fffff, RZ, 0xc0, !PT ;  /* 0x007fffff00007812 */ /* 0x000fe400078ec0ff */
[----:B------:R-:W-:Y:S02]  /*3b70*/  FSETP.NEU.FTZ.AND P0, PT, R19, R18, PT ;  /* 0x000000121300720b */ /* 0x000fe40003f1d000 */
[----:B------:R-:W-:-:S02]  /*3b80*/  LOP3.LUT R8, R0, 0x800000, RZ, 0xfc, !PT ;  /* 0x0080000000087812 */ /* 0x000fc400078efcff */
[C---:B------:R-:W-:Y:S02]  /*3b90*/  IADD3 R0, PT, PT, R13.reuse, 0x20, RZ ;  /* 0x000000200d007810 */ /* 0x040fe40007ffe0ff */
[----:B------:R-:W-:Y:S02]  /*3ba0*/  IADD3 R13, PT, PT, -R13, RZ, RZ ;  /* 0x000000ff0d0d7210 */ /* 0x000fe40007ffe1ff */
[----:B------:R-:W-:Y:S02]  /*3bb0*/  SHF.L.U32 R0, R8, R0, RZ ;  /* 0x0000000008007219 */ /* 0x000fe400000006ff */
[----:B------:R-:W-:Y:S02]  /*3bc0*/  SEL R13, R13, RZ, P2 ;  /* 0x000000ff0d0d7207 */ /* 0x000fe40001000000 */
[----:B------:R-:W-:Y:S02]  /*3bd0*/  ISETP.NE.AND P1, PT, R0, RZ, P1 ;  /* 0x000000ff0000720c */ /* 0x000fe40000f25270 */
[----:B------:R-:W-:-:S02]  /*3be0*/  SHF.R.U32.HI R8, RZ, R13, R8 ;  /* 0x0000000dff087219 */ /* 0x000fc40000011608 */
[----:B------:R-:W-:Y:S02]  /*3bf0*/  PLOP3.LUT P0, PT, P0, P1, PT, 0xf8, 0x8f ;  /* 0x00000000008f781c */ /* 0x000fe40000703f70 */
[----:B------:R-:W-:Y:S02]  /*3c00*/  SHF.R.U32.HI R0, RZ, 0x1, R8 ;  /* 0x00000001ff007819 */ /* 0x000fe40000011608 */
[----:B------:R-:W-:-:S04]  /*3c10*/  SEL R9, RZ, 0x1, !P0 ;  /* 0x00000001ff097807 */ /* 0x000fc80004000000 */
[----:B------:R-:W-:-:S04]  /*3c20*/  LOP3.LUT R9, R9, 0x1, R0, 0xf8, !PT ;  /* 0x0000000109097812 */ /* 0x000fc800078ef800 */
[----:B------:R-:W-:-:S04]  /*3c30*/  LOP3.LUT R9, R9, R8, RZ, 0xc0, !PT ;  /* 0x0000000809097212 */ /* 0x000fc800078ec0ff */
[----:B------:R-:W-:-:S04]  /*3c40*/  IADD3 R9, PT, PT, R0, R9, RZ ;  /* 0x0000000900097210 */ /* 0x000fc80007ffe0ff */
[----:B------:R-:W-:Y:S01]  /*3c50*/  LOP3.LUT R12, R9, R12, RZ, 0xfc, !PT ;  /* 0x0000000c090c7212 */ /* 0x000fe200078efcff */
[----:B------:R-:W-:Y:S06]  /*3c60*/  BRA `(.L_x_115) ;  /* 0x0000000000107947 */ /* 0x000fec0003800000 */
.L_x_114:
[----:B------:R-:W-:-:S04]  /*3c70*/  LOP3.LUT R12, R12, 0x80000000, RZ, 0xc0, !PT ;  /* 0x800000000c0c7812 */ /* 0x000fc800078ec0ff */
[----:B------:R-:W-:Y:S01]  /*3c80*/  LOP3.LUT R12, R12, 0x7f800000, RZ, 0xfc, !PT ;  /* 0x7f8000000c0c7812 */ /* 0x000fe200078efcff */
[----:B------:R-:W-:Y:S06]  /*3c90*/  BRA `(.L_x_115) ;  /* 0x0000000000047947 */ /* 0x000fec0003800000 */
.L_x_113:
[----:B------:R-:W-:-:S07]  /*3ca0*/  LEA R12, R18, R12, 0x17 ;  /* 0x0000000c120c7211 */ /* 0x000fce00078eb8ff */
.L_x_115:
[----:B------:R-:W-:Y:S05]  /*3cb0*/  BSYNC.RECONVERGENT B1 ;  /* 0x0000000000017941 */ /* 0x000fea0003800200 */
.L_x_112:
[----:B------:R-:W-:Y:S01]  /*3cc0*/  MOV R0, R12 ;  /* 0x0000000c00007202 */ /* 0x000fe20000000f00 */
[----:B------:R-:W-:Y:S06]  /*3cd0*/  BRA `(.L_x_116) ;  /* 0x0000000000207947 */ /* 0x000fec0003800000 */
.L_x_111:
[----:B------:R-:W-:-:S04]  /*3ce0*/  LOP3.LUT R0, R12, 0x80000000, R0, 0x48, !PT ;  /* 0x800000000c007812 */ /* 0x000fc800078e4800 */
[----:B------:R-:W-:Y:S01]  /*3cf0*/  LOP3.LUT R0, R0, 0x7f800000, RZ, 0xfc, !PT ;  /* 0x7f80000000007812 */ /* 0x000fe200078efcff */
[----:B------:R-:W-:Y:S06]  /*3d00*/  BRA `(.L_x_116) ;  /* 0x0000000000147947 */ /* 0x000fec0003800000 */
.L_x_110:
[----:B------:R-:W-:Y:S01]  /*3d10*/  LOP3.LUT R0, R12, 0x80000000, R0, 0x48, !PT ;  /* 0x800000000c007812 */ /* 0x000fe200078e4800 */
[----:B------:R-:W-:Y:S06]  /*3d20*/  BRA `(.L_x_116) ;  /* 0x00000000000c7947 */ /* 0x000fec0003800000 */
.L_x_109:
[----:B------:R-:W0:Y:S01]  /*3d30*/  MUFU.RSQ R0, -QNAN ;  /* 0xffc0000000007908 */ /* 0x000e220000001400 */
[----:B------:R-:W-:Y:S05]  /*3d40*/  BRA `(.L_x_116) ;  /* 0x0000000000047947 */ /* 0x000fea0003800000 */
.L_x_108:
[----:B------:R-:W-:-:S07]  /*3d50*/  FADD.FTZ R0, R0, R27 ;  /* 0x0000001b00007221 */ /* 0x000fce0000010000 */
.L_x_116:
[----:B------:R-:W-:Y:S05]  /*3d60*/  BSYNC.RECONVERGENT B0 ;  /* 0x0000000000007941 */ /* 0x000fea0003800200 */
.L_x_106:
[----:B------:R-:W-:Y:S01]  /*3d70*/  HFMA2 R9, -RZ, RZ, 0, 0 ;  /* 0x00000000ff097431 */ /* 0x000fe200000001ff */
[----:B------:R-:W-:-:S04]  /*3d80*/  MOV R8, R2 ;  /* 0x0000000200087202 */ /* 0x000fc80000000f00 */
[----:B0-----:R-:W-:Y:S05]  /*3d90*/  RET.REL.NODEC R8 `(_ZN3cub18CUB_300001_SM_10006detail9transform16transform_kernelINS2_10policy_hubILb1EN4cuda3std3__45tupleIJN6thrust24THRUST_300001_SM_1000_NS6detail15normal_iteratorINSA_10device_ptrIK6float3EEEEEEEE10policy1000ElN10cuda_vgicp11ComputeHashENSC_INSD_IjEEEEJPSF_EEEvT0_iT1_T2_DpNS2_10kernel_argIT3_EE) ;  /* 0xffffffc008987950 */ /* 0x001fea0003c3ffff */
.L_x_117:
[----:B------:R-:W-:-:S00]  /*3da0*/  BRA `(.L_x_117) ;  /* 0xfffffffc00fc7947 */ /* 0x000fc0000383ffff */
[----:B------:R-:W-:-:S00]  /*3db0*/  NOP ;  /* 0x0000000000007918 */ /* 0x000fc00000000000 */
        /* <DEDUP_REMOVED lines=12> */
.L_x_814:


//--------------------- .text._ZN3cub18CUB_300001_SM_10006detail9transform16transform_kernelINS2_10policy_hubILb1EN4cuda3std3__45tupleIJN6thrust24THRUST_300001_SM_1000_NS6detail15normal_iteratorINSA_10device_ptrIK6float3EEEEEEEE10policy1000EiN10cuda_vgicp11ComputeHashENSC_INSD_IjEEEEJPSF_EEEvT0_iT1_T2_DpNS2_10kernel_argIT3_EE --------------------------
	.section	.text._ZN3cub18CUB_300001_SM_10006detail9transform16transform_kernelINS2_10policy_hubILb1EN4cuda3std3__45tupleIJN6thrust24THRUST_300001_SM_1000_NS6detail15normal_iteratorINSA_10device_ptrIK6float3EEEEEEEE10policy1000EiN10cuda_vgicp11ComputeHashENSC_INSD_IjEEEEJPSF_EEEvT0_iT1_T2_DpNS2_10kernel_argIT3_EE,"ax",@progbits
	.align	128
        .global         _ZN3cub18CUB_300001_SM_10006detail9transform16transform_kernelINS2_10policy_hubILb1EN4cuda3std3__45tupleIJN6thrust24THRUST_300001_SM_1000_NS6detail15normal_iteratorINSA_10device_ptrIK6float3EEEEEEEE10policy1000EiN10cuda_vgicp11ComputeHashENSC_INSD_IjEEEEJPSF_EEEvT0_iT1_T2_DpNS2_10kernel_argIT3_EE
        .type           _ZN3cub18CUB_300001_SM_10006detail9transform16transform_kernelINS2_10policy_hubILb1EN4cuda3std3__45tupleIJN6thrust24THRUST_300001_SM_1000_NS6detail15normal_iteratorINSA_10device_ptrIK6float3EEEEEEEE10policy1000EiN10cuda_vgicp11ComputeHashENSC_INSD_IjEEEEJPSF_EEEvT0_iT1_T2_DpNS2_10kernel_argIT3_EE,@function
        .size           _ZN3cub18CUB_300001_SM_10006detail9transform16transform_kernelINS2_10policy_hubILb1EN4cuda3std3__45tupleIJN6thrust24THRUST_300001_SM_1000_NS6detail15normal_iteratorINSA_10device_ptrIK6float3EEEEEEEE10policy1000EiN10cuda_vgicp11ComputeHashENSC_INSD_IjEEEEJPSF_EEEvT0_iT1_T2_DpNS2_10kernel_argIT3_EE,(.L_x_815 - _ZN3cub18CUB_300001_SM_10006detail9transform16transform_kernelINS2_10policy_hubILb1EN4cuda3std3__45tupleIJN6thrust24THRUST_300001_SM_1000_NS6detail15normal_iteratorINSA_10device_ptrIK6float3EEEEEEEE10policy1000EiN10cuda_vgicp11ComputeHashENSC_INSD_IjEEEEJPSF_EEEvT0_iT1_T2_DpNS2_10kernel_argIT3_EE)
        .other          _ZN3cub18CUB_300001_SM_10006detail9transform16transform_kernelINS2_10policy_hubILb1EN4cuda3std3__45tupleIJN6thrust24THRUST_300001_SM_1000_NS6detail15normal_iteratorINSA_10device_ptrIK6float3EEEEEEEE10policy1000EiN10cuda_vgicp11ComputeHashENSC_INSD_IjEEEEJPSF_EEEvT0_iT1_T2_DpNS2_10kernel_argIT3_EE,@"STO_CUDA_ENTRY STV_DEFAULT"
_ZN3cub18CUB_300001_SM_10006detail9transform16transform_kernelINS2_10policy_hubILb1EN4cuda3std3__45tupleIJN6thrust24THRUST_300001_SM_1000_NS6detail15normal_iteratorINSA_10device_ptrIK6float3EEEEEEEE10policy1000EiN10cuda_vgicp11ComputeHashENSC_INSD_IjEEEEJPSF_EEEvT0_iT1_T2_DpNS2_10kernel_argIT3_EE:
.text._ZN3cub18CUB_300001_SM_10006detail9transform16transform_kernelINS2_10policy_hubILb1EN4cuda3std3__45tupleIJN6thrust24THRUST_300001_SM_1000_NS6detail15normal_iteratorINSA_10device_ptrIK6float3EEEEEEEE10policy1000EiN10cuda_vgicp11ComputeHashENSC_INSD_IjEEEEJPSF_EEEvT0_iT1_T2_DpNS2_10kernel_argIT3_EE:
[----:B------:R-:W-:Y:S08]  /*0000*/  LDC R1, c[0x0][0x37c] ;  /* 0x0000df00ff017b82 */ /* 0x000ff00000000800 */
[----:B------:R-:W0:Y:S01]  /*0010*/  LDC.64 R8, c[0x0][0x380] ;  /* 0x0000e000ff087b82 */ /* 0x000e220000000a00 */
[----:B------:R-:W1:Y:S01]  /*0020*/  S2R R7, SR_TID.X ;  /* 0x0000000000077919 */ /* 0x000e620000002100 */
[----:B------:R-:W-:Y:S06]  /*0030*/  BSSY.RECONVERGENT B0, `(.L_x_118) ;  /* 0x0000018000007945 */ /* 0x000fec0003800200 */
[----:B------:R-:W2:Y:S08]  /*0040*/  S2UR UR4, SR_CTAID.X ;  /* 0x00000000000479c3 */ /* 0x000eb00000002500 */
[----:B------:R-:W3:Y:S01]  /*0050*/  LDC R0, c[0x0][0x388] ;  /* 0x0000e200ff007b82 */ /* 0x000ee20000000800 */
[----:B0-----:R-:W-:-:S07]  /*0060*/  SHF.L.U32 R2, R9, 0x7, RZ ;  /* 0x0000000709027819 */ /* 0x001fce00000006ff */
[----:B------:R-:W0:Y:S01]  /*0070*/  LDC.64 R28, c[0x0][0x398] ;  /* 0x0000e600ff1c7b82 */ /* 0x000e220000000a00 */
[----:B--2---:R-:W-:-:S07]  /*0080*/  IMAD R5, R2, UR4, RZ ;  /* 0x0000000402057c24 */ /* 0x004fce000f8e02ff */
[----:B------:R-:W2:Y:S01]  /*0090*/  LDC.64 R18, c[0x0][0x390] ;  /* 0x0000e400ff127b82 */ /* 0x000ea20000000a00 */
[----:B-1----:R-:W-:Y:S01]  /*00a0*/  SHF.L.U32 R11, R7, 0x7, RZ ;  /* 0x00000007070b7819 */ /* 0x002fe200000006ff */
[----:B------:R-:W1:Y:S01]  /*00b0*/  LDCU.64 UR4, c[0x0][0x358] ;  /* 0x00006b00ff0477ac */ /* 0x000e620008000a00 */
[----:B------:R-:W-:-:S04]  /*00c0*/  IADD3 R3, PT, PT, -R5, R8, RZ ;  /* 0x0000000805037210 */ /* 0x000fc80007ffe1ff */
[CC--:B------:R-:W-:Y:S02]  /*00d0*/  VIMNMX R14, PT, PT, R2.reuse, R3.reuse, PT ;  /* 0x00000003020e7248 */ /* 0x0c0fe40003fe0100 */
[----:B------:R-:W-:-:S03]  /*00e0*/  ISETP.GT.AND P1, PT, R2, R3, PT ;  /* 0x000000030200720c */ /* 0x000fc60003f24270 */
[----:B------:R-:W-:-:S05]  /*00f0*/  IMAD R4, R14, 0xc, RZ ;  /* 0x0000000c0e047824 */ /* 0x000fca00078e02ff */
[----:B------:R-:W-:-:S13]  /*0100*/  ISETP.GE.AND P0, PT, R11, R4, PT ;  /* 0x000000040b00720c */ /* 0x000fda0003f06270 */
[----:B-1-3--:R-:W-:Y:S05]  /*0110*/  @P0 BRA `(.L_x_119) ;  /* 0x0000000000240947 */ /* 0x00afea0003800000 */
[----:B------:R-:W1:Y:S02]  /*0120*/  LDC.64 R2, c[0x0][0x398] ;  /* 0x0000e600ff027b82 */ /* 0x000e640000000a00 */
[----:B-1----:R-:W-:-:S04]  /*0130*/  IMAD.WIDE.U32 R2, R7, 0x80, R2 ;  /* 0x0000008007027825 */ /* 0x002fc800078e0002 */
[----:B------:R-:W-:-:S07]  /*0140*/  IMAD.WIDE R2, R5, 0xc, R2 ;  /* 0x0000000c05027825 */ /* 0x000fce00078e0202 */
.L_x_120:
[----:B------:R-:W-:Y:S01]  /*0150*/  IADD3 R11, PT, PT, R11, 0x4000, RZ ;  /* 0x000040000b0b7810 */ /* 0x000fe20007ffe0ff */
[----:B------:R1:W-:Y:S03]  /*0160*/  CCTL.E.PF2 [R2] ;  /* 0x000000000200798f */ /* 0x0003e60000800100 */
[----:B------:R-:W-:Y:S02]  /*0170*/  ISETP.GE.AND P0, PT, R11, R4, PT ;  /* 0x000000040b00720c */ /* 0x000fe40003f06270 */
[----:B-1----:R-:W-:-:S04]  /*0180*/  IADD3 R2, P2, PT, R2, 0x4000, RZ ;  /* 0x0000400002027810 */ /* 0x002fc80007f5e0ff */
[----:B------:R-:W-:-:S07]  /*0190*/  IADD3.X R3, PT, PT, RZ, R3, RZ, P2, !PT ;  /* 0x00000003ff037210 */ /* 0x000fce00017fe4ff */
[----:B------:R-:W-:Y:S05]  /*01a0*/  @!P0 BRA `(.L_x_120) ;  /* 0xfffffffc00e88947 */ /* 0x000fea000383ffff */
.L_x_119:
[----:B------:R-:W-:Y:S05]  /*01b0*/  BSYNC.RECONVERGENT B0 ;  /* 0x0000000000007941 */ /* 0x000fea0003800200 */
.L_x_118:
[----:B0-----:R-:W-:-:S04]  /*01c0*/  IMAD.WIDE R28, R5, 0xc, R28 ;  /* 0x0000000c051c7825 */ /* 0x001fc800078e021c */
[----:B--2---:R-:W-:Y:S01]  /*01d0*/  IMAD.WIDE R18, R5, 0x4, R18 ;  /* 0x0000000405127825 */ /* 0x004fe200078e0212 */
[----:B------:R-:W-:Y:S06]  /*01e0*/  @P1 BRA `(.L_x_121) ;  /* 0x0000001800381947 */ /* 0x000fec0003800000 */
[----:B------:R-:W-:-:S13]  /*01f0*/  ISETP.GE.AND P0, PT, R9, 0x1, PT ;  /* 0x000000010900780c */ /* 0x000fda0003f06270 */
[----:B------:R-:W-:Y:S05]  /*0200*/  @!P0 EXIT ;  /* 0x000000000000894d */ /* 0x000fea0003800000 */
[C---:B------:R-:W-:Y:S01]  /*0210*/  ISETP.GE.U32.AND P0, PT, R9.reuse, 0x4, PT ;  /* 0x000000040900780c */ /* 0x040fe20003f06070 */
[----:B------:R-:W-:Y:S01]  /*0220*/  HFMA2 R4, -RZ, RZ, 0, 0 ;  /* 0x00000000ff047431 */ /* 0x000fe200000001ff */
[----:B------:R-:W-:-:S11]  /*0230*/  LOP3.LUT R5, R9, 0x3, RZ, 0xc0, !PT ;  /* 0x0000000309057812 */ /* 0x000fd600078ec0ff */
[----:B------:R-:W-:Y:S05]  /*0240*/  @!P0 BRA `(.L_x_122) ;  /* 0x0000000c00708947 */ /* 0x000fea0003800000 */
[----:B------:R-:W-:Y:S02]  /*0250*/  IADD3 R16, P0, PT, R28, 0xc00, RZ ;  /* 0x00000c001c107810 */ /* 0x000fe40007f1e0ff */
[----:B------:R-:W-:Y:S02]  /*0260*/  IADD3 R14, P1, PT, R18, 0x400, RZ ;  /* 0x00000400120e7810 */ /* 0x000fe40007f3e0ff */
[----:B------:R-:W-:Y:S02]  /*0270*/  LOP3.LUT R4, R9, 0x7ffffffc, RZ, 0xc0, !PT ;  /* 0x7ffffffc09047812 */ /* 0x000fe400078ec0ff */
[----:B------:R-:W-:Y:S02]  /*0280*/  MOV R3, R7 ;  /* 0x0000000700037202 */ /* 0x000fe40000000f00 */
[----:B------:R-:W-:Y:S02]  /*0290*/  IADD3.X R17, PT, PT, RZ, R29, RZ, P0, !PT ;  /* 0x0000001dff117210 */ /* 0x000fe400007fe4ff */
[----:B------:R-:W-:-:S02]  /*02a0*/  IADD3.X R15, PT, PT, RZ, R19, RZ, P1, !PT ;  /* 0x00000013ff0f7210 */ /* 0x000fc40000ffe4ff */
[----:B------:R-:W-:-:S07]  /*02b0*/  IADD3 R2, PT, PT, -R4, RZ, RZ ;  /* 0x000000ff04027210 */ /* 0x000fce0007ffe1ff */
.L_x_147:
[----:B------:R-:W-:Y:S01]  /*02c0*/  IMAD.WIDE R12, R3, 0xc, R16 ;  /* 0x0000000c030c7825 */ /* 0x000fe200078e0210 */
[----:B0-----:R-:W0:Y:S04]  /*02d0*/  LDC R25, c[0x0][0x388] ;  /* 0x0000e200ff197b82 */ /* 0x001e280000000800 */
[----:B------:R-:W2:Y:S01]  /*02e0*/  LDG.E R9, desc[UR4][R12.64+-0xc00] ;  /* 0xfff400040c097981 */ /* 0x000ea2000c1e1900 */
[----:B------:R-:W-:Y:S01]  /*02f0*/  BSSY.RECONVERGENT B2, `(.L_x_123) ;  /* 0x000000c000027945 */ /* 0x000fe20003800200 */
[----:B0-----:R-:W0:Y:S02]  /*0300*/  MUFU.RCP R6, R25 ;  /* 0x0000001900067308 */ /* 0x001e240000001000 */
[----:B0-----:R-:W-:-:S04]  /*0310*/  FFMA R11, R6, -R25, 1 ;  /* 0x3f800000060b7423 */ /* 0x001fc80000000819 */
[----:B------:R-:W-:Y:S01]  /*0320*/  FFMA R6, R6, R11, R6 ;  /* 0x0000000b06067223 */ /* 0x000fe20000000006 */
[----:B------:R-:W-:Y:S01]  /*0330*/  IMAD.WIDE R10, R3, 0x4, R14 ;  /* 0x00000004030a7825 */ /* 0x000fe200078e020e */
[----:B--2---:R-:W0:Y:S03]  /*0340*/  FCHK P0, R9, R25 ;  /* 0x0000001909007302 */ /* 0x004e260000000000 */
[----:B------:R-:W-:-:S04]  /*0350*/  FFMA R8, R9, R6, RZ ;  /* 0x0000000609087223 */ /* 0x000fc800000000ff */
[----:B------:R-:W-:-:S04]  /*0360*/  FFMA R21, R8, -R25, R9 ;  /* 0x8000001908157223 */ /* 0x000fc80000000009 */
[----:B------:R-:W-:Y:S01]  /*0370*/  FFMA R8, R6, R21, R8 ;  /* 0x0000001506087223 */ /* 0x000fe20000000008 */
[----:B0-----:R-:W-:Y:S06]  /*0380*/  @!P0 BRA `(.L_x_124) ;  /* 0x0000000000088947 */ /* 0x001fec0003800000 */
[----:B------:R-:W-:-:S07]  /*0390*/  MOV R6, 0x3b0 ;  /* 0x000003b000067802 */ /* 0x000fce0000000f00 */
[----:B------:R-:W-:Y:S05]  /*03a0*/  CALL.REL.NOINC `($__internal_1_$__cuda_sm3x_div_rn_noftz_f32_slowpath) ;  /* 0x0000003000707944 */ /* 0x000fea0003c00000 */
.L_x_124:
[----:B------:R-:W-:Y:S05]  /*03b0*/  BSYNC.RECONVERGENT B2 ;  /* 0x0000000000027941 */ /* 0x000fea0003800200 */
.L_x_123:
        /* <DEDUP_REMOVED lines=13> */
[----:B------:R-:W-:Y:S05]  /*0490*/  CALL.REL.NOINC `($__internal_1_$__cuda_sm3x_div_rn_noftz_f32_slowpath) ;  /* 0x0000003000347944 */ /* 0x000fea0003c00000 */
[----:B------:R-:W-:-:S07]  /*04a0*/  MOV R27, R8 ;  /* 0x00000008001b7202 */ /* 0x000fce0000000f00 */
.L_x_126:
[----:B------:R-:W-:Y:S05]  /*04b0*/  BSYNC.RECONVERGENT B2 ;  /* 0x0000000000027941 */ /* 0x000fea0003800200 */
.L_x_125:
        /* <DEDUP_REMOVED lines=14> */
.L_x_128:
[----:B------:R-:W-:Y:S05]  /*05a0*/  BSYNC.RECONVERGENT B2 ;  /* 0x0000000000027941 */ /* 0x000fea0003800200 */
.L_x_127:
[----:B------:R-:W0:Y:S01]  /*05b0*/  F2I.FLOOR.NTZ R8, R8 ;  /* 0x0000000800087305 */ /* 0x000e220000207100 */
[----:B------:R-:W-:Y:S01]  /*05c0*/  IMAD R26, R26, 0x466f45d, RZ ;  /* 0x0466f45d1a1a7824 */ /* 0x000fe200078e02ff */
[----:B------:R-:W1:Y:S01]  /*05d0*/  LDC R25, c[0x0][0x388] ;  /* 0x0000e200ff197b82 */ /* 0x000e620000000800 */
[----:B------:R-:W-:Y:S02]  /*05e0*/  IMAD R27, R27, 0x127409f, RZ ;  /* 0x0127409f1b1b7824 */ /* 0x000fe400078e02ff */
        /* <DEDUP_REMOVED lines=15> */
[----:B------:R-:W-:Y:S05]  /*06e0*/  CALL.REL.NOINC `($__internal_1_$__cuda_sm3x_div_rn_noftz_f32_slowpath) ;  /* 0x0000002c00a07944 */ /* 0x000fea0003c00000 */
.L_x_130:
[----:B------:R-:W-:Y:S05]  /*06f0*/  BSYNC.RECONVERGENT B2 ;  /* 0x0000000000027941 */ /* 0x000fea0003800200 */
.L_x_129:
        /* <DEDUP_REMOVED lines=15> */
.L_x_132:
[----:B------:R-:W-:Y:S05]  /*07f0*/  BSYNC.RECONVERGENT B2 ;  /* 0x0000000000027941 */ /* 0x000fea0003800200 */
.L_x_131:
        /* <DEDUP_REMOVED lines=14> */
.L_x_134:
[----:B------:R-:W-:Y:S05]  /*08e0*/  BSYNC.RECONVERGENT B2 ;  /* 0x0000000000027941 */ /* 0x000fea0003800200 */
.L_x_133:
        /* <DEDUP_REMOVED lines=20> */
.L_x_136:
[----:B------:R-:W-:Y:S05]  /*0a30*/  BSYNC.RECONVERGENT B2 ;  /* 0x0000000000027941 */ /* 0x000fea0003800200 */
.L_x_135:
        /* <DEDUP_REMOVED lines=15> */
.L_x_138:
[----:B------:R-:W-:Y:S05]  /*0b30*/  BSYNC.RECONVERGENT B2 ;  /* 0x0000000000027941 */ /* 0x000fea0003800200 */
.L_x_137:
        /* <DEDUP_REMOVED lines=14> */
.L_x_140:
[----:B------:R-:W-:Y:S05]  /*0c20*/  BSYNC.RECONVERGENT B2 ;  /* 0x0000000000027941 */ /* 0x000fea0003800200 */
.L_x_139:
        /* <DEDUP_REMOVED lines=20> */
.L_x_142:
[----:B------:R-:W-:Y:S05]  /*0d70*/  BSYNC.RECONVERGENT B2 ;  /* 0x0000000000027941 */ /* 0x000fea0003800200 */
.L_x_141:
        /* <DEDUP_REMOVED lines=15> */
.L_x_144:
[----:B------:R-:W-:Y:S05]  /*0e70*/  BSYNC.RECONVERGENT B2 ;  /* 0x0000000000027941 */ /* 0x000fea0003800200 */
.L_x_143:
        /* <DEDUP_REMOVED lines=14> */
.L_x_146:
[----:B------:R-:W-:Y:S05]  /*0f60*/  BSYNC.RECONVERGENT B2 ;  /* 0x0000000000027941 */ /* 0x000fea0003800200 */
.L_x_145:
        /* <DEDUP_REMOVED lines=10> */
.L_x_122:
[----:B------:R-:W-:-:S13]  /*1010*/  ISETP.NE.AND P0, PT, R5, RZ, PT ;  /* 0x000000ff0500720c */ /* 0x000fda0003f05270 */
[----:B------:R-:W-:Y:S05]  /*1020*/  @!P0 EXIT ;  /* 0x000000000000894d */ /* 0x000fea0003800000 */
[----:B------:R-:W-:-:S13]  /*1030*/  ISETP.NE.AND P0, PT, R5, 0x1, PT ;  /* 0x000000010500780c */ /* 0x000fda0003f05270 */
[----:B------:R-:W-:Y:S05]  /*1040*/  @!P0 BRA `(.L_x_148) ;  /* 0x0000000400b48947 */ /* 0x000fea0003800000 */
[----:B------:R-:W-:Y:S01]  /*1050*/  LEA R5, R4, R7, 0x7 ;  /* 0x0000000704057211 */ /* 0x000fe200078e38ff */
[----:B------:R-:W1:Y:S04]  /*1060*/  LDC R12, c[0x0][0x388] ;  /* 0x0000e200ff0c7b82 */ /* 0x000e680000000800 */
[----:B0-----:R-:W-:-:S05]  /*1070*/  IMAD.WIDE R10, R5, 0xc, R28 ;  /* 0x0000000c050a7825 */ /* 0x001fca00078e021c */
        /* <DEDUP_REMOVED lines=11> */
[----:B------:R-:W-:Y:S05]  /*1130*/  CALL.REL.NOINC `($__internal_1_$__cuda_sm3x_div_rn_noftz_f32_slowpath) ;  /* 0x00000024000c7944 */ /* 0x000fea0003c00000 */
.L_x_150:
[----:B------:R-:W-:Y:S05]  /*1140*/  BSYNC.RECONVERGENT B2 ;  /* 0x0000000000027941 */ /* 0x000fea0003800200 */
.L_x_149:
        /* <DEDUP_REMOVED lines=16> */
.L_x_152:
[----:B------:R-:W-:Y:S05]  /*1250*/  BSYNC.RECONVERGENT B2 ;  /* 0x0000000000027941 */ /* 0x000fea0003800200 */
.L_x_151:
        /* <DEDUP_REMOVED lines=15> */
.L_x_154:
[----:B------:R-:W-:Y:S05]  /*1350*/  BSYNC.RECONVERGENT B2 ;  /* 0x0000000000027941 */ /* 0x000fea0003800200 */
.L_x_153:
        /* <DEDUP_REMOVED lines=18> */
[----:B------:R-:W-:-:S07]  /*1480*/  MOV R6, 0x14a0 ;  /* 0x000014a000067802 */ /* 0x000fce0000000f00 */
[----:B------:R-:W-:Y:S05]  /*1490*/  CALL.REL.NOINC `($__internal_1_$__cuda_sm3x_div_rn_noftz_f32_slowpath) ;  /* 0x0000002000347944 */ /* 0x000fea0003c00000 */
.L_x_156:
[----:B------:R-:W-:Y:S05]  /*14a0*/  BSYNC.RECONVERGENT B2 ;  /* 0x0000000000027941 */ /* 0x000fea0003800200 */
.L_x_155:
        /* <DEDUP_REMOVED lines=14> */
[----:B------:R-:W-:-:S07]  /*1590*/  MOV R3, R8 ;  /* 0x0000000800037202 */ /* 0x000fce0000000f00 */
.L_x_158:
[----:B------:R-:W-:Y:S05]  /*15a0*/  BSYNC.RECONVERGENT B2 ;  /* 0x0000000000027941 */ /* 0x000fea0003800200 */
.L_x_157:
        /* <DEDUP_REMOVED lines=15> */
.L_x_160:
[----:B------:R-:W-:Y:S05]  /*16a0*/  BSYNC.RECONVERGENT B2 ;  /* 0x0000000000027941 */ /* 0x000fea0003800200 */
.L_x_159:
[----:B------:R-:W0:Y:S01]  /*16b0*/  F2I.FLOOR.NTZ R8, R8 ;  /* 0x0000000800087305 */ /* 0x000e220000207100 */
[----:B------:R-:W-:Y:S01]  /*16c0*/  IMAD R2, R2, 0x466f45d, RZ ;  /* 0x0466f45d02027824 */ /* 0x000fe200078e02ff */
[----:B------:R-:W-:Y:S01]  /*16d0*/  IADD3 R4, PT, PT, R4, 0x2, RZ ;  /* 0x0000000204047810 */ /* 0x000fe20007ffe0ff */
[----:B------:R-:W-:Y:S02]  /*16e0*/  IMAD R3, R3, 0x127409f, RZ ;  /* 0x0127409f03037824 */ /* 0x000fe400078e02ff */
[----:B0-----:R-:W-:-:S05]  /*16f0*/  IMAD R5, R8, 0x4f9ffb7, RZ ;  /* 0x04f9ffb708057824 */ /* 0x001fca00078e02ff */
[----:B------:R-:W-:-:S05]  /*1700*/  LOP3.LUT R3, R5, R3, R2, 0x96, !PT ;  /* 0x0000000305037212 */ /* 0x000fca00078e9602 */
[----:B------:R1:W-:Y:S02]  /*1710*/  STG.E desc[UR4][R12.64+0x200], R3 ;  /* 0x000200030c007986 */ /* 0x0003e4000c101904 */
.L_x_148:
[----:B------:R-:W2:Y:S02]  /*1720*/  LDC R2, c[0x0][0x384] ;  /* 0x0000e100ff027b82 */ /* 0x000ea40000000800 */
[----:B--2---:R-:W-:-:S04]  /*1730*/  LOP3.LUT R2, R2, 0x1, RZ, 0xc0, !PT ;  /* 0x0000000102027812 */ /* 0x004fc800078ec0ff */
[----:B------:R-:W-:-:S13]  /*1740*/  ISETP.NE.U32.AND P0, PT, R2, 0x1, PT ;  /* 0x000000010200780c */ /* 0x000fda0003f05070 */
[----:B------:R-:W-:Y:S05]  /*1750*/  @P0 EXIT ;  /* 0x000000000000094d */ /* 0x000fea0003800000 */
[----:B------:R-:W-:Y:S01]  /*1760*/  LEA R7, R4, R7, 0x7 ;  /* 0x0000000704077211 */ /* 0x000fe200078e38ff */
[----:B------:R-:W1:Y:S04]  /*1770*/  LDC R6, c[0x0][0x388] ;  /* 0x0000e200ff067b82 */ /* 0x000e680000000800 */
[----:B------:R-:W-:-:S05]  /*1780*/  IMAD.WIDE R28, R7, 0xc, R28 ;  /* 0x0000000c071c7825 */ /* 0x000fca00078e021c */
        /* <DEDUP_REMOVED lines=10> */
[----:B------:R-:W-:-:S07]  /*1830*/  MOV R6, 0x1850 ;  /* 0x0000185000067802 */ /* 0x000fce0000000f00 */
[----:B0-----:R-:W-:Y:S05]  /*1840*/  CALL.REL.NOINC `($__internal_1_$__cuda_sm3x_div_rn_noftz_f32_slowpath) ;  /* 0x0000001c00487944 */ /* 0x001fea0003c00000 */
.L_x_162:
[----:B------:R-:W-:Y:S05]  /*1850*/  BSYNC.RECONVERGENT B2 ;  /* 0x0000000000027941 */ /* 0x000fea0003800200 */
.L_x_161:
        /* <DEDUP_REMOVED lines=14> */
[----:B------:R-:W-:-:S07]  /*1940*/  MOV R2, R8 ;  /* 0x0000000800027202 */ /* 0x000fce0000000f00 */
.L_x_164:
[----:B------:R-:W-:Y:S05]  /*1950*/  BSYNC.RECONVERGENT B2 ;  /* 0x0000000000027941 */ /* 0x000fea0003800200 */
.L_x_163:
[----:B------:R-:W2:Y:S01]  /*1960*/  LDG.E R9, desc[UR4][R28.64+0x8] ;  /* 0x000008041c097981 */ /* 0x000ea2000c1e1900 */
[----:B0-----:R-:W0:Y:S01]  /*1970*/  LDC R10, c[0x0][0x388] ;  /* 0x0000e200ff0a7b82 */ /* 0x001e220000000800 */
        /* <DEDUP_REMOVED lines=12> */
.L_x_166:
[----:B------:R-:W-:Y:S05]  /*1a40*/  BSYNC.RECONVERGENT B2 ;  /* 0x0000000000027941 */ /* 0x000fea0003800200 */
.L_x_165:
        /* <DEDUP_REMOVED lines=8> */
.L_x_121:
        /* <DEDUP_REMOVED lines=9> */
.L_x_200:
[C---:B------:R-:W-:Y:S01]  /*1b60*/  LEA R13, R10.reuse, R7, 0x7 ;  /* 0x000000070a0d7211 */ /* 0x040fe200078e38ff */
[----:B------:R-:W-:Y:S01]  /*1b70*/  BSSY.RECONVERGENT B2, `(.L_x_168) ;  /* 0x0000039000027945 */ /* 0x000fe20003800200 */
[----:B------:R-:W-:Y:S02]  /*1b80*/  IADD3 R10, PT, PT, R10, 0x4, RZ ;  /* 0x000000040a0a7810 */ /* 0x000fe40007ffe0ff */
[----:B------:R-:W-:Y:S02]  /*1b90*/  ISETP.GE.AND P0, PT, R13, R14, PT ;  /* 0x0000000e0d00720c */ /* 0x000fe40003f06270 */
[----:B------:R-:W-:-:S11]  /*1ba0*/  ISETP.NE.AND P2, PT, R10, R12, PT ;  /* 0x0000000c0a00720c */ /* 0x000fd60003f45270 */
        /* <DEDUP_REMOVED lines=14> */
.L_x_171:
[----:B------:R-:W-:Y:S05]  /*1c90*/  BSYNC.RECONVERGENT B3 ;  /* 0x0000000000037941 */ /* 0x000fea0003800200 */
.L_x_170:
        /* <DEDUP_REMOVED lines=15> */
.L_x_173:
[----:B------:R-:W-:Y:S05]  /*1d90*/  BSYNC.RECONVERGENT B3 ;  /* 0x0000000000037941 */ /* 0x000fea0003800200 */
.L_x_172:
        /* <DEDUP_REMOVED lines=14> */
.L_x_175:
[----:B------:R-:W-:Y:S05]  /*1e80*/  BSYNC.RECONVERGENT B3 ;  /* 0x0000000000037941 */ /* 0x000fea0003800200 */
.L_x_174:
[----:B------:R-:W0:Y:S01]  /*1e90*/  F2I.FLOOR.NTZ R8, R8 ;  /* 0x0000000800087305 */ /* 0x000e220000207100 */
[----:B------:R-:W-:Y:S02]  /*1ea0*/  IMAD R6, R5, 0x466f45d, RZ ;  /* 0x0466f45d05067824 */ /* 0x000fe400078e02ff */
[----:B------:R-:W-:Y:S02]  /*1eb0*/  IMAD R9, R4, 0x127409f, RZ ;  /* 0x0127409f04097824 */ /* 0x000fe400078e02ff */
[----:B------:R-:W-:-:S04]  /*1ec0*/  IMAD.WIDE R4, R13, 0x4, R18 ;  /* 0x000000040d047825 */ /* 0x000fc800078e0212 */
[----:B0-----:R-:W-:-:S05]  /*1ed0*/  IMAD R11, R8, 0x4f9ffb7, RZ ;  /* 0x04f9ffb7080b7824 */ /* 0x001fca00078e02ff */
[----:B------:R-:W-:-:S05]  /*1ee0*/  LOP3.LUT R9, R11, R9, R6, 0x96, !PT ;  /* 0x000000090b097212 */ /* 0x000fca00078e9606 */
[----:B------:R1:W-:Y:S02]  /*1ef0*/  STG.E desc[UR4][R4.64], R9 ;  /* 0x0000000904007986 */ /* 0x0003e4000c101904 */
.L_x_169:
[----:B------:R-:W-:Y:S05]  /*1f00*/  BSYNC.RECONVERGENT B2 ;  /* 0x0000000000027941 */ /* 0x000fea0003800200 */
.L_x_168:
        /* <DEDUP_REMOVED lines=17> */
.L_x_179:
[----:B------:R-:W-:Y:S05]  /*2020*/  BSYNC.RECONVERGENT B3 ;  /* 0x0000000000037941 */ /* 0x000fea0003800200 */
.L_x_178:
        /* <DEDUP_REMOVED lines=15> */
.L_x_181:
[----:B------:R-:W-:Y:S05]  /*2120*/  BSYNC.RECONVERGENT B3 ;  /* 0x0000000000037941 */ /* 0x000fea0003800200 */
.L_x_180:
        /* <DEDUP_REMOVED lines=14> */
.L_x_183:
[----:B------:R-:W-:Y:S05]  /*2210*/  BSYNC.RECONVERGENT B3 ;  /* 0x0000000000037941 */ /* 0x000fea0003800200 */
.L_x_182:
[----:B------:R-:W0:Y:S01]  /*2220*/  F2I.FLOOR.NTZ R8, R8 ;  /* 0x0000000800087305 */ /* 0x000e220000207100 */
[----:B------:R-:W-:Y:S02]  /*2230*/  IMAD R6, R5, 0x466f45d, RZ ;  /* 0x0466f45d05067824 */ /* 0x000fe400078e02ff */
[----:B------:R-:W-:Y:S02]  /*2240*/  IMAD R9, R4, 0x127409f, RZ ;  /* 0x0127409f04097824 */ /* 0x000fe400078e02ff */
[----:B------:R-:W-:-:S04]  /*2250*/  IMAD.WIDE R4, R11, 0x4, R18 ;  /* 0x000000040b047825 */ /* 0x000fc800078e0212 */
[----:B0-----:R-:W-:-:S05]  /*2260*/  IMAD R15, R8, 0x4f9ffb7, RZ ;  /* 0x04f9ffb7080f7824 */ /* 0x001fca00078e02ff */
[----:B------:R-:W-:-:S05]  /*2270*/  LOP3.LUT R9, R15, R9, R6, 0x96, !PT ;  /* 0x000000090f097212 */ /* 0x000fca00078e9606 */
[----:B------:R2:W-:Y:S02]  /*2280*/  STG.E desc[UR4][R4.64], R9 ;  /* 0x0000000904007986 */ /* 0x0005e4000c101904 */
.L_x_177:
[----:B------:R-:W-:Y:S05]  /*2290*/  BSYNC.RECONVERGENT B2 ;  /* 0x0000000000027941 */ /* 0x000fea0003800200 */
.L_x_176:
        /* <DEDUP_REMOVED lines=17> */
.L_x_187:
[----:B------:R-:W-:Y:S05]  /*23b0*/  BSYNC.RECONVERGENT B3 ;  /* 0x0000000000037941 */ /* 0x000fea0003800200 */
.L_x_186:
        /* <DEDUP_REMOVED lines=15> */
.L_x_189:
[----:B------:R-:W-:Y:S05]  /*24b0*/  BSYNC.RECONVERGENT B3 ;  /* 0x0000000000037941 */ /* 0x000fea0003800200 */
.L_x_188:
        /* <DEDUP_REMOVED lines=14> */
.L_x_191:
[----:B------:R-:W-:Y:S05]  /*25a0*/  BSYNC.RECONVERGENT B3 ;  /* 0x0000000000037941 */ /* 0x000fea0003800200 */
.L_x_190:
[----:B------:R-:W0:Y:S01]  /*25b0*/  F2I.FLOOR.NTZ R8, R8 ;  /* 0x0000000800087305 */ /* 0x000e220000207100 */
[----:B------:R-:W-:Y:S02]  /*25c0*/  IMAD R6, R5, 0x466f45d, RZ ;  /* 0x0466f45d05067824 */ /* 0x000fe400078e02ff */
[----:B------:R-:W-:Y:S02]  /*25d0*/  IMAD R9, R4, 0x127409f, RZ ;  /* 0x0127409f04097824 */ /* 0x000fe400078e02ff */
[----:B------:R-:W-:-:S04]  /*25e0*/  IMAD.WIDE R4, R11, 0x4, R18 ;  /* 0x000000040b047825 */ /* 0x000fc800078e0212 */
[----:B0-----:R-:W-:-:S05]  /*25f0*/  IMAD R15, R8, 0x4f9ffb7, RZ ;  /* 0x04f9ffb7080f7824 */ /* 0x001fca00078e02ff */
[----:B------:R-:W-:-:S05]  /*2600*/  LOP3.LUT R9, R15, R9, R6, 0x96, !PT ;  /* 0x000000090f097212 */ /* 0x000fca00078e9606 */
[----:B------:R3:W-:Y:S02]  /*2610*/  STG.E desc[UR4][R4.64], R9 ;  /* 0x0000000904007986 */ /* 0x0007e4000c101904 */
.L_x_185:
[----:B------:R-:W-:Y:S05]  /*2620*/  BSYNC.RECONVERGENT B2 ;  /* 0x0000000000027941 */ /* 0x000fea0003800200 */
.L_x_184:
        /* <DEDUP_REMOVED lines=17> */
.L_x_195:
[----:B------:R-:W-:Y:S05]  /*2740*/  BSYNC.RECONVERGENT B3 ;  /* 0x0000000000037941 */ /* 0x000fea0003800200 */
.L_x_194:
        /* <DEDUP_REMOVED lines=15> */
.L_x_197:
[----:B------:R-:W-:Y:S05]  /*2840*/  BSYNC.RECONVERGENT B3 ;  /* 0x0000000000037941 */ /* 0x000fea0003800200 */
.L_x_196:
        /* <DEDUP_REMOVED lines=14> */
.L_x_199:
[----:B------:R-:W-:Y:S05]  /*2930*/  BSYNC.RECONVERGENT B3 ;  /* 0x0000000000037941 */ /* 0x000fea0003800200 */
.L_x_198:
[----:B------:R-:W0:Y:S01]  /*2940*/  F2I.FLOOR.NTZ R8, R8 ;  /* 0x0000000800087305 */ /* 0x000e220000207100 */
[----:B------:R-:W-:Y:S02]  /*2950*/  IMAD R6, R5, 0x466f45d, RZ ;  /* 0x0466f45d05067824 */ /* 0x000fe400078e02ff */
[----:B------:R-:W-:Y:S02]  /*2960*/  IMAD R9, R4, 0x127409f, RZ ;  /* 0x0127409f04097824 */ /* 0x000fe400078e02ff */
[----:B------:R-:W-:-:S04]  /*2970*/  IMAD.WIDE R4, R13, 0x4, R18 ;  /* 0x000000040d047825 */ /* 0x000fc800078e0212 */
[----:B0-----:R-:W-:-:S05]  /*2980*/  IMAD R11, R8, 0x4f9ffb7, RZ ;  /* 0x04f9ffb7080b7824 */ /* 0x001fca00078e02ff */
[----:B------:R-:W-:-:S05]  /*2990*/  LOP3.LUT R9, R11, R9, R6, 0x96, !PT ;  /* 0x000000090b097212 */ /* 0x000fca00078e9606 */
[----:B------:R4:W-:Y:S02]  /*29a0*/  STG.E desc[UR4][R4.64], R9 ;  /* 0x0000000904007986 */ /* 0x0009e4000c101904 */
.L_x_193:
[----:B------:R-:W-:Y:S05]  /*29b0*/  BSYNC.RECONVERGENT B2 ;  /* 0x0000000000027941 */ /* 0x000fea0003800200 */
.L_x_192:
[----:B------:R-:W-:Y:S05]  /*29c0*/  @P2 BRA `(.L_x_200) ;  /* 0xfffffff000642947 */ /* 0x000fea000383ffff */
.L_x_167:
[----:B------:R-:W-:-:S13]  /*29d0*/  ISETP.NE.AND P0, PT, R3, RZ, PT ;  /* 0x000000ff0300720c */ /* 0x000fda0003f05270 */
[----:B------:R-:W-:Y:S05]  /*29e0*/  @!P0 EXIT ;  /* 0x000000000000894d */ /* 0x000fea0003800000 */
[----:B------:R-:W-:-:S13]  /*29f0*/  ISETP.NE.AND P0, PT, R3, 0x1, PT ;  /* 0x000000010300780c */ /* 0x000fda0003f05270 */
[----:B------:R-:W-:Y:S05]  /*2a00*/  @!P0 BRA `(.L_x_201) ;  /* 0x0000000400e48947 */ /* 0x000fea0003800000 */
[----:B-1234-:R-:W-:Y:S01]  /*2a10*/  LEA R5, R12, R7, 0x7 ;  /* 0x000000070c057211 */ /* 0x01efe200078e38ff */
[----:B------:R-:W-:Y:S03]  /*2a20*/  BSSY.RECONVERGENT B2, `(.L_x_202) ;  /* 0x000003a000027945 */ /* 0x000fe60003800200 */
[----:B------:R-:W-:-:S13]  /*2a30*/  ISETP.GE.AND P0, PT, R5, R14, PT ;  /* 0x0000000e0500720c */ /* 0x000fda0003f06270 */
[----:B------:R-:W-:Y:S05]  /*2a40*/  @P0 BRA `(.L_x_203) ;  /* 0x0000000000dc0947 */ /* 0x000fea0003800000 */
[----:B------:R-:W-:Y:S01]  /*2a50*/  IMAD.WIDE R10, R5, 0xc, R28 ;  /* 0x0000000c050a7825 */ /* 0x000fe200078e021c */
[----:B------:R-:W1:Y:S04]  /*2a60*/  LDC R6, c[0x0][0x388] ;  /* 0x0000e200ff067b82 */ /* 0x000e680000000800 */
        /* <DEDUP_REMOVED lines=12> */
.L_x_205:
[----:B------:R-:W-:Y:S05]  /*2b30*/  BSYNC.RECONVERGENT B3 ;  /* 0x0000000000037941 */ /* 0x000fea0003800200 */
.L_x_204:
        /* <DEDUP_REMOVED lines=16> */
.L_x_207:
[----:B------:R-:W-:Y:S05]  /*2c40*/  BSYNC.RECONVERGENT B3 ;  /* 0x0000000000037941 */ /* 0x000fea0003800200 */
.L_x_206:
        /* <DEDUP_REMOVED lines=15> */
.L_x_209:
[----:B------:R-:W-:Y:S05]  /*2d40*/  BSYNC.RECONVERGENT B3 ;  /* 0x0000000000037941 */ /* 0x000fea0003800200 */
.L_x_208:
[----:B------:R-:W0:Y:S01]  /*2d50*/  F2I.FLOOR.NTZ R8, R8 ;  /* 0x0000000800087305 */ /* 0x000e220000207100 */
[----:B------:R-:W-:Y:S02]  /*2d60*/  IMAD R4, R3, 0x466f45d, RZ ;  /* 0x0466f45d03047824 */ /* 0x000fe400078e02ff */
[----:B------:R-:W-:Y:S02]  /*2d70*/  IMAD R9, R2, 0x127409f, RZ ;  /* 0x0127409f02097824 */ /* 0x000fe400078e02ff */
[----:B------:R-:W-:-:S04]  /*2d80*/  IMAD.WIDE R2, R5, 0x4, R18 ;  /* 0x0000000405027825 */ /* 0x000fc800078e0212 */
[----:B0-----:R-:W-:-:S05]  /*2d90*/  IMAD R6, R8, 0x4f9ffb7, RZ ;  /* 0x04f9ffb708067824 */ /* 0x001fca00078e02ff */
[----:B------:R-:W-:-:S05]  /*2da0*/  LOP3.LUT R9, R6, R9, R4, 0x96, !PT ;  /* 0x0000000906097212 */ /* 0x000fca00078e9604 */
[----:B------:R1:W-:Y:S02]  /*2db0*/  STG.E desc[UR4][R2.64], R9 ;  /* 0x0000000902007986 */ /* 0x0003e4000c101904 */
.L_x_203:
[----:B------:R-:W-:Y:S05]  /*2dc0*/  BSYNC.RECONVERGENT B2 ;  /* 0x0000000000027941 */ /* 0x000fea0003800200 */
.L_x_202:
[----:B------:R-:W-:Y:S01]  /*2dd0*/  IADD3 R5, PT, PT, R5, 0x80, RZ ;  /* 0x0000008005057810 */ /* 0x000fe20007ffe0ff */
[----:B------:R-:W-:Y:S03]  /*2de0*/  BSSY.RECONVERGENT B2, `(.L_x_210) ;  /* 0x000003a000027945 */ /* 0x000fe60003800200 */
[----:B------:R-:W-:-:S13]  /*2df0*/  ISETP.GE.AND P0, PT, R5, R14, PT ;  /* 0x0000000e0500720c */ /* 0x000fda0003f06270 */
[----:B------:R-:W-:Y:S05]  /*2e00*/  @P0 BRA `(.L_x_211) ;  /* 0x0000000000dc0947 */ /* 0x000fea0003800000 */
[----:B------:R-:W-:Y:S01]  /*2e10*/  IMAD.WIDE R10, R5, 0xc, R28 ;  /* 0x0000000c050a7825 */ /* 0x000fe200078e021c */
[----:B------:R-:W2:Y:S04]  /*2e20*/  LDC R6, c[0x0][0x388] ;  /* 0x0000e200ff067b82 */ /* 0x000ea80000000800 */
[----:B-1----:R-:W3:Y:S01]  /*2e30*/  LDG.E R9, desc[UR4][R10.64] ;  /* 0x000000040a097981 */ /* 0x002ee2000c1e1900 */
[----:B------:R-:W-:Y:S01]  /*2e40*/  BSSY.RECONVERGENT B3, `(.L_x_212) ;  /* 0x000000b000037945 */ /* 0x000fe20003800200 */
[----:B--2---:R-:W0:Y:S02]  /*2e50*/  MUFU.RCP R3, R6 ;  /* 0x0000000600037308 */ /* 0x004e240000001000 */
[----:B0-----:R-:W-:-:S04]  /*2e60*/  FFMA R2, R3, -R6, 1 ;  /* 0x3f80000003027423 */ /* 0x001fc80000000806 */
[----:B------:R-:W-:Y:S02]  /*2e70*/  FFMA R2, R3, R2, R3 ;  /* 0x0000000203027223 */ /* 0x000fe40000000003 */
[----:B---3--:R-:W0:Y:S02]  /*2e80*/  FCHK P0, R9, R6 ;  /* 0x0000000609007302 */ /* 0x008e240000000000 */
[----:B------:R-:W-:-:S04]  /*2e90*/  FFMA R3, R2, R9, RZ ;  /* 0x0000000902037223 */ /* 0x000fc800000000ff */
[----:B------:R-:W-:-:S04]  /*2ea0*/  FFMA R4, R3, -R6, R9 ;  /* 0x8000000603047223 */ /* 0x000fc80000000009 */
[----:B------:R-:W-:Y:S01]  /*2eb0*/  FFMA R8, R2, R4, R3 ;  /* 0x0000000402087223 */ /* 0x000fe20000000003 */
[----:B0-----:R-:W-:Y:S06]  /*2ec0*/  @!P0 BRA `(.L_x_213) ;  /* 0x0000000000088947 */ /* 0x001fec0003800000 */
[----:B------:R-:W-:-:S07]  /*2ed0*/  MOV R6, 0x2ef0 ;  /* 0x00002ef000067802 */ /* 0x000fce0000000f00 */
[----:B------:R-:W-:Y:S05]  /*2ee0*/  CALL.REL.NOINC `($__internal_1_$__cuda_sm3x_div_rn_noftz_f32_slowpath) ;  /* 0x0000000400a07944 */ /* 0x000fea0003c00000 */
.L_x_213:
[----:B------:R-:W-:Y:S05]  /*2ef0*/  BSYNC.RECONVERGENT B3 ;  /* 0x0000000000037941 */ /* 0x000fea0003800200 */
.L_x_212:
        /* <DEDUP_REMOVED lines=16> */
.L_x_215:
[----:B------:R-:W-:Y:S05]  /*3000*/  BSYNC.RECONVERGENT B3 ;  /* 0x0000000000037941 */ /* 0x000fea0003800200 */
.L_x_214:
        /* <DEDUP_REMOVED lines=15> */
.L_x_217:
[----:B------:R-:W-:Y:S05]  /*3100*/  BSYNC.RECONVERGENT B3 ;  /* 0x0000000000037941 */ /* 0x000fea0003800200 */
.L_x_216:
[----:B------:R-:W0:Y:S01]  /*3110*/  F2I.FLOOR.NTZ R8, R8 ;  /* 0x0000000800087305 */ /* 0x000e220000207100 */
[----:B------:R-:W-:Y:S02]  /*3120*/  IMAD R4, R3, 0x466f45d, RZ ;  /* 0x0466f45d03047824 */ /* 0x000fe400078e02ff */
[----:B------:R-:W-:Y:S02]  /*3130*/  IMAD R9, R2, 0x127409f, RZ ;  /* 0x0127409f02097824 */ /* 0x000fe400078e02ff */
[----:B------:R-:W-:-:S04]  /*3140*/  IMAD.WIDE R2, R5, 0x4, R18 ;  /* 0x0000000405027825 */ /* 0x000fc800078e0212 */
[----:B0-----:R-:W-:-:S05]  /*3150*/  IMAD R6, R8, 0x4f9ffb7, RZ ;  /* 0x04f9ffb708067824 */ /* 0x001fca00078e02ff */
[----:B------:R-:W-:-:S05]  /*3160*/  LOP3.LUT R9, R6, R9, R4, 0x96, !PT ;  /* 0x0000000906097212 */ /* 0x000fca00078e9604 */
[----:B------:R2:W-:Y:S02]  /*3170*/  STG.E desc[UR4][R2.64], R9 ;  /* 0x0000000902007986 */ /* 0x0005e4000c101904 */
.L_x_211:
[----:B------:R-:W-:Y:S05]  /*3180*/  BSYNC.RECONVERGENT B2 ;  /* 0x0000000000027941 */ /* 0x000fea0003800200 */
.L_x_210:
[----:B------:R-:W-:-:S07]  /*3190*/  IADD3 R12, PT, PT, R12, 0x2, RZ ;  /* 0x000000020c0c7810 */ /* 0x000fce0007ffe0ff */
.L_x_201:
[----:B012---:R-:W0:Y:S02]  /*31a0*/  LDC R2, c[0x0][0x384] ;  /* 0x0000e100ff027b82 */ /* 0x007e240000000800 */
[----:B0-----:R-:W-:-:S04]  /*31b0*/  LOP3.LUT R2, R2, 0x1, RZ, 0xc0, !PT ;  /* 0x0000000102027812 */ /* 0x001fc800078ec0ff */
[----:B------:R-:W-:-:S13]  /*31c0*/  ISETP.NE.U32.AND P0, PT, R2, 0x1, PT ;  /* 0x000000010200780c */ /* 0x000fda0003f05070 */
[----:B------:R-:W-:Y:S05]  /*31d0*/  @P0 EXIT ;  /* 0x000000000000094d */ /* 0x000fea0003800000 */
[----:B------:R-:W-:-:S04]  /*31e0*/  LEA R7, R12, R7, 0x7 ;  /* 0x000000070c077211 */ /* 0x000fc800078e38ff */
[----:B------:R-:W-:-:S13]  /*31f0*/  ISETP.GE.AND P0, PT, R7, R14, PT ;  /* 0x0000000e0700720c */ /* 0x000fda0003f06270 */
[----:B------:R-:W-:Y:S05]  /*3200*/  @P0 EXIT ;  /* 0x000000000000094d */ /* 0x000fea0003800000 */
[----:B------:R-:W-:Y:S01]  /*3210*/  IMAD.WIDE R28, R7, 0xc, R28 ;  /* 0x0000000c071c7825 */ /* 0x000fe200078e021c */
[----:B------:R-:W0:Y:S04]  /*3220*/  LDC R6, c[0x0][0x388] ;  /* 0x0000e200ff067b82 */ /* 0x000e280000000800 */
[----:B---34-:R-:W2:Y:S01]  /*3230*/  LDG.E R9, desc[UR4][R28.64] ;  /* 0x000000041c097981 */ /* 0x018ea2000c1e1900 */
        /* <DEDUP_REMOVED lines=11> */
.L_x_219:
[----:B------:R-:W-:Y:S05]  /*32f0*/  BSYNC.RECONVERGENT B2 ;  /* 0x0000000000027941 */ /* 0x000fea0003800200 */
.L_x_218:
        /* <DEDUP_REMOVED lines=15> */
.L_x_221:
[----:B------:R-:W-:Y:S05]  /*33f0*/  BSYNC.RECONVERGENT B2 ;  /* 0x0000000000027941 */ /* 0x000fea0003800200 */
.L_x_220:
        /* <DEDUP_REMOVED lines=14> */
.L_x_223:
[----:B------:R-:W-:Y:S05]  /*34e0*/  BSYNC.RECONVERGENT B2 ;  /* 0x0000000000027941 */ /* 0x000fea0003800200 */
.L_x_222:
        /* <DEDUP_REMOVED lines=8> */
        .weak           $__internal_1_$__cuda_sm3x_div_rn_noftz_f32_slowpath
        .type           $__internal_1_$__cuda_sm3x_div_rn_noftz_f32_slowpath,@function
        .size           $__internal_1_$__cuda_sm3x_div_rn_noftz_f32_slowpath,(.L_x_815 - $__internal_1_$__cuda_sm3x_div_rn_noftz_f32_slowpath)
$__internal_1_$__cuda_sm3x_div_rn_noftz_f32_slowpath:
[----:B------:R-:W-:Y:S01]  /*3570*/  SHF.R.U32.HI R22, RZ, 0x17, R0 ;  /* 0x00000017ff167819 */ /* 0x000fe20000011600 */
[----:B------:R-:W-:Y:S01]  /*3580*/  BSSY.RECONVERGENT B0, `(.L_x_224) ;  /* 0x0000065000007945 */ /* 0x000fe20003800200 */
[----:B------:R-:W-:Y:S02]  /*3590*/  SHF.R.U32.HI R8, RZ, 0x17, R9 ;  /* 0x00000017ff087819 */ /* 0x000fe40000011609 */
[----:B------:R-:W-:Y:S02]  /*35a0*/  LOP3.LUT R22, R22, 0xff, RZ, 0xc0, !PT ;  /* 0x000000ff16167812 */ /* 0x000fe400078ec0ff */
[----:B------:R-:W-:Y:S02]  /*35b0*/  LOP3.LUT R8, R8, 0xff, RZ, 0xc0, !PT ;  /* 0x000000ff08087812 */ /* 0x000fe400078ec0ff */
[----:B------:R-:W-:Y:S02]  /*35c0*/  IADD3 R21, PT, PT, R22, -0x1, RZ ;  /* 0xffffffff16157810 */ /* 0x000fe40007ffe0ff */
[----:B------:R-:W-:-:S02]  /*35d0*/  IADD3 R20, PT, PT, R8, -0x1, RZ ;  /* 0xffffffff08147810 */ /* 0x000fc40007ffe0ff */
[----:B------:R-:W-:-:S04]  /*35e0*/  ISETP.GT.U32.AND P0, PT, R21, 0xfd, PT ;  /* 0x000000fd1500780c */ /* 0x000fc80003f04070 */
[----:B------:R-:W-:Y:S02]  /*35f0*/  ISETP.GT.U32.OR P0, PT, R20, 0xfd, P0 ;  /* 0x000000fd1400780c */ /* 0x000fe40000704470 */
[----:B------:R-:W-:-:S11]  /*3600*/  MOV R20, R0 ;  /* 0x0000000000147202 */ /* 0x000fd60000000f00 */
        /* <DEDUP_REMOVED lines=18> */
[----:B------:R-:W-:Y:S02]  /*3730*/  IADD3 R23, PT, PT, R8, -0x1, RZ ;  /* 0xffffffff08177810 */ /* 0x000fe40007ffe0ff */
[----:B------:R-:W-:Y:S02]  /*3740*/  ISETP.GE.AND P1, PT, R21, RZ, PT ;  /* 0x000000ff1500720c */ /* 0x000fe40003f26270 */
[----:B------:R-:W-:-:S11]  /*3750*/  ISETP.GE.AND P0, PT, R23, RZ, PT ;  /* 0x000000ff1700720c */ /* 0x000fd60003f06270 */
[----:B------:R-:W-:Y:S02]  /*3760*/  @!P1 FFMA R20, R0, 1.84467440737095516160e+19, RZ ;  /* 0x5f80000000149823 */ /* 0x000fe400000000ff */
[----:B------:R-:W-:Y:S01]  /*3770*/  @P0 MOV R24, RZ ;  /* 0x000000ff00180202 */ /* 0x000fe20000000f00 */
[----:B------:R-:W-:Y:S01]  /*3780*/  @!P0 FFMA R9, R9, 1.84467440737095516160e+19, RZ ;  /* 0x5f80000009098823 */ /* 0x000fe200000000ff */
[----:B------:R-:W-:-:S04]  /*3790*/  @!P0 MOV R24, 0xffffffc0 ;  /* 0xffffffc000188802 */ /* 0x000fc80000000f00 */
[----:B------:R-:W-:-:S07]  /*37a0*/  @!P1 IADD3 R24, PT, PT, R24, 0x40, RZ ;  /* 0x0000004018189810 */ /* 0x000fce0007ffe0ff */
.L_x_225:
[----:B------:R-:W-:Y:S01]  /*37b0*/  LEA R21, R22, 0xc0800000, 0x17 ;  /* 0xc080000016157811 */ /* 0x000fe200078eb8ff */
[----:B------:R-:W-:Y:S01]  /*37c0*/  BSSY.RECONVERGENT B1, `(.L_x_230) ;  /* 0x0000036000017945 */ /* 0x000fe20003800200 */
[----:B------:R-:W-:Y:S02]  /*37d0*/  IADD3 R8, PT, PT, R8, -0x7f, RZ ;  /* 0xffffff8108087810 */ /* 0x000fe40007ffe0ff */
[----:B------:R-:W-:-:S03]  /*37e0*/  IADD3 R20, PT, PT, -R21, R20, RZ ;  /* 0x0000001415147210 */ /* 0x000fc60007ffe1ff */
[C---:B------:R-:W-:Y:S01]  /*37f0*/  IMAD R21, R8.reuse, -0x800000, R9 ;  /* 0xff80000008157824 */ /* 0x040fe200078e0209 */
[----:B------:R0:W1:Y:S01]  /*3800*/  MUFU.RCP R23, R20 ;  /* 0x0000001400177308 */ /* 0x0000620000001000 */
[----:B------:R-:W-:-:S04]  /*3810*/  IADD3 R9, PT, PT, R8, 0x7f, -R22 ;  /* 0x0000007f08097810 */ /* 0x000fc80007ffe816 */
        /* <DEDUP_REMOVED lines=25> */
[C---:B------:R-:W-:Y:S02]  /*39b0*/  IADD3 R9, PT, PT, R22.reuse, 0x20, RZ ;  /* 0x0000002016097810 */ /* 0x040fe40007ffe0ff */
[----:B------:R-:W-:Y:S02]  /*39c0*/  ISETP.NE.AND P3, PT, R22, RZ, PT ;  /* 0x000000ff1600720c */ /* 0x000fe40003f65270 */
[----:B------:R-:W-:Y:S02]  /*39d0*/  LOP3.LUT R8, R8, 0x7fffff, RZ, 0xc0, !PT ;  /* 0x007fffff08087812 */ /* 0x000fe400078ec0ff */
[----:B------:R-:W-:Y:S02]  /*39e0*/  ISETP.NE.AND P1, PT, R22, RZ, PT ;  /* 0x000000ff1600720c */ /* 0x000fe40003f25270 */
[----:B------:R-:W-:-:S02]  /*39f0*/  LOP3.LUT R8, R8, 0x800000, RZ, 0xfc, !PT ;  /* 0x0080000008087812 */ /* 0x000fc400078efcff */
[----:B------:R-:W-:Y:S02]  /*3a00*/  IADD3 R22, PT, PT, -R22, RZ, RZ ;  /* 0x000000ff16167210 */ /* 0x000fe40007ffe1ff */
[----:B------:R-:W-:Y:S02]  /*3a10*/  SHF.L.U32 R9, R8, R9, RZ ;  /* 0x0000000908097219 */ /* 0x000fe400000006ff */
[----:B------:R-:W-:Y:S02]  /*3a20*/  FSETP.NEU.FTZ.AND P0, PT, R23, R24, PT ;  /* 0x000000181700720b */ /* 0x000fe40003f1d000 */
        /* <DEDUP_REMOVED lines=11> */
.L_x_232:
[----:B------:R-:W-:-:S04]  /*3ae0*/  LOP3.LUT R21, R21, 0x80000000, RZ, 0xc0, !PT ;  /* 0x8000000015157812 */ /* 0x000fc800078ec0ff */
[----:B------:R-:W-:Y:S01]  /*3af0*/  LOP3.LUT R21, R21, 0x7f800000, RZ, 0xfc, !PT ;  /* 0x7f80000015157812 */ /* 0x000fe200078efcff */
[----:B------:R-:W-:Y:S06]  /*3b00*/  BRA `(.L_x_233) ;  /* 0x0000000000047947 */ /* 0x000fec0003800000 */
.L_x_231:
[----:B------:R-:W-:-:S07]  /*3b10*/  LEA R21, R24, R21, 0x17 ;  /* 0x0000001518157211 */ /* 0x000fce00078eb8ff */
.L_x_233:
[----:B------:R-:W-:Y:S05]  /*3b20*/  BSYNC.RECONVERGENT B1 ;  /* 0x0000000000017941 */ /* 0x000fea0003800200 */
.L_x_230:
[----:B------:R-:W-:Y:S01]  /*3b30*/  MOV R8, R21 ;  /* 0x0000001500087202 */ /* 0x000fe20000000f00 */
[----:B------:R-:W-:Y:S06]  /*3b40*/  BRA `(.L_x_234) ;  /* 0x0000000000207947 */ /* 0x000fec0003800000 */
.L_x_229:
[----:B------:R-:W-:-:S04]  /*3b50*/  LOP3.LUT R9, R20, 0x80000000, R9, 0x48, !PT ;  /* 0x8000000014097812 */ /* 0x000fc800078e4809 */
[----:B------:R-:W-:Y:S01]  /*3b60*/  LOP3.LUT R8, R9, 0x7f800000, RZ, 0xfc, !PT ;  /* 0x7f80000009087812 */ /* 0x000fe200078efcff */
[----:B------:R-:W-:Y:S06]  /*3b70*/  BRA `(.L_x_234) ;  /* 0x0000000000147947 */ /* 0x000fec0003800000 */
.L_x_228:
[----:B------:R-:W-:Y:S01]  /*3b80*/  LOP3.LUT R8, R20, 0x80000000, R9, 0x48, !PT ;  /* 0x8000000014087812 */ /* 0x000fe200078e4809 */
[----:B------:R-:W-:Y:S06]  /*3b90*/  BRA `(.L_x_234) ;  /* 0x00000000000c7947 */ /* 0x000fec0003800000 */
.L_x_227:
[----:B------:R-:W0:Y:S01]  /*3ba0*/  MUFU.RSQ R8, -QNAN ;  /* 0xffc0000000087908 */ /* 0x000e220000001400 */
[----:B------:R-:W-:Y:S05]  /*3bb0*/  BRA `(.L_x_234) ;  /* 0x0000000000047947 */ /* 0x000fea0003800000 */
.L_x_226:
[----:B------:R-:W-:-:S07]  /*3bc0*/  FADD.FTZ R8, R9, R0 ;  /* 0x0000000009087221 */ /* 0x000fce0000010000 */
.L_x_234:
[----:B------:R-:W-:Y:S05]  /*3bd0*/  BSYNC.RECONVERGENT B0 ;  /* 0x0000000000007941 */ /* 0x000fea0003800200 */
.L_x_224:
[----:B------:R-:W-:Y:S01]  /*3be0*/  HFMA2 R21, -RZ, RZ, 0, 0 ;  /* 0x00000000ff157431 */ /* 0x000fe200000001ff */
[----:B------:R-:W-:-:S04]  /*3bf0*/  MOV R20, R6 ;  /* 0x0000000600147202 */ /* 0x000fc80000000f00 */
[----:B0-----:R-:W-:Y:S05]  /*3c00*/  RET.REL.NODEC R20 `(_ZN3cub18CUB_300001_SM_10006detail9transform16transform_kernelINS2_10policy_hubILb1EN4cuda3std3__45tupleIJN6thrust24THRUST_300001_SM_1000_NS6detail15normal_iteratorINSA_10device_ptrIK6float3EEEEEEEE10policy1000EiN10cuda_vgicp11ComputeHashENSC_INSD_IjEEEEJPSF_EEEvT0_iT1_T2_DpNS2_10kernel_argIT3_EE) ;  /* 0xffffffc014fc7950 */ /* 0x001fea0003c3ffff */
.L_x_235:
        /* <DEDUP_REMOVED lines=15> */
.L_x_815:


//--------------------- .text._ZN3cub18CUB_300001_SM_10006detail6reduce23DeviceReduceByKeyKernelINS1_3rle6encode10policy_hubIiiE10Policy1000EPjPiN6thrust24THRUST_300001_SM_1000_NS17constant_iteratorIiiNSC_11use_defaultEEESA_SA_NS0_24ReduceByKeyScanTileStateIiiLb1EEEN4cuda3std3__48equal_toIvEENSK_4plusIvEEiiEEvT0_T1_T2_T3_T4_T5_iT6_T7_T8_ --------------------------
	.section	.text._ZN3cub18CUB_300001_SM_10006detail6reduce23DeviceReduceByKeyKernelINS1_3rle6encode10policy_hubIiiE10Policy1000EPjPiN6thrust24THRUST_300001_SM_1000_NS17constant_iteratorIiiNSC_11use_defaultEEESA_SA_NS0_24ReduceByKeyScanTileStateIiiLb1EEEN4cuda3std3__48equal_toIvEENSK_4plusIvEEiiEEvT0_T1_T2_T3_T4_T5_iT6_T7_T8_,"ax",@progbits
	.align	128
        .global         _ZN3cub18CUB_300001_SM_10006detail6reduce23DeviceReduceByKeyKernelINS1_3rle6encode10policy_hubIiiE10Policy1000EPjPiN6thrust24THRUST_300001_SM_1000_NS17constant_iteratorIiiNSC_11use_defaultEEESA_SA_NS0_24ReduceByKeyScanTileStateIiiLb1EEEN4cuda3std3__48equal_toIvEENSK_4plusIvEEiiEEvT0_T1_T2_T3_T4_T5_iT6_T7_T8_
        .type           _ZN3cub18CUB_300001_SM_10006detail6reduce23DeviceReduceByKeyKernelINS1_3rle6encode10policy_hubIiiE10Policy1000EPjPiN6thrust24THRUST_300001_SM_1000_NS17constant_iteratorIiiNSC_11use_defaultEEESA_SA_NS0_24ReduceByKeyScanTileStateIiiLb1EEEN4cuda3std3__48equal_toIvEENSK_4plusIvEEiiEEvT0_T1_T2_T3_T4_T5_iT6_T7_T8_,@function
        .size           _ZN3cub18CUB_300001_SM_10006detail6reduce23DeviceReduceByKeyKernelINS1_3rle6encode10policy_hubIiiE10Policy1000EPjPiN6thrust24THRUST_300001_SM_1000_NS17constant_iteratorIiiNSC_11use_defaultEEESA_SA_NS0_24ReduceByKeyScanTileStateIiiLb1EEEN4cuda3std3__48equal_toIvEENSK_4plusIvEEiiEEvT0_T1_T2_T3_T4_T5_iT6_T7_T8_,(.L_x_818 - _ZN3cub18CUB_300001_SM_10006detail6reduce23DeviceReduceByKeyKernelINS1_3rle6encode10policy_hubIiiE10Policy1000EPjPiN6thrust24THRUST_300001_SM_1000_NS17constant_iteratorIiiNSC_11use_defaultEEESA_SA_NS0_24ReduceByKeyScanTileStateIiiLb1EEEN4cuda3std3__48equal_toIvEENSK_4plusIvEEiiEEvT0_T1_T2_T3_T4_T5_iT6_T7_T8_)
        .other          _ZN3cub18CUB_300001_SM_10006detail6reduce23DeviceReduceByKeyKernelINS1_3rle6encode10policy_hubIiiE10Policy1000EPjPiN6thrust24THRUST_300001_SM_1000_NS17constant_iteratorIiiNSC_11use_defaultEEESA_SA_NS0_24ReduceByKeyScanTileStateIiiLb1EEEN4cuda3std3__48equal_toIvEENSK_4plusIvEEiiEEvT0_T1_T2_T3_T4_T5_iT6_T7_T8_,@"STO_CUDA_ENTRY STV_DEFAULT"
_ZN3cub18CUB_300001_SM_10006detail6reduce23DeviceReduceByKeyKernelINS1_3rle6encode10policy_hubIiiE10Policy1000EPjPiN6thrust24THRUST_300001_SM_1000_NS17constant_iteratorIiiNSC_11use_defaultEEESA_SA_NS0_24ReduceByKeyScanTileStateIiiLb1EEEN4cuda3std3__48equal_toIvEENSK_4plusIvEEiiEEvT0_T1_T2_T3_T4_T5_iT6_T7_T8_:
.text._ZN3cub18CUB_300001_SM_10006detail6reduce23DeviceReduceByKeyKernelINS1_3rle6encode10policy_hubIiiE10Policy1000EPjPiN6thrust24THRUST_300001_SM_1000_NS17constant_iteratorIiiNSC_11use_defaultEEESA_SA_NS0_24ReduceByKeyScanTileStateIiiLb1EEEN4cuda3std3__48equal_toIvEENSK_4plusIvEEiiEEvT0_T1_T2_T3_T4_T5_iT6_T7_T8_:
[----:B------:R-:W-:Y:S08]  /*0000*/  LDC R1, c[0x0][0x37c] ;  /* 0x0000df00ff017b82 */ /* 0x000ff00000000800 */
[----:B------:R-:W0:Y:S01]  /*0010*/  S2UR UR7, SR_CTAID.X ;  /* 0x00000000000779c3 */ /* 0x000e220000002500 */
[----:B------:R-:W1:Y:S01]  /*0020*/  LDCU UR4, c[0x0][0x3b8] ;  /* 0x00007700ff0477ac */ /* 0x000e620008000800 */
[----:B------:R-:W2:Y:S06]  /*0030*/  LDCU.64 UR12, c[0x0][0x358] ;  /* 0x00006b00ff0c77ac */ /* 0x000eac0008000a00 */
[----:B------:R-:W0:Y:S02]  /*0040*/  LDC R7, c[0x0][0x3b0] ;  /* 0x0000ec00ff077b82 */ /* 0x000e240000000800 */
[----:B0-----:R-:W-:-:S04]  /*0050*/  VIADD R3, R7, UR7 ;  /* 0x0000000707037c36 */ /* 0x001fc80008000000 */
[----:B------:R-:W-:-:S05]  /*0060*/  IMAD R9, R3, 0xe00, RZ ;  /* 0x00000e0003097824 */ /* 0x000fca00078e02ff */
[----:B-1----:R-:W-:-:S04]  /*0070*/  IADD3 R23, PT, PT, -R9, UR4, RZ ;  /* 0x0000000409177c10 */ /* 0x002fc8000fffe1ff */
[----:B------:R-:W-:-:S13]  /*0080*/  ISETP.GE.AND P0, PT, R23, 0xe01, PT ;  /* 0x00000e011700780c */ /* 0x000fda0003f06270 */
[----:B--2---:R-:W-:Y:S05]  /*0090*/  @!P0 BRA `(.L_x_236) ;  /* 0x0000004400748947 */ /* 0x004fea0003800000 */
[----:B------:R-:W0:Y:S01]  /*00a0*/  S2R R41, SR_TID.X ;  /* 0x0000000000297919 */ /* 0x000e220000002100 */
[----:B------:R-:W1:Y:S01]  /*00b0*/  LDC.64 R28, c[0x0][0x380] ;  /* 0x0000e000ff1c7b82 */ /* 0x000e620000000a00 */
[----:B------:R-:W-:Y:S01]  /*00c0*/  SHF.R.S32.HI R26, RZ, 0x1f, R9 ;  /* 0x0000001fff1a7819 */ /* 0x000fe20000011409 */
[----:B0-----:R-:W-:-:S05]  /*00d0*/  IMAD R2, R41, 0xe, RZ ;  /* 0x0000000e29027824 */ /* 0x001fca00078e02ff */
[----:B------:R-:W-:-:S05]  /*00e0*/  IADD3 R2, P0, PT, R2, R9, RZ ;  /* 0x0000000902027210 */ /* 0x000fca0007f1e0ff */
[----:B------:R-:W-:Y:S01]  /*00f0*/  IMAD.X R4, RZ, RZ, R26, P0 ;  /* 0x000000ffff047224 */ /* 0x000fe200000e061a */
[----:B-1----:R-:W-:-:S04]  /*0100*/  LEA R24, P0, R2, R28, 0x2 ;  /* 0x0000001c02187211 */ /* 0x002fc800078010ff */
[----:B------:R-:W-:-:S05]  /*0110*/  LEA.HI.X R25, R2, R29, R4, 0x2, P0 ;  /* 0x0000001d02197211 */ /* 0x000fca00000f1404 */
[----:B------:R0:W5:Y:S04]  /*0120*/  LD.E.STRONG.SM R46, desc[UR12][R24.64+0x34] ;  /* 0x0000340c182e7980 */ /* 0x000168000c10b900 */
        /* <DEDUP_REMOVED lines=12> */
[----:B------:R0:W5:Y:S01]  /*01f0*/  LD.E.STRONG.SM R42, desc[UR12][R24.64] ;  /* 0x0000000c182a7980 */ /* 0x000162000c10b900 */
[----:B------:R-:W-:Y:S01]  /*0200*/  ISETP.NE.AND P1, PT, R41, RZ, PT ;  /* 0x000000ff2900720c */ /* 0x000fe20003f25270 */
[----:B------:R-:W-:Y:S01]  /*0210*/  BSSY.RECONVERGENT B0, `(.L_x_237) ;  /* 0x000000a000007945 */ /* 0x000fe20003800200 */
[----:B------:R-:W-:-:S11]  /*0220*/  LOP3.LUT R0, R0, 0xfffffdff, RZ, 0xc0, !PT ;  /* 0xfffffdff00007812 */ /* 0x000fd600078ec0ff */
[----:B------:R-:W-:Y:S01]  /*0230*/  @P1 LOP3.LUT R0, R0, 0x200, RZ, 0xfc, !PT ;  /* 0x0000020000001812 */ /* 0x000fe200078efcff */
[----:B0-----:R-:W-:Y:S06]  /*0240*/  @P1 BRA `(.L_x_238) ;  /* 0x0000000000181947 */ /* 0x001fec0003800000 */
[----:B------:R-:W-:Y:S01]  /*0250*/  ISETP.NE.AND P0, PT, R3, RZ, PT ;  /* 0x000000ff0300720c */ /* 0x000fe20003f05270 */
[----:B-----5:R-:W-:-:S12]  /*0260*/  IMAD.MOV.U32 R44, RZ, RZ, R42 ;  /* 0x000000ffff2c7224 */ /* 0x020fd800078e002a */
[----:B------:R-:W-:Y:S05]  /*0270*/  @!P0 BRA `(.L_x_238) ;  /* 0x00000000000c8947 */ /* 0x000fea0003800000 */
[----:B------:R-:W-:-:S04]  /*0280*/  LEA R44, P0, R9, R28, 0x2 ;  /* 0x0000001c092c7211 */ /* 0x000fc800078010ff */
[----:B------:R-:W-:-:S05]  /*0290*/  LEA.HI.X R45, R9, R29, R26, 0x2, P0 ;  /* 0x0000001d092d7211 */ /* 0x000fca00000f141a */
[----:B------:R0:W5:Y:S04]  /*02a0*/  LD.E.STRONG.SM R44, desc[UR12][R44.64+-0x4] ;  /* 0xfffffc0c2c2c7980 */ /* 0x000168000c10b900 */
.L_x_238:
[----:B------:R-:W-:Y:S05]  /*02b0*/  BSYNC.RECONVERGENT B0 ;  /* 0x0000000000007941 */ /* 0x000fea0003800200 */
.L_x_237:
[----:B------:R-:W-:Y:S01]  /*02c0*/  BAR.SYNC.DEFER_BLOCKING 0x0 ;  /* 0x0000000000007b1d */ /* 0x000fe20000010000 */
[----:B------:R-:W-:Y:S02]  /*02d0*/  ISETP.NE.AND P0, PT, R41, RZ, PT ;  /* 0x000000ff2900720c */ /* 0x000fe40003f05270 */
[----:B-----5:R-:W-:Y:S02]  /*02e0*/  ISETP.NE.AND P4, PT, R42, R2, PT ;  /* 0x000000022a00720c */ /* 0x020fe40003f85270 */
[----:B------:R-:W-:-:S03]  /*02f0*/  LOP3.LUT R0, R0, 0xfffffbff, RZ, 0xc0, !PT ;  /* 0xfffffbff00007812 */ /* 0x000fc600078ec0ff */
[----:B------:R-:W1:Y:S01]  /*0300*/  S2UR UR5, SR_CgaCtaId ;  /* 0x00000000000579c3 */ /* 0x000e620000008800 */
[----:B------:R-:W-:Y:S01]  /*0310*/  UMOV UR4, 0x400 ;  /* 0x0000040000047882 */ /* 0x000fe20000000000 */
[----:B------:R-:W-:Y:S01]  /*0320*/  ISETP.NE.AND P3, PT, R2, R4, PT ;  /* 0x000000040200720c */ /* 0x000fe20003f65270 */
[----:B------:R-:W-:Y:S01]  /*0330*/  BSSY.RECONVERGENT B0, `(.L_x_239) ;  /* 0x00002bc000007945 */ /* 0x000fe20003800200 */
[----:B------:R-:W-:Y:S02]  /*0340*/  ISETP.NE.AND P2, PT, R4, R6, PT ;  /* 0x000000060400720c */ /* 0x000fe40003f45270 */
[----:B------:R-:W-:Y:S02]  /*0350*/  ISETP.NE.AND P1, PT, R6, R8, PT ;  /* 0x000000080600720c */ /* 0x000fe40003f25270 */
[----:B------:R-:W-:Y:S02]  /*0360*/  @P0 LOP3.LUT R0, R0, 0x400, RZ, 0xfc, !PT ;  /* 0x0000040000000812 */ /* 0x000fe400078efcff */
[----:B------:R-:W-:-:S02]  /*0370*/  ISETP.NE.AND P6, PT, R22, R40, PT ;  /* 0x000000281600720c */ /* 0x000fc40003fc5270 */
[----:B------:R-:W-:Y:S02]  /*0380*/  LOP3.LUT R0, R0, 0xffffffdf, RZ, 0xc0, !PT ;  /* 0xffffffdf00007812 */ /* 0x000fe400078ec0ff */
[----:B------:R-:W-:Y:S02]  /*0390*/  SEL R24, RZ, 0x1, !P6 ;  /* 0x00000001ff187807 */ /* 0x000fe40007000000 */
[----:B------:R-:W-:Y:S01]  /*03a0*/  @P4 LOP3.LUT R0, R0, 0x20, RZ, 0xfc, !PT ;  /* 0x0000002000004812 */ /* 0x000fe200078efcff */
[----:B------:R-:W-:Y:S01]  /*03b0*/  BAR.SYNC.DEFER_BLOCKING 0x0 ;  /* 0x0000000000007b1d */ /* 0x000fe20000010000 */
[----:B------:R-:W-:Y:S02]  /*03c0*/  SEL R21, RZ, 0x1, !P4 ;  /* 0x00000001ff157807 */ /* 0x000fe40006000000 */
[----:B------:R-:W-:Y:S02]  /*03d0*/  LOP3.LUT R0, R0, 0xfffffff7, RZ, 0xc0, !PT ;  /* 0xfffffff700007812 */ /* 0x000fe400078ec0ff */
[----:B------:R-:W-:Y:S01]  /*03e0*/  SEL R17, RZ, 0x1, !P3 ;  /* 0x00000001ff117807 */ /* 0x000fe20005800000 */
[----:B-1----:R-:W-:Y:S01]  /*03f0*/  ULEA UR4, UR5, UR4, 0x18 ;  /* 0x0000000405047291 */ /* 0x002fe2000f8ec0ff */
[----:B------:R-:W-:-:S02]  /*0400*/  @P3 LOP3.LUT R0, R0, 0x8, RZ, 0xfc, !PT ;  /* 0x0000000800003812 */ /* 0x000fc400078efcff */
[----:B------:R-:W-:Y:S02]  /*0410*/  SEL R36, RZ, 0x1, !P2 ;  /* 0x00000001ff247807 */ /* 0x000fe40005000000 */
[----:B------:R-:W-:Y:S02]  /*0420*/  LOP3.LUT R0, R0, 0xfffffffb, RZ, 0xc0, !PT ;  /* 0xfffffffb00007812 */ /* 0x000fe400078ec0ff */
[----:B------:R-:W-:Y:S02]  /*0430*/  LEA R5, R41, UR4, 0x2 ;  /* 0x0000000429057c11 */ /* 0x000fe4000f8e10ff */
[----:B------:R-:W-:Y:S02]  /*0440*/  @P2 LOP3.LUT R0, R0, 0x4, RZ, 0xfc, !PT ;  /* 0x0000000400002812 */ /* 0x000fe400078efcff */
[----:B------:R-:W-:Y:S02]  /*0450*/  SEL R34, RZ, 0x1, !P1 ;  /* 0x00000001ff227807 */ /* 0x000fe40004800000 */
[----:B------:R-:W-:-:S02]  /*0460*/  LOP3.LUT R0, R0, 0xfffffffd, RZ, 0xc0, !PT ;  /* 0xfffffffd00007812 */ /* 0x000fc400078ec0ff */
[----:B------:R-:W-:Y:S02]  /*0470*/  ISETP.NE.AND P2, PT, R14, R16, PT ;  /* 0x000000100e00720c */ /* 0x000fe40003f45270 */
[----:B------:R-:W-:Y:S01]  /*0480*/  @P1 LOP3.LUT R0, R0, 0x2, RZ, 0xfc, !PT ;  /* 0x0000000200001812 */ /* 0x000fe200078efcff */
[----:B------:R-:W-:Y:S01]  /*0490*/  STS [R5+0x47c], R46 ;  /* 0x00047c2e05007388 */ /* 0x000fe20000000800 */
[----:B------:R-:W-:Y:S02]  /*04a0*/  BAR.SYNC.DEFER_BLOCKING 0x0 ;  /* 0x0000000000007b1d */ /* 0x000fe40000010000 */
[----:B------:R-:W-:Y:S02]  /*04b0*/  LOP3.LUT R0, R0, 0xfffffffe, RZ, 0xc0, !PT ;  /* 0xfffffffe00007812 */ /* 0x000fe400078ec0ff */
[----:B------:R-:W-:Y:S02]  /*04c0*/  ISETP.NE.AND P1, PT, R12, R14, PT ;  /* 0x0000000e0c00720c */ /* 0x000fe40003f25270 */
[----:B------:R-:W-:-:S02]  /*04d0*/  ISETP.NE.AND P3, PT, R16, R18, PT ;  /* 0x000000121000720c */ /* 0x000fc40003f65270 */
[----:B------:R-:W-:Y:S02]  /*04e0*/  ISETP.NE.AND P4, PT, R18, R20, PT ;  /* 0x000000141200720c */ /* 0x000fe40003f85270 */
[----:B------:R-:W-:Y:S02]  /*04f0*/  ISETP.NE.AND P5, PT, R20, R22, PT ;  /* 0x000000161400720c */ /* 0x000fe40003fa5270 */
[----:B------:R-:W-:Y:S02]  /*0500*/  SEL R30, RZ, 0x1, !P1 ;  /* 0x00000001ff1e7807 */ /* 0x000fe40004800000 */
[----:B------:R-:W-:Y:S02]  /*0510*/  SEL R28, RZ, 0x1, !P2 ;  /* 0x00000001ff1c7807 */ /* 0x000fe40005000000 */
[----:B------:R-:W-:Y:S02]  /*0520*/  SEL R11, RZ, 0x1, !P3 ;  /* 0x00000001ff0b7807 */ /* 0x000fe40005800000 */
[----:B------:R-:W-:-:S02]  /*0530*/  SEL R26, RZ, 0x1, !P4 ;  /* 0x00000001ff1a7807 */ /* 0x000fc40006000000 */
[----:B------:R-:W-:Y:S01]  /*0540*/  SEL R9, RZ, 0x1, !P5 ;  /* 0x00000001ff097807 */ /* 0x000fe20006800000 */
[----:B------:R1:W2:Y:S01]  /*0550*/  @P0 LDS R44, [R5+0x478] ;  /* 0x00047800052c0984 */ /* 0x0002a20000000800 */
[----:B------:R-:W-:-:S04]  /*0560*/  ISETP.NE.AND P0, PT, R8, R10, PT ;  /* 0x0000000a0800720c */ /* 0x000fc80003f05270 */
[----:B------:R-:W-:-:S09]  /*0570*/  SEL R15, RZ, 0x1, !P0 ;  /* 0x00000001ff0f7807 */ /* 0x000fd20004000000 */
[----:B------:R-:W-:Y:S02]  /*0580*/  @P0 LOP3.LUT R0, R0, 0x1, RZ, 0xfc, !PT ;  /* 0x0000000100000812 */ /* 0x000fe400078efcff */
[----:B------:R-:W-:Y:S02]  /*0590*/  ISETP.NE.AND P0, PT, R10, R12, PT ;  /* 0x0000000c0a00720c */ /* 0x000fe40003f05270 */
[----:B------:R-:W-:Y:S02]  /*05a0*/  LOP3.LUT R0, R0, 0xffffffef, RZ, 0xc0, !PT ;  /* 0xffffffef00007812 */ /* 0x000fe400078ec0ff */
[----:B------:R-:W-:Y:S02]  /*05b0*/  SEL R13, RZ, 0x1, !P0 ;  /* 0x00000001ff0d7807 */ /* 0x000fe40004000000 */
[----:B-1----:R-:W-:Y:S02]  /*05c0*/  P2R R5, PR, RZ, 0x1 ;  /* 0x00000001ff057803 */ /* 0x002fe40000000000 */
[----:B------:R-:W-:-:S02]  /*05d0*/  ISETP.NE.AND P0, PT, R40, R46, PT ;  /* 0x0000002e2800720c */ /* 0x000fc40003f05270 */
[----:B------:R-:W-:Y:S02]  /*05e0*/  @P6 LOP3.LUT R0, R0, 0x10, RZ, 0xfc, !PT ;  /* 0x0000001000006812 */ /* 0x000fe400078efcff */
[----:B------:R-:W-:Y:S02]  /*05f0*/  SEL R7, RZ, 0x1, !P0 ;  /* 0x00000001ff077807 */ /* 0x000fe40004000000 */
[----:B------:R-:W-:Y:S02]  /*0600*/  LOP3.LUT R0, R0, 0xffffff7f, RZ, 0xc0, !PT ;  /* 0xffffff7f00007812 */ /* 0x000fe400078ec0ff */
[----:B------:R-:W-:-:S05]  /*0610*/  ISETP.NE.AND P6, PT, R3, RZ, PT ;  /* 0x000000ff0300720c */ /* 0x000fca0003fc5270 */
[----:B------:R-:W-:Y:S02]  /*0620*/  @P0 LOP3.LUT R0, R0, 0x80, RZ, 0xfc, !PT ;  /* 0x0000008000000812 */ /* 0x000fe400078efcff */
[----:B------:R-:W-:Y:S02]  /*0630*/  LOP3.LUT P0, RZ, R3, R41, RZ, 0xfc, !PT ;  /* 0x0000002903ff7212 */ /* 0x000fe4000780fcff */
[----:B------:R-:W-:-:S11]  /*0640*/  LOP3.LUT R0, R0, 0xffffffbf, RZ, 0xc0, !PT ;  /* 0xffffffbf00007812 */ /* 0x000fd600078ec0ff */
[----:B------:R-:W-:Y:S02]  /*0650*/  @P0 LOP3.LUT R0, R0, 0x40, RZ, 0xfc, !PT ;  /* 0x0000004000000812 */ /* 0x000fe400078efcff */
[----:B--2---:R-:W-:Y:S02]  /*0660*/  ISETP.NE.AND P0, PT, R44, R42, P0 ;  /* 0x0000002a2c00720c */ /* 0x004fe40000705270 */
[----:B------:R-:W-:-:S11]  /*0670*/  LOP3.LUT R0, R0, 0xfffffeff, RZ, 0xc0, !PT ;  /* 0xfffffeff00007812 */ /* 0x000fd600078ec0ff */
[----:B------:R-:W-:Y:S02]  /*0680*/  @P0 LOP3.LUT R0, R0, 0x100, RZ, 0xfc, !PT ;  /* 0x0000010000000812 */ /* 0x000fe400078efcff */
[----:B------:R-:W-:Y:S01]  /*0690*/  ISETP.NE.AND P0, PT, R5, RZ, PT ;  /* 0x000000ff0500720c */ /* 0x000fe20003f05270 */
[----:B------:R-:W-:-:S12]  /*06a0*/  @P6 BRA `(.L_x_240) ;  /* 0x0000000c00706947 */ /* 0x000fd80003800000 */
[----:B------:R-:W1:Y:S01]  /*06b0*/  LDCU UR5, c[0x0][0x394] ;  /* 0x00007280ff0577ac */ /* 0x000e620008000800 */
[C---:B------:R-:W-:Y:S01]  /*06c0*/  LOP3.LUT P6, RZ, R0.reuse, 0x100, RZ, 0xc0, !PT ;  /* 0x0000010000ff7812 */ /* 0x040fe200078cc0ff */
[----:B------:R-:W-:Y:S01]  /*06d0*/  VIADD R3, R21, 0x1 ;  /* 0x0000000115037836 */ /* 0x000fe20000000000 */
[----:B------:R-:W-:Y:S02]  /*06e0*/  P2R R19, PR, RZ, 0x8 ;  /* 0x00000008ff137803 */ /* 0x000fe40000000000 */
[C---:B------:R-:W-:Y:S02]  /*06f0*/  LOP3.LUT P3, RZ, R0.reuse, 0x8, RZ, 0xc0, !PT ;  /* 0x0000000800ff7812 */ /* 0x040fe4000786c0ff */
[----:B------:R-:W-:Y:S02]  /*0700*/  P2R R23, PR, RZ, 0x10 ;  /* 0x00000010ff177803 */ /* 0x000fe40000000000 */
[----:B------:R-:W-:Y:S02]  /*0710*/  LOP3.LUT P4, RZ, R0, 0x4, RZ, 0xc0, !PT ;  /* 0x0000000400ff7812 */ /* 0x000fe4000788c0ff */
[----:B------:R-:W-:-:S02]  /*0720*/  P2R R25, PR, RZ, 0x20 ;  /* 0x00000020ff197803 */ /* 0x000fc40000000000 */
[----:B------:R-:W-:Y:S01]  /*0730*/  LOP3.LUT P5, RZ, R0, 0x2, RZ, 0xc0, !PT ;  /* 0x0000000200ff7812 */ /* 0x000fe200078ac0ff */
[----:B------:R-:W-:Y:S01]  /*0740*/  @!P6 IMAD.MOV R3, RZ, RZ, R21 ;  /* 0x000000ffff03e224 */ /* 0x000fe200078e0215 */
[----:B------:R-:W-:Y:S02]  /*0750*/  ISETP.NE.AND P6, PT, R42, R2, PT ;  /* 0x000000022a00720c */ /* 0x000fe40003fc5270 */
[----:B------:R-:W-:Y:S01]  /*0760*/  P2R R21, PR, RZ, 0x2 ;  /* 0x00000002ff157803 */ /* 0x000fe20000000000 */
[----:B-1----:R-:W-:Y:S01]  /*0770*/  IMAD.U32 R32, RZ, RZ, UR5 ;  /* 0x00000005ff207e24 */ /* 0x002fe2000f8e00ff */
[----:B------:R-:W-:Y:S02]  /*0780*/  SEL R5, RZ, 0x1, P6 ;  /* 0x00000001ff057807 */ /* 0x000fe40003000000 */
[----:B------:R-:W-:Y:S02]  /*0790*/  LOP3.LUT P6, RZ, R0, 0x1, RZ, 0xc0, !PT ;  /* 0x0000000100ff7812 */ /* 0x000fe400078cc0ff */
[----:B------:R-:W-:-:S02]  /*07a0*/  SHF.L.U32 R5, R32, R5, RZ ;  /* 0x0000000520057219 */ /* 0x000fc400000006ff */
[----:B------:R-:W-:Y:S02]  /*07b0*/  IADD3 R3, PT, PT, R36, R3, R17 ;  /* 0x0000000324037210 */ /* 0x000fe40007ffe011 */
[----:B------:R-:W-:Y:S02]  /*07c0*/  SEL R5, R5, RZ, !P3 ;  /* 0x000000ff05057207 */ /* 0x000fe40005800000 */
[----:B------:R-:W-:Y:S02]  /*07d0*/  ISETP.NE.AND P3, PT, R19, RZ, PT ;  /* 0x000000ff1300720c */ /* 0x000fe40003f65270 */
[----:B------:R-:W-:Y:S01]  /*07e0*/  IADD3 R3, PT, PT, R15, R3, R34 ;  /* 0x000000030f037210 */ /* 0x000fe20007ffe022 */
[----:B------:R-:W-:Y:S01]  /*07f0*/  IMAD R5, R32, 0x2, R5 ;  /* 0x0000000220057824 */ /* 0x000fe200078e0205 */
[----:B------:R-:W-:Y:S02]  /*0800*/  P2R R19, PR, RZ, 0x1 ;  /* 0x00000001ff137803 */ /* 0x000fe40000000000 */
[----:B------:R-:W-:-:S02]  /*0810*/  IADD3 R3, PT, PT, R30, R3, R13 ;  /* 0x000000031e037210 */ /* 0x000fc40007ffe00d */
[----:B------:R-:W-:Y:S02]  /*0820*/  SEL R5, R5, R32, !P4 ;  /* 0x0000002005057207 */ /* 0x000fe40006000000 */
[----:B------:R-:W-:Y:S02]  /*0830*/  ISETP.NE.AND P4, PT, R23, RZ, PT ;  /* 0x000000ff1700720c */ /* 0x000fe40003f85270 */
[----:B------:R-:W-:Y:S02]  /*0840*/  SEL R5, R5, RZ, !P5 ;  /* 0x000000ff05057207 */ /* 0x000fe40006800000 */
[----:B------:R-:W-:Y:S02]  /*0850*/  ISETP.NE.AND P5, PT, R25, RZ, PT ;  /* 0x000000ff1900720c */ /* 0x000fe40003fa5270 */
[----:B------:R-:W-:Y:S01]  /*0860*/  IADD3 R3, PT, PT, R11, R3, R28 ;  /* 0x000000030b037210 */ /* 0x000fe20007ffe01c */
[----:B------:R-:W-:Y:S01]  /*0870*/  IMAD R5, R32, 0x2, R5 ;  /* 0x0000000220057824 */ /* 0x000fe200078e0205 */
[----:B------:R-:W-:-:S02]  /*0880*/  P2R R38, PR, RZ, 0x20 ;  /* 0x00000020ff267803 */ /* 0x000fc40000000000 */
[----:B------:R-:W-:Y:S02]  /*0890*/  IADD3 R3, PT, PT, R9, R3, R26 ;  /* 0x0000000309037210 */ /* 0x000fe40007ffe01a */
[----:B------:R-:W-:Y:S02]  /*08a0*/  SEL R5, R5, R32, !P6 ;  /* 0x0000002005057207 */ /* 0x000fe40007000000 */
[----:B------:R-:W-:Y:S02]  /*08b0*/  ISETP.NE.AND P6, PT, R40, R46, PT ;  /* 0x0000002e2800720c */ /* 0x000fe40003fc5270 */
[----:B------:R-:W-:Y:S02]  /*08c0*/  SEL R5, R5, RZ, !P0 ;  /* 0x000000ff05057207 */ /* 0x000fe40004000000 */
[----:B------:R-:W-:Y:S02]  /*08d0*/  LOP3.LUT P0, RZ, R0, 0x10, RZ, 0xc0, !PT ;  /* 0x0000001000ff7812 */ /* 0x000fe4000780c0ff */
[----:B------:R-:W-:Y:S01]  /*08e0*/  IADD3 R7, PT, PT, R7, R3, R24 ;  /* 0x0000000307077210 */ /* 0x000fe20007ffe018 */
[----:B------:R-:W-:Y:S01]  /*08f0*/  IMAD R5, R32, 0x2, R5 ;  /* 0x0000000220057824 */ /* 0x000fe200078e0205 */
[----:B------:R-:W1:Y:S01]  /*0900*/  S2R R3, SR_LANEID ;  /* 0x0000000000037919 */ /* 0x000e620000000000 */
[----:B------:R-:W-:-:S02]  /*0910*/  P2R R39, PR, RZ, 0x10 ;  /* 0x00000010ff277803 */ /* 0x000fc40000000000 */
[----:B------:R-:W-:Y:S01]  /*0920*/  P2R R37, PR, RZ, 0x8 ;  /* 0x00000008ff257803 */ /* 0x000fe20000000000 */
[----:B------:R-:W-:Y:S01]  /*0930*/  SHFL.UP PT, R9, R7, 0x1, RZ ;  /* 0x0420000007097989 */ /* 0x000fe200000e00ff */
[----:B------:R-:W-:Y:S02]  /*0940*/  SEL R5, R5, R32, !P1 ;  /* 0x0000002005057207 */ /* 0x000fe40004800000 */
[----:B------:R-:W-:Y:S02]  /*0950*/  P2R R23, PR, RZ, 0x4 ;  /* 0x00000004ff177803 */ /* 0x000fe40000000000 */
[----:B------:R-:W-:Y:S02]  /*0960*/  SEL R5, R5, RZ, !P2 ;  /* 0x000000ff05057207 */ /* 0x000fe40005000000 */
[C---:B------:R-:W-:Y:S02]  /*0970*/  LOP3.LUT P2, RZ, R0.reuse, 0x8, RZ, 0xc0, !PT ;  /* 0x0000000800ff7812 */ /* 0x040fe4000784c0ff */
[----:B------:R-:W-:Y:S01]  /*0980*/  LOP3.LUT P1, RZ, R0, 0x4, RZ, 0xc0, !PT ;  /* 0x0000000400ff7812 */ /* 0x000fe2000782c0ff */
[----:B------:R-:W-:-:S05]  /*0990*/  IMAD R5, R32, 0x2, R5 ;  /* 0x0000000220057824 */ /* 0x000fca00078e0205 */
[----:B------:R-:W-:Y:S02]  /*09a0*/  SEL R5, R5, R32, !P3 ;  /* 0x0000002005057207 */ /* 0x000fe40005800000 */
[C---:B------:R-:W-:Y:S02]  /*09b0*/  LOP3.LUT P3, RZ, R0.reuse, 0x20, RZ, 0xc0, !PT ;  /* 0x0000002000ff7812 */ /* 0x040fe4000786c0ff */
[----:B------:R-:W-:Y:S02]  /*09c0*/  SEL R5, R5, RZ, !P4 ;  /* 0x000000ff05057207 */ /* 0x000fe40006000000 */
[----:B------:R-:W-:-:S03]  /*09d0*/  LOP3.LUT P4, RZ, R0, 0x40, RZ, 0xc0, !PT ;  /* 0x0000004000ff7812 */ /* 0x000fc6000788c0ff */
[----:B------:R-:W-:Y:S01]  /*09e0*/  IMAD R5, R32, 0x2, R5 ;  /* 0x0000000220057824 */ /* 0x000fe200078e0205 */
[----:B------:R-:W-:-:S04]  /*09f0*/  P2R R43, PR, RZ, 0x10 ;  /* 0x00000010ff2b7803 */ /* 0x000fc80000000000 */
[----:B------:R-:W-:Y:S02]  /*0a00*/  SEL R5, R5, R32, !P5 ;  /* 0x0000002005057207 */ /* 0x000fe40006800000 */
[----:B------:R-:W-:Y:S02]  /*0a10*/  ISETP.GE.U32.AND P5, PT, R41, 0x20, PT ;  /* 0x000000202900780c */ /* 0x000fe40003fa6070 */
[----:B------:R-:W-:Y:S02]  /*0a20*/  SEL R5, R5, RZ, !P0 ;  /* 0x000000ff05057207 */ /* 0x000fe40004000000 */
[----:B------:R-:W-:-:S03]  /*0a30*/  LOP3.LUT P0, RZ, R0, 0x2, RZ, 0xc0, !PT ;  /* 0x0000000200ff7812 */ /* 0x000fc6000780c0ff */
[----:B------:R-:W-:-:S05]  /*0a40*/  IMAD R5, R32, 0x2, R5 ;  /* 0x0000000220057824 */ /* 0x000fca00078e0205 */
[----:B------:R-:W-:Y:S02]  /*0a50*/  SEL R5, R5, R32, !P6 ;  /* 0x0000002005057207 */ /* 0x000fe40007000000 */
[----:B------:R-:W-:-:S03]  /*0a60*/  ISETP.NE.AND P6, PT, R7, RZ, PT ;  /* 0x000000ff0700720c */ /* 0x000fc60003fc5270 */
[----:B------:R-:W2:Y:S02]  /*0a70*/  SHFL.UP PT, R15, R5, 0x1, RZ ;  /* 0x04200000050f7989 */ /* 0x000ea400000e00ff */
[----:B--2---:R-:W-:Y:S02]  /*0a80*/  SEL R15, R15, RZ, !P6 ;  /* 0x000000ff0f0f7207 */ /* 0x004fe40007000000 */
[----:B-1----:R-:W-:-:S04]  /*0a90*/  ISETP.GE.AND P6, PT, R3, 0x1, PT ;  /* 0x000000010300780c */ /* 0x002fc80003fc6270 */
[----:B------:R-:W-:Y:S02]  /*0aa0*/  SEL R24, R15, RZ, P6 ;  /* 0x000000ff0f187207 */ /* 0x000fe40003000000 */
[----:B------:R-:W-:-:S03]  /*0ab0*/  SEL R26, R9, RZ, P6 ;  /* 0x000000ff091a7207 */ /* 0x000fc60003000000 */
[----:B------:R-:W-:Y:S02]  /*0ac0*/  IMAD.IADD R24, R5, 0x1, R24 ;  /* 0x0000000105187824 */ /* 0x000fe400078e0218 */
[----:B------:R-:W-:-:S03]  /*0ad0*/  IMAD.IADD R26, R7, 0x1, R26 ;  /* 0x00000001071a7824 */ /* 0x000fc600078e021a */
[----:B------:R-:W1:Y:S02]  /*0ae0*/  SHFL.UP PT, R5, R24, 0x2, RZ ;  /* 0x0440000018057989 */ /* 0x000e6400000e00ff */
[----:B------:R-:W-:-:S04]  /*0af0*/  ISETP.NE.AND P6, PT, R26, RZ, PT ;  /* 0x000000ff1a00720c */ /* 0x000fc80003fc5270 */
[----:B-1----:R-:W-:Y:S02]  /*0b00*/  SEL R9, R5, RZ, !P6 ;  /* 0x000000ff05097207 */ /* 0x002fe40007000000 */
[----:B------:R-:W1:Y:S01]  /*0b10*/  SHFL.UP PT, R5, R26, 0x2, RZ ;  /* 0x044000001a057989 */ /* 0x000e6200000e00ff */
[----:B------:R-:W-:-:S04]  /*0b20*/  ISETP.GE.AND P6, PT, R3, 0x2, PT ;  /* 0x000000020300780c */ /* 0x000fc80003fc6270 */
[----:B------:R-:W-:-:S05]  /*0b30*/  SEL R9, R9, RZ, P6 ;  /* 0x000000ff09097207 */ /* 0x000fca0003000000 */
[----:B------:R-:W-:-:S05]  /*0b40*/  IMAD.IADD R9, R24, 0x1, R9 ;  /* 0x0000000118097824 */ /* 0x000fca00078e0209 */
[----:B------:R-:W2:Y:S01]  /*0b50*/  SHFL.UP PT, R7, R9, 0x4, RZ ;  /* 0x0480000009077989 */ /* 0x000ea200000e00ff */
[----:B-1----:R-:W-:-:S05]  /*0b60*/  SEL R5, R5, RZ, P6 ;  /* 0x000000ff05057207 */ /* 0x002fca0003000000 */
[----:B------:R-:W-:-:S05]  /*0b70*/  IMAD.IADD R5, R26, 0x1, R5 ;  /* 0x000000011a057824 */ /* 0x000fca00078e0205 */
[----:B------:R-:W-:-:S04]  /*0b80*/  ISETP.NE.AND P6, PT, R5, RZ, PT ;  /* 0x000000ff0500720c */ /* 0x000fc80003fc5270 */
[----:B--2---:R-:W-:Y:S02]  /*0b90*/  SEL R11, R7, RZ, !P6 ;  /* 0x000000ff070b7207 */ /* 0x004fe40007000000 */
[----:B------:R-:W1:Y:S01]  /*0ba0*/  SHFL.UP PT, R7, R5, 0x4, RZ ;  /* 0x0480000005077989 */ /* 0x000e6200000e00ff */
[----:B------:R-:W-:-:S04]  /*0bb0*/  ISETP.GE.AND P6, PT, R3, 0x4, PT ;  /* 0x000000040300780c */ /* 0x000fc80003fc6270 */
[----:B------:R-:W-:-:S05]  /*0bc0*/  SEL R24, R11, RZ, P6 ;  /* 0x000000ff0b187207 */ /* 0x000fca0003000000 */
[----:B------:R-:W-:Y:S01]  /*0bd0*/  IMAD.IADD R24, R9, 0x1, R24 ;  /* 0x0000000109187824 */ /* 0x000fe200078e0218 */
[----:B-1----:R-:W-:-:S04]  /*0be0*/  SEL R26, R7, RZ, P6 ;  /* 0x000000ff071a7207 */ /* 0x002fc80003000000 */
[----:B------:R-:W1:Y:S01]  /*0bf0*/  SHFL.UP PT, R7, R24, 0x8, RZ ;  /* 0x0500000018077989 */ /* 0x000e6200000e00ff */
[----:B------:R-:W-:-:S05]  /*0c00*/  IMAD.IADD R26, R5, 0x1, R26 ;  /* 0x00000001051a7824 */ /* 0x000fca00078e021a */
        /* <DEDUP_REMOVED lines=14> */
[----:B------:R-:W-:-:S05]  /*0cf0*/  IMAD.IADD R35, R9, 0x1, R24 ;  /* 0x0000000109237824 */ /* 0x000fca00078e0218 */
[----:B0-----:R-:W-:Y:S01]  /*0d00*/  SHFL.UP PT, R45, R35, 0x1, RZ ;  /* 0x04200000232d7989 */ /* 0x001fe200000e00ff */
[----:B-1----:R-:W-:Y:S02]  /*0d10*/  SEL R34, R5, RZ, P6 ;  /* 0x000000ff05227207 */ /* 0x002fe40003000000 */
[----:B------:R-:W-:Y:S02]  /*0d20*/  ISETP.NE.AND P6, PT, R3, 0x1f, PT ;  /* 0x0000001f0300780c */ /* 0x000fe40003fc5270 */
[----:B------:R-:W-:Y:S01]  /*0d30*/  SHF.R.U32.HI R5, RZ, 0x5, R41 ;  /* 0x00000005ff057819 */ /* 0x000fe20000011629 */
[----:B------:R-:W-:-:S05]  /*0d40*/  IMAD.IADD R34, R7, 0x1, R34 ;  /* 0x0000000107227824 */ /* 0x000fca00078e0222 */
[----:B------:R-:W0:Y:S05]  /*0d50*/  SHFL.UP PT, R33, R34, 0x1, RZ ;  /* 0x0420000022217989 */ /* 0x000e2a00000e00ff */
[----:B------:R-:W-:-:S05]  /*0d60*/  @!P6 LEA R11, R5, UR4, 0x3 ;  /* 0x00000004050bec11 */ /* 0x000fca000f8e18ff */
[----:B------:R1:W-:Y:S01]  /*0d70*/  @!P6 STS.64 [R11], R34 ;  /* 0x000000220b00e388 */ /* 0x0003e20000000a00 */
[----:B------:R-:W-:Y:S01]  /*0d80*/  BAR.SYNC.DEFER_BLOCKING 0x0 ;  /* 0x0000000000007b1d */ /* 0x000fe20000010000 */
[----:B-1----:R-:W-:Y:S01]  /*0d90*/  IMAD.MOV.U32 R35, RZ, RZ, RZ ;  /* 0x000000ffff237224 */ /* 0x002fe200078e00ff */
[----:B0-----:R-:W-:-:S04]  /*0da0*/  @P5 ISETP.NE.AND P4, PT, R33, RZ, PT ;  /* 0x000000ff2100520c */ /* 0x001fc80003f85270 */
[----:B------:R-:W0:Y:S02]  /*0db0*/  LDS.128 R24, [UR4] ;  /* 0x00000004ff187984 */ /* 0x000e240008000c00 */
[----:B0-----:R-:W-:Y:S01]  /*0dc0*/  ISETP.NE.AND P6, PT, R26, RZ, PT ;  /* 0x000000ff1a00720c */ /* 0x001fe20003fc5270 */
[----:B------:R-:W-:-:S03]  /*0dd0*/  IMAD.IADD R9, R24, 0x1, R26 ;  /* 0x0000000118097824 */ /* 0x000fc600078e021a */
[----:B------:R-:W-:Y:S02]  /*0de0*/  SEL R28, R25, RZ, !P6 ;  /* 0x000000ff191c7207 */ /* 0x000fe40007000000 */
[----:B------:R-:W-:-:S03]  /*0df0*/  ISETP.NE.AND P6, PT, R5, 0x2, PT ;  /* 0x000000020500780c */ /* 0x000fc60003fc5270 */
[----:B------:R-:W-:Y:S01]  /*0e00*/  IMAD.IADD R26, R27, 0x1, R28 ;  /* 0x000000011b1a7824 */ /* 0x000fe200078e021c */
[C---:B------:R-:W-:Y:S01]  /*0e10*/  SEL R24, R9.reuse, R24, !P6 ;  /* 0x0000001809187207 */ /* 0x040fe20007000000 */
[----:B------:R-:W0:Y:S03]  /*0e20*/  LDS.128 R28, [UR4+0x10] ;  /* 0x00001004ff1c7984 */ /* 0x000e260008000c00 */
[----:B------:R-:W-:Y:S02]  /*0e30*/  SEL R25, R26, R25, !P6 ;  /* 0x000000191a197207 */ /* 0x000fe40007000000 */
[----:B0-----:R-:W-:Y:S01]  /*0e40*/  ISETP.NE.AND P6, PT, R28, RZ, PT ;  /* 0x000000ff1c00720c */ /* 0x001fe20003fc5270 */
[----:B------:R-:W-:-:S03]  /*0e50*/  IMAD.IADD R9, R9, 0x1, R28 ;  /* 0x0000000109097824 */ /* 0x000fc600078e021c */
[----:B------:R-:W-:Y:S02]  /*0e60*/  SEL R26, R26, RZ, !P6 ;  /* 0x000000ff1a1a7207 */ /* 0x000fe40007000000 */
[----:B------:R-:W-:-:S03]  /*0e70*/  @P5 ISETP.NE.AND P6, PT, R3, RZ, PT ;  /* 0x000000ff0300520c */ /* 0x000fc60003fc5270 */
[----:B------:R-:W-:Y:S01]  /*0e80*/  IMAD.IADD R26, R29, 0x1, R26 ;  /* 0x000000011d1a7824 */ /* 0x000fe200078e021a */
[----:B------:R-:W-:Y:S02]  /*0e90*/  @P5 SEL R7, R33, RZ, P6 ;  /* 0x000000ff21075207 */ /* 0x000fe40003000000 */
[----:B------:R-:W-:-:S04]  /*0ea0*/  ISETP.NE.AND P6, PT, R5, 0x3, PT ;  /* 0x000000030500780c */ /* 0x000fc80003fc5270 */
[----:B------:R-:W-:Y:S01]  /*0eb0*/  SEL R13, R9, R24, !P6 ;  /* 0x00000018090d7207 */ /* 0x000fe20007000000 */
[----:B------:R-:W-:Y:S01]  /*0ec0*/  IMAD.IADD R9, R30, 0x1, R9 ;  /* 0x000000011e097824 */ /* 0x000fe200078e0209 */
[----:B------:R-:W-:Y:S02]  /*0ed0*/  SEL R11, R26, R25, !P6 ;  /* 0x000000191a0b7207 */ /* 0x000fe40007000000 */
[----:B------:R-:W-:-:S04]  /*0ee0*/  ISETP.NE.AND P6, PT, R30, RZ, PT ;  /* 0x000000ff1e00720c */ /* 0x000fc80003fc5270 */
[----:B------:R-:W-:Y:S02]  /*0ef0*/  SEL R28, R26, RZ, !P6 ;  /* 0x000000ff1a1c7207 */ /* 0x000fe40007000000 */
[----:B------:R-:W0:Y:S03]  /*0f00*/  LDS.128 R24, [UR4+0x20] ;  /* 0x00002004ff187984 */ /* 0x000e260008000c00 */
[----:B------:R-:W-:Y:S01]  /*0f10*/  IMAD.IADD R28, R31, 0x1, R28 ;  /* 0x000000011f1c7824 */ /* 0x000fe200078e021c */
[----:B0-----:R-:W-:-:S04]  /*0f20*/  ISETP.NE.AND P6, PT, R24, RZ, PT ;  /* 0x000000ff1800720c */ /* 0x001fc80003fc5270 */
[----:B------:R-:W-:Y:S02]  /*0f30*/  SEL R34, R28, RZ, !P6 ;  /* 0x000000ff1c227207 */ /* 0x000fe40007000000 */
[----:B------:R-:W-:-:S03]  /*0f40*/  ISETP.NE.AND P6, PT, R5, 0x4, PT ;  /* 0x000000040500780c */ /* 0x000fc60003fc5270 */
[----:B------:R-:W-:Y:S01]  /*0f50*/  IMAD.IADD R34, R25, 0x1, R34 ;  /* 0x0000000119227824 */ /* 0x000fe200078e0222 */
[----:B------:R-:W-:Y:S02]  /*0f60*/  SEL R11, R28, R11, !P6 ;  /* 0x0000000b1c0b7207 */ /* 0x000fe40007000000 */
[----:B------:R-:W0:Y:S01]  /*0f70*/  LDS.128 R28, [UR4+0x30] ;  /* 0x00003004ff1c7984 */ /* 0x000e220008000c00 */
[C---:B------:R-:W-:Y:S01]  /*0f80*/  SEL R13, R9.reuse, R13, !P6 ;  /* 0x0000000d090d7207 */ /* 0x040fe20007000000 */
[----:B------:R-:W-:Y:S01]  /*0f90*/  IMAD.IADD R9, R9, 0x1, R24 ;  /* 0x0000000109097824 */ /* 0x000fe200078e0218 */
[----:B------:R-:W-:-:S04]  /*0fa0*/  ISETP.NE.AND P6, PT, R5, 0x5, PT ;  /* 0x000000050500780c */ /* 0x000fc80003fc5270 */
[----:B------:R-:W-:Y:S01]  /*0fb0*/  SEL R13, R9, R13, !P6 ;  /* 0x0000000d090d7207 */ /* 0x000fe20007000000 */
[----:B------:R-:W-:Y:S01]  /*0fc0*/  IMAD.IADD R9, R26, 0x1, R9 ;  /* 0x000000011a097824 */ /* 0x000fe200078e0209 */
[----:B------:R-:W-:Y:S02]  /*0fd0*/  SEL R11, R34, R11, !P6 ;  /* 0x0000000b220b7207 */ /* 0x000fe40007000000 */
[----:B------:R-:W-:-:S04]  /*0fe0*/  ISETP.NE.AND P6, PT, R26, RZ, PT ;  /* 0x000000ff1a00720c */ /* 0x000fc80003fc5270 */
[----:B------:R-:W-:-:S05]  /*0ff0*/  SEL R34, R34, RZ, !P6 ;  /* 0x000000ff22227207 */ /* 0x000fca0007000000 */
[----:B------:R-:W-:Y:S01]  /*1000*/  IMAD.IADD R34, R27, 0x1, R34 ;  /* 0x000000011b227824 */ /* 0x000fe200078e0222 */
[----:B0-----:R-:W-:Y:S01]  /*1010*/  ISETP.NE.AND P6, PT, R28, RZ, PT ;  /* 0x000000ff1c00720c */ /* 0x001fe20003fc5270 */
[----:B------:R-:W-:-:S03]  /*1020*/  IMAD.IADD R28, R9, 0x1, R28 ;  /* 0x00000001091c7824 */ /* 0x000fc600078e021c */
[----:B------:R-:W-:Y:S02]  /*1030*/  SEL R24, R34, RZ, !P6 ;  /* 0x000000ff22187207 */ /* 0x000fe40007000000 */
[----:B------:R-:W-:-:S03]  /*1040*/  ISETP.NE.AND P6, PT, R5, 0x6, PT ;  /* 0x000000060500780c */ /* 0x000fc60003fc5270 */
[----:B------:R-:W-:Y:S01]  /*1050*/  IMAD.IADD R24, R29, 0x1, R24 ;  /* 0x000000011d187824 */ /* 0x000fe200078e0218 */
[----:B------:R-:W-:Y:S02]  /*1060*/  SEL R11, R34, R11, !P6 ;  /* 0x0000000b220b7207 */ /* 0x000fe40007000000 */
[----:B------:R-:W-:Y:S02]  /*1070*/  SEL R13, R9, R13, !P6 ;  /* 0x0000000d090d7207 */ /* 0x000fe40007000000 */
[----:B------:R-:W-:-:S04]  /*1080*/  ISETP.NE.AND P6, PT, R5, 0x7, PT ;  /* 0x000000070500780c */ /* 0x000fc80003fc5270 */
[----:B------:R-:W-:-:S04]  /*1090*/  SEL R11, R24, R11, !P6 ;  /* 0x0000000b180b7207 */ /* 0x000fc80007000000 */
[----:B------:R-:W-:Y:S02]  /*10a0*/  @P5 SEL R26, R11, RZ, !P4 ;  /* 0x000000ff0b1a5207 */ /* 0x000fe40006000000 */
[----:B------:R-:W-:-:S13]  /*10b0*/  ISETP.NE.AND P4, PT, R3, RZ, P5 ;  /* 0x000000ff0300720c */ /* 0x000fda0002f85270 */
[----:B------:R-:W-:Y:S01]  /*10c0*/  @P4 IMAD.IADD R11, R45, 0x1, R26 ;  /* 0x000000012d0b4824 */ /* 0x000fe200078e021a */
[----:B------:R-:W-:Y:S02]  /*10d0*/  SEL R26, R28, R13, !P6 ;  /* 0x0000000d1c1a7207 */ /* 0x000fe40007000000 */
[----:B------:R-:W-:Y:S01]  /*10e0*/  ISETP.NE.AND P6, PT, R44, R42, PT ;  /* 0x0000002a2c00720c */ /* 0x000fe20003fc5270 */
[----:B------:R-:W-:Y:S01]  /*10f0*/  @P5 IMAD.MOV.U32 R45, RZ, RZ, R11 ;  /* 0x000000ffff2d5224 */ /* 0x000fe200078e000b */
[----:B------:R-:W-:Y:S01]  /*1100*/  ISETP.NE.AND P4, PT, R43, RZ, PT ;  /* 0x000000ff2b00720c */ /* 0x000fe20003f85270 */
[----:B------:R-:W-:Y:S01]  /*1110*/  @P5 IMAD.IADD R33, R26, 0x1, R7 ;  /* 0x000000011a215824 */ /* 0x000fe200078e0207 */
[----:B------:R-:W-:Y:S02]  /*1120*/  ISETP.NE.AND P5, PT, R38, RZ, PT ;  /* 0x000000ff2600720c */ /* 0x000fe40003fa5270 */
[----:B------:R-:W-:Y:S01]  /*1130*/  SEL R34, R45, RZ, !P6 ;  /* 0x000000ff2d227207 */ /* 0x000fe20007000000 */
[----:B------:R-:W-:Y:S01]  /*1140*/  IMAD.MOV.U32 R48, RZ, RZ, R33 ;  /* 0x000000ffff307224 */ /* 0x000fe200078e0021 */
[----:B------:R-:W-:-:S02]  /*1150*/  ISETP.NE.AND P6, PT, R41, RZ, PT ;  /* 0x000000ff2900720c */ /* 0x000fc40003fc5270 */
[----:B------:R-:W-:Y:S02]  /*1160*/  SEL R34, R34, R45, P4 ;  /* 0x0000002d22227207 */ /* 0x000fe40002000000 */
[----:B------:R-:W-:Y:S02]  /*1170*/  ISETP.NE.AND P4, PT, R39, RZ, PT ;  /* 0x000000ff2700720c */ /* 0x000fe40003f85270 */
[----:B------:R-:W-:Y:S01]  /*1180*/  SEL R43, R34, RZ, P6 ;  /* 0x000000ff222b7207 */ /* 0x000fe20003000000 */
[C---:B------:R-:W-:Y:S01]  /*1190*/  IMAD.IADD R34, R30.reuse, 0x1, R28 ;  /* 0x000000011e227824 */ /* 0x040fe200078e021c */
[----:B------:R-:W-:-:S03]  /*11a0*/  ISETP.NE.AND P6, PT, R30, RZ, PT ;  /* 0x000000ff1e00720c */ /* 0x000fc60003fc5270 */
[----:B------:R-:W-:Y:S01]  /*11b0*/  IMAD.IADD R43, R43, 0x1, R32 ;  /* 0x000000012b2b7824 */ /* 0x000fe200078e0220 */
[----:B------:R-:W-:Y:S02]  /*11c0*/  SEL R24, R24, RZ, !P6 ;  /* 0x000000ff18187207 */ /* 0x000fe40007000000 */
[----:B------:R-:W-:Y:S02]  /*11d0*/  LOP3.LUT P6, RZ, R0, 0x1, RZ, 0xc0, !PT ;  /* 0x0000000100ff7812 */ /* 0x000fe400078cc0ff */
[----:B------:R-:W-:Y:S01]  /*11e0*/  SEL R3, R43, RZ, !P3 ;  /* 0x000000ff2b037207 */ /* 0x000fe20005800000 */
[----:B------:R-:W-:Y:S01]  /*11f0*/  IMAD.IADD R25, R31, 0x1, R24 ;  /* 0x000000011f197824 */ /* 0x000fe200078e0218 */
[----:B------:R-:W-:-:S03]  /*1200*/  ISETP.NE.AND P3, PT, R37, RZ, PT ;  /* 0x000000ff2500720c */ /* 0x000fc60003f65270 */
[----:B------:R-:W-:-:S05]  /*1210*/  IMAD.IADD R3, R3, 0x1, R32 ;  /* 0x0000000103037824 */ /* 0x000fca00078e0220 */
[----:B------:R-:W-:Y:S02]  /*1220*/  SEL R5, R3, RZ, !P2 ;  /* 0x000000ff03057207 */ /* 0x000fe40005000000 */
[----:B------:R-:W-:-:S03]  /*1230*/  ISETP.NE.AND P2, PT, R23, RZ, PT ;  /* 0x000000ff1700720c */ /* 0x000fc60003f45270 */
[----:B------:R-:W-:-:S05]  /*1240*/  IMAD.IADD R5, R5, 0x1, R32 ;  /* 0x0000000105057824 */ /* 0x000fca00078e0220 */
[----:B------:R-:W-:Y:S02]  /*1250*/  SEL R7, R5, RZ, !P1 ;  /* 0x000000ff05077207 */ /* 0x000fe40004800000 */
[----:B------:R-:W-:-:S03]  /*1260*/  ISETP.NE.AND P1, PT, R21, RZ, PT ;  /* 0x000000ff1500720c */ /* 0x000fc60003f25270 */
[----:B------:R-:W-:-:S05]  /*1270*/  IMAD.IADD R7, R7, 0x1, R32 ;  /* 0x0000000107077824 */ /* 0x000fca00078e0220 */
[----:B------:R-:W-:Y:S02]  /*1280*/  SEL R9, R7, RZ, !P0 ;  /* 0x000000ff07097207 */ /* 0x000fe40004000000 */
[----:B------:R-:W-:-:S03]  /*1290*/  ISETP.NE.AND P0, PT, R19, RZ, PT ;  /* 0x000000ff1300720c */ /* 0x000fc60003f05270 */
[----:B------:R-:W-:Y:S01]  /*12a0*/  IMAD.IADD R9, R9, 0x1, R32 ;  /* 0x0000000109097824 */ /* 0x000fe200078e0220 */
[----:B------:R-:W-:-:S04]  /*12b0*/  P2R R26, PR, RZ, 0x1 ;  /* 0x00000001ff1a7803 */ /* 0x000fc80000000000 */
[----:B------:R-:W-:Y:S02]  /*12c0*/  SEL R11, R9, RZ, !P6 ;  /* 0x000000ff090b7207 */ /* 0x000fe40007000000 */
[----:B------:R-:W-:-:S03]  /*12d0*/  ISETP.NE.AND P6, PT, R41, RZ, PT ;  /* 0x000000ff2900720c */ /* 0x000fc60003fc5270 */
[----:B------:R-:W-:-:S05]  /*12e0*/  IMAD.IADD R11, R11, 0x1, R32 ;  /* 0x000000010b0b7824 */ /* 0x000fca00078e0220 */
[----:B------:R-:W-:Y:S02]  /*12f0*/  SEL R13, R11, RZ, !P0 ;  /* 0x000000ff0b0d7207 */ /* 0x000fe40004000000 */
[----:B------:R-:W-:-:S03]  /*1300*/  LOP3.LUT P0, RZ, R0, 0x10, RZ, 0xc0, !PT ;  /* 0x0000001000ff7812 */ /* 0x000fc6000780c0ff */
[----:B------:R-:W-:-:S05]  /*1310*/  IMAD.IADD R13, R13, 0x1, R32 ;  /* 0x000000010d0d7824 */ /* 0x000fca00078e0220 */
[----:B------:R-:W-:-:S05]  /*1320*/  SEL R15, R13, RZ, !P1 ;  /* 0x000000ff0d0f7207 */ /* 0x000fca0004800000 */
        /* <DEDUP_REMOVED lines=9> */
[----:B------:R-:W-:Y:S02]  /*13c0*/  SEL R41, R23, RZ, !P0 ;  /* 0x000000ff17297207 */ /* 0x000fe40004000000 */
[----:B------:R-:W-:Y:S01]  /*13d0*/  ISETP.NE.AND P0, PT, R26, RZ, PT ;  /* 0x000000ff1a00720c */ /* 0x000fe20003f05270 */
[----:B------:R-:W-:-:S12]  /*13e0*/  @P6 BRA `(.L_x_241) ;  /* 0x0000001800c06947 */ /* 0x000fd80003800000 */
[----:B------:R-:W0:Y:S01]  /*13f0*/  LDC.64 R28, c[0x0][0x3a8] ;  /* 0x0000ea00ff1c7b82 */ /* 0x000e220000000a00 */
[----:B------:R-:W-:Y:S02]  /*1400*/  IMAD.MOV.U32 R26, RZ, RZ, 0x65 ;  /* 0x00000065ff1a7424 */ /* 0x000fe400078e00ff */
[----:B------:R-:W-:Y:S02]  /*1410*/  IMAD.MOV.U32 R27, RZ, RZ, 0x0 ;  /* 0x00000000ff1b7424 */ /* 0x000fe400078e00ff */
[----:B------:R-:W-:Y:S02]  /*1420*/  IMAD.MOV.U32 R24, RZ, RZ, R34 ;  /* 0x000000ffff187224 */ /* 0x000fe400078e0022 */
[----:B------:R-:W-:Y:S02]  /*1430*/  IMAD.MOV.U32 R33, RZ, RZ, RZ ;  /* 0x000000ffff217224 */ /* 0x000fe400078e00ff */
[----:B------:R-:W-:Y:S01]  /*1440*/  IMAD.MOV.U32 R35, RZ, RZ, RZ ;  /* 0x000000ffff237224 */ /* 0x000fe200078e00ff */
[----:B0-----:R0:W-:Y:S01]  /*1450*/  ST.E.128.STRONG.GPU desc[UR12][R28.64+0x200], R24 ;  /* 0x000200181c007985 */ /* 0x0011e2000c10fd0c */
[----:B------:R-:W-:Y:S05]  /*1460*/  BRA `(.L_x_241) ;  /* 0x0000001800a07947 */ /* 0x000fea0003800000 */
.L_x_240:
[----:B------:R-:W1:Y:S01]  /*1470*/  LDC R19, c[0x0][0x394] ;  /* 0x0000e500ff137b82 */ /* 0x000e620000000800 */
[----:B------:R-:W-:Y:S02]  /*1480*/  ISETP.NE.AND P6, PT, R42, R2, PT ;  /* 0x000000022a00720c */ /* 0x000fe40003fc5270 */
[----:B------:R-:W-:Y:S02]  /*1490*/  P2R R5, PR, RZ, 0x4 ;  /* 0x00000004ff057803 */ /* 0x000fe40000000000 */
[----:B------:R-:W-:Y:S02]  /*14a0*/  SEL R32, RZ, 0x1, P6 ;  /* 0x00000001ff207807 */ /* 0x000fe40003000000 */
[C---:B------:R-:W-:Y:S02]  /*14b0*/  LOP3.LUT P2, RZ, R0.reuse, 0x8, RZ, 0xc0, !PT ;  /* 0x0000000800ff7812 */ /* 0x040fe4000784c0ff */
[----:B------:R-:W-:Y:S02]  /*14c0*/  P2R R23, PR, RZ, 0x8 ;  /* 0x00000008ff177803 */ /* 0x000fe40000000000 */
[----:B------:R-:W-:-:S02]  /*14d0*/  LOP3.LUT P3, RZ, R0, 0x4, RZ, 0xc0, !PT ;  /* 0x0000000400ff7812 */ /* 0x000fc4000786c0ff */
[----:B------:R-:W-:Y:S02]  /*14e0*/  P2R R25, PR, RZ, 0x10 ;  /* 0x00000010ff197803 */ /* 0x000fe40000000000 */
[C---:B------:R-:W-:Y:S02]  /*14f0*/  LOP3.LUT P4, RZ, R0.reuse, 0x2, RZ, 0xc0, !PT ;  /* 0x0000000200ff7812 */ /* 0x040fe4000788c0ff */
[----:B------:R-:W-:Y:S02]  /*1500*/  P2R R27, PR, RZ, 0x20 ;  /* 0x00000020ff1b7803 */ /* 0x000fe40000000000 */
[C---:B------:R-:W-:Y:S02]  /*1510*/  LOP3.LUT P5, RZ, R0.reuse, 0x1, RZ, 0xc0, !PT ;  /* 0x0000000100ff7812 */ /* 0x040fe400078ac0ff */
[----:B------:R-:W-:Y:S02]  /*1520*/  LOP3.LUT P6, RZ, R0, 0x100, RZ, 0xc0, !PT ;  /* 0x0000010000ff7812 */ /* 0x000fe400078cc0ff */
[----:B-1----:R-:W-:-:S04]  /*1530*/  SHF.L.U32 R32, R19, R32, RZ ;  /* 0x0000002013207219 */ /* 0x002fc800000006ff */
[----:B------:R-:W-:Y:S02]  /*1540*/  SEL R32, R32, RZ, !P2 ;  /* 0x000000ff20207207 */ /* 0x000fe40005000000 */
[----:B------:R-:W-:Y:S02]  /*1550*/  ISETP.NE.AND P2, PT, R5, RZ, PT ;  /* 0x000000ff0500720c */ /* 0x000fe40003f45270 */
[----:B------:R-:W1:Y:S01]  /*1560*/  S2R R5, SR_LANEID ;  /* 0x0000000000057919 */ /* 0x000e620000000000 */
[----:B------:R-:W-:-:S05]  /*1570*/  IMAD R32, R19, 0x2, R32 ;  /* 0x0000000213207824 */ /* 0x000fca00078e0220 */
[----:B------:R-:W-:Y:S02]  /*1580*/  SEL R32, R32, R19, !P3 ;  /* 0x0000001320207207 */ /* 0x000fe40005800000 */
[----:B------:R-:W-:Y:S01]  /*1590*/  ISETP.NE.AND P3, PT, R23, RZ, PT ;  /* 0x000000ff1700720c */ /* 0x000fe20003f65270 */
[----:B------:R-:W-:Y:S01]  /*15a0*/  VIADD R23, R21, 0x1 ;  /* 0x0000000115177836 */ /* 0x000fe20000000000 */
[----:B------:R-:W-:Y:S01]  /*15b0*/  SEL R32, R32, RZ, !P4 ;  /* 0x000000ff20207207 */ /* 0x000fe20006000000 */
[----:B------:R-:W-:Y:S01]  /*15c0*/  @!P6 IMAD.MOV R23, RZ, RZ, R21 ;  /* 0x000000ffff17e224 */ /* 0x000fe200078e0215 */
[----:B------:R-:W-:Y:S02]  /*15d0*/  ISETP.NE.AND P4, PT, R25, RZ, PT ;  /* 0x000000ff1900720c */ /* 0x000fe40003f85270 */
[----:B------:R-:W-:Y:S01]  /*15e0*/  ISETP.NE.AND P6, PT, R40, R46, PT ;  /* 0x0000002e2800720c */ /* 0x000fe20003fc5270 */
[----:B------:R-:W-:Y:S01]  /*15f0*/  IMAD R32, R19, 0x2, R32 ;  /* 0x0000000213207824 */ /* 0x000fe200078e0220 */
[----:B------:R-:W-:-:S04]  /*1600*/  IADD3 R23, PT, PT, R36, R23, R17 ;  /* 0x0000001724177210 */ /* 0x000fc80007ffe011 */
[----:B------:R-:W-:Y:S02]  /*1610*/  SEL R32, R32, R19, !P5 ;  /* 0x0000001320207207 */ /* 0x000fe40006800000 */
[----:B------:R-:W-:Y:S02]  /*1620*/  ISETP.NE.AND P5, PT, R27, RZ, PT ;  /* 0x000000ff1b00720c */ /* 0x000fe40003fa5270 */
[----:B------:R-:W-:Y:S02]  /*1630*/  SEL R32, R32, RZ, !P0 ;  /* 0x000000ff20207207 */ /* 0x000fe40004000000 */
[----:B------:R-:W-:Y:S02]  /*1640*/  LOP3.LUT P0, RZ, R0, 0x10, RZ, 0xc0, !PT ;  /* 0x0000001000ff7812 */ /* 0x000fe4000780c0ff */
[----:B------:R-:W-:Y:S01]  /*1650*/  IADD3 R23, PT, PT, R15, R23, R34 ;  /* 0x000000170f177210 */ /* 0x000fe20007ffe022 */
[----:B------:R-:W-:-:S03]  /*1660*/  IMAD R32, R19, 0x2, R32 ;  /* 0x0000000213207824 */ /* 0x000fc600078e0220 */
[----:B------:R-:W-:Y:S02]  /*1670*/  IADD3 R23, PT, PT, R30, R23, R13 ;  /* 0x000000171e177210 */ /* 0x000fe40007ffe00d */
[----:B------:R-:W-:Y:S02]  /*1680*/  SEL R32, R32, R19, !P1 ;  /* 0x0000001320207207 */ /* 0x000fe40004800000 */
[----:B------:R-:W-:Y:S02]  /*1690*/  IADD3 R23, PT, PT, R11, R23, R28 ;  /* 0x000000170b177210 */ /* 0x000fe40007ffe01c */
[----:B------:R-:W-:Y:S02]  /*16a0*/  SEL R32, R32, RZ, !P2 ;  /* 0x000000ff20207207 */ /* 0x000fe40005000000 */
[----:B------:R-:W-:Y:S02]  /*16b0*/  IADD3 R23, PT, PT, R9, R23, R26 ;  /* 0x0000001709177210 */ /* 0x000fe40007ffe01a */
[----:B-1----:R-:W-:Y:S01]  /*16c0*/  ISETP.GE.AND P1, PT, R5, 0x1, PT ;  /* 0x000000010500780c */ /* 0x002fe20003f26270 */
[----:B------:R-:W-:Y:S01]  /*16d0*/  IMAD R32, R19, 0x2, R32 ;  /* 0x0000000213207824 */ /* 0x000fe200078e0220 */
[----:B------:R-:W-:-:S02]  /*16e0*/  IADD3 R23, PT, PT, R7, R23, R24 ;  /* 0x0000001707177210 */ /* 0x000fc40007ffe018 */
[----:B------:R-:W-:Y:S02]  /*16f0*/  ISETP.NE.AND P2, PT, R5, 0x1f, PT ;  /* 0x0000001f0500780c */ /* 0x000fe40003f45270 */
[----:B------:R-:W-:Y:S01]  /*1700*/  SEL R32, R32, R19, !P3 ;  /* 0x0000001320207207 */ /* 0x000fe20005800000 */
[----:B------:R-:W-:Y:S03]  /*1710*/  SHFL.UP PT, R7, R23, 0x1, RZ ;  /* 0x0420000017077989 */ /* 0x000fe600000e00ff */
[----:B------:R-:W-:-:S05]  /*1720*/  SEL R32, R32, RZ, !P4 ;  /* 0x000000ff20207207 */ /* 0x000fca0006000000 */
[----:B------:R-:W-:-:S05]  /*1730*/  IMAD R32, R19, 0x2, R32 ;  /* 0x0000000213207824 */ /* 0x000fca00078e0220 */
[----:B------:R-:W-:-:S04]  /*1740*/  SEL R32, R32, R19, !P5 ;  /* 0x0000001320207207 */ /* 0x000fc80006800000 */
[----:B------:R-:W-:Y:S02]  /*1750*/  SEL R32, R32, RZ, !P0 ;  /* 0x000000ff20207207 */ /* 0x000fe40004000000 */
[----:B------:R-:W-:-:S03]  /*1760*/  ISETP.NE.AND P0, PT, R23, RZ, PT ;  /* 0x000000ff1700720c */ /* 0x000fc60003f05270 */
[----:B------:R-:W-:-:S05]  /*1770*/  @!P6 IMAD R19, R19, 0x2, R32 ;  /* 0x000000021313e824 */ /* 0x000fca00078e0220 */
[----:B------:R-:W1:Y:S02]  /*1780*/  SHFL.UP PT, R15, R19, 0x1, RZ ;  /* 0x04200000130f7989 */ /* 0x000e6400000e00ff */
[----:B-1----:R-:W-:-:S04]  /*1790*/  SEL R15, R15, RZ, !P0 ;  /* 0x000000ff0f0f7207 */ /* 0x002fc80004000000 */
[----:B------:R-:W-:-:S05]  /*17a0*/  SEL R24, R15, RZ, P1 ;  /* 0x000000ff0f187207 */ /* 0x000fca0000800000 */
[----:B------:R-:W-:Y:S01]  /*17b0*/  IMAD.IADD R9, R19, 0x1, R24 ;  /* 0x0000000113097824 */ /* 0x000fe200078e0218 */
[----:B------:R-:W-:Y:S02]  /*17c0*/  SEL R24, R7, RZ, P1 ;  /* 0x000000ff07187207 */ /* 0x000fe40000800000 */
[----:B------:R-:W-:Y:S02]  /*17d0*/  ISETP.GE.AND P1, PT, R5, 0x2, PT ;  /* 0x000000020500780c */ /* 0x000fe40003f26270 */
[----:B------:R-:W1:Y:S01]  /*17e0*/  SHFL.UP PT, R11, R9, 0x2, RZ ;  /* 0x04400000090b7989 */ /* 0x000e6200000e00ff */
[----:B------:R-:W-:-:S05]  /*17f0*/  IMAD.IADD R24, R23, 0x1, R24 ;  /* 0x0000000117187824 */ /* 0x000fca00078e0218 */
[----:B------:R-:W2:Y:S01]  /*1800*/  SHFL.UP PT, R7, R24, 0x2, RZ ;  /* 0x0440000018077989 */ /* 0x000ea200000e00ff */
[----:B------:R-:W-:-:S04]  /*1810*/  ISETP.NE.AND P0, PT, R24, RZ, PT ;  /* 0x000000ff1800720c */ /* 0x000fc80003f05270 */
[----:B-1----:R-:W-:-:S04]  /*1820*/  SEL R11, R11, RZ, !P0 ;  /* 0x000000ff0b0b7207 */ /* 0x002fc80004000000 */
[----:B------:R-:W-:Y:S02]  /*1830*/  SEL R26, R11, RZ, P1 ;  /* 0x000000ff0b1a7207 */ /* 0x000fe40000800000 */
[----:B--2---:R-:W-:Y:S02]  /*1840*/  SEL R7, R7, RZ, P1 ;  /* 0x000000ff07077207 */ /* 0x004fe40000800000 */
[----:B------:R-:W-:Y:S01]  /*1850*/  ISETP.GE.AND P1, PT, R5, 0x4, PT ;  /* 0x000000040500780c */ /* 0x000fe20003f26270 */
[----:B------:R-:W-:Y:S02]  /*1860*/  IMAD.IADD R26, R9, 0x1, R26 ;  /* 0x00000001091a7824 */ /* 0x000fe400078e021a */
[----:B------:R-:W-:-:S03]  /*1870*/  IMAD.IADD R7, R24, 0x1, R7 ;  /* 0x0000000118077824 */ /* 0x000fc600078e0207 */
[----:B------:R-:W1:Y:S02]  /*1880*/  SHFL.UP PT, R11, R26, 0x4, RZ ;  /* 0x048000001a0b7989 */ /* 0x000e6400000e00ff */
[----:B------:R-:W-:Y:S02]  /*1890*/  ISETP.NE.AND P0, PT, R7, RZ, PT ;  /* 0x000000ff0700720c */ /* 0x000fe40003f05270 */
[----:B------:R-:W2:Y:S02]  /*18a0*/  SHFL.UP PT, R9, R7, 0x4, RZ ;  /* 0x0480000007097989 */ /* 0x000ea400000e00ff */
        /* <DEDUP_REMOVED lines=13> */
[----:B------:R-:W-:Y:S01]  /*1980*/  IMAD.IADD R26, R11, 0x1, R26 ;  /* 0x000000010b1a7824 */ /* 0x000fe200078e021a */
[----:B------:R-:W-:Y:S01]  /*1990*/  @!P2 SHF.R.U32.HI R11, RZ, 0x2, R41 ;  /* 0x00000002ff0ba819 */ /* 0x000fe20000011629 */
[----:B------:R-:W-:-:S03]  /*19a0*/  IMAD.IADD R9, R24, 0x1, R9 ;  /* 0x0000000118097824 */ /* 0x000fc600078e0209 */
[----:B------:R-:W1:Y:S01]  /*19b0*/  SHFL.UP PT, R13, R26, 0x10, RZ ;  /* 0x060000001a0d7989 */ /* 0x000e6200000e00ff */
[----:B------:R-:W-:Y:S02]  /*19c0*/  @!P2 LOP3.LUT R11, R11, 0xf8, RZ, 0xc0, !PT ;  /* 0x000000f80b0ba812 */ /* 0x000fe400078ec0ff */
[----:B------:R-:W-:Y:S01]  /*19d0*/  ISETP.NE.AND P0, PT, R9, RZ, PT ;  /* 0x000000ff0900720c */ /* 0x000fe20003f05270 */
[----:B------:R-:W2:Y:S03]  /*19e0*/  SHFL.UP PT, R7, R9, 0x10, RZ ;  /* 0x0600000009077989 */ /* 0x000ea600000e00ff */
[----:B-1----:R-:W-:Y:S02]  /*19f0*/  SEL R13, R13, RZ, !P0 ;  /* 0x000000ff0d0d7207 */ /* 0x002fe40004000000 */
[----:B--2---:R-:W-:Y:S02]  /*1a00*/  SEL R48, R7, RZ, P1 ;  /* 0x000000ff07307207 */ /* 0x004fe40000800000 */
[----:B------:R-:W-:-:S03]  /*1a10*/  SEL R13, R13, RZ, P1 ;  /* 0x000000ff0d0d7207 */ /* 0x000fc60000800000 */
[----:B------:R-:W-:Y:S01]  /*1a20*/  IMAD.IADD R48, R9, 0x1, R48 ;  /* 0x0000000109307824 */ /* 0x000fe200078e0230 */
[----:B------:R-:W-:Y:S01]  /*1a30*/  SHF.R.U32.HI R9, RZ, 0x5, R41 ;  /* 0x00000005ff097819 */ /* 0x000fe20000011629 */
[----:B------:R-:W-:-:S03]  /*1a40*/  IMAD.IADD R49, R26, 0x1, R13 ;  /* 0x000000011a317824 */ /* 0x000fc600078e020d */
[C---:B------:R-:W-:Y:S02]  /*1a50*/  ISETP.NE.AND P1, PT, R9.reuse, 0x2, PT ;  /* 0x000000020900780c */ /* 0x040fe40003f25270 */
[----:B------:R-:W-:Y:S01]  /*1a60*/  @!P2 STS.64 [R11+UR4], R48 ;  /* 0x000000300b00a988 */ /* 0x000fe20008000a04 */
[----:B------:R-:W-:Y:S01]  /*1a70*/  BAR.SYNC.DEFER_BLOCKING 0x0 ;  /* 0x0000000000007b1d */ /* 0x000fe20000010000 */
[C---:B------:R-:W-:Y:S02]  /*1a80*/  ISETP.NE.AND P3, PT, R9.reuse, 0x4, PT ;  /* 0x000000040900780c */ /* 0x040fe40003f65270 */
[C---:B------:R-:W-:Y:S02]  /*1a90*/  ISETP.NE.AND P4, PT, R9.reuse, 0x5, PT ;  /* 0x000000050900780c */ /* 0x040fe40003f85270 */
[----:B------:R-:W-:Y:S01]  /*1aa0*/  ISETP.NE.AND P2, PT, R9, 0x7, PT ;  /* 0x000000070900780c */ /* 0x000fe20003f45270 */
[----:B0-----:R-:W-:Y:S04]  /*1ab0*/  SHFL.UP PT, R45, R49, 0x1, RZ ;  /* 0x04200000312d7989 */ /* 0x001fe800000e00ff */
[----:B------:R-:W0:Y:S04]  /*1ac0*/  LDS.128 R24, [UR4] ;  /* 0x00000004ff187984 */ /* 0x000e280008000c00 */
[----:B------:R-:W1:Y:S04]  /*1ad0*/  LDS.128 R28, [UR4+0x10] ;  /* 0x00001004ff1c7984 */ /* 0x000e680008000c00 */
[----:B------:R-:W2:Y:S01]  /*1ae0*/  LDS.128 R32, [UR4+0x20] ;  /* 0x00002004ff207984 */ /* 0x000ea20008000c00 */
[----:B0-----:R-:W-:Y:S01]  /*1af0*/  ISETP.NE.AND P0, PT, R26, RZ, PT ;  /* 0x000000ff1a00720c */ /* 0x001fe20003f05270 */
[----:B------:R-:W-:-:S03]  /*1b00*/  IMAD.IADD R7, R24, 0x1, R26 ;  /* 0x0000000118077824 */ /* 0x000fc600078e021a */
[----:B------:R-:W-:Y:S02]  /*1b10*/  SEL R36, R25, RZ, !P0 ;  /* 0x000000ff19247207 */ /* 0x000fe40004000000 */
[----:B-1----:R-:W-:Y:S02]  /*1b20*/  ISETP.NE.AND P0, PT, R28, RZ, PT ;  /* 0x000000ff1c00720c */ /* 0x002fe40003f05270 */
[----:B------:R-:W-:Y:S01]  /*1b30*/  SEL R24, R7, R24, !P1 ;  /* 0x0000001807187207 */ /* 0x000fe20004800000 */
[----:B------:R-:W-:Y:S02]  /*1b40*/  IMAD.IADD R50, R27, 0x1, R36 ;  /* 0x000000011b327824 */ /* 0x000fe400078e0224 */
[----:B------:R-:W0:Y:S01]  /*1b50*/  LDS.128 R36, [UR4+0x30] ;  /* 0x00003004ff247984 */ /* 0x000e220008000c00 */
[----:B------:R-:W-:Y:S02]  /*1b60*/  IMAD.IADD R7, R7, 0x1, R28 ;  /* 0x0000000107077824 */ /* 0x000fe400078e021c */
[----:B------:R-:W-:-:S02]  /*1b70*/  SEL R52, R50, RZ, !P0 ;  /* 0x000000ff32347207 */ /* 0x000fc40004000000 */
[----:B------:R-:W-:Y:S02]  /*1b80*/  ISETP.NE.AND P0, PT, R30, RZ, PT ;  /* 0x000000ff1e00720c */ /* 0x000fe40003f05270 */
[----:B------:R-:W-:Y:S01]  /*1b90*/  SEL R25, R50, R25, !P1 ;  /* 0x0000001932197207 */ /* 0x000fe20004800000 */
[----:B------:R-:W-:Y:S01]  /*1ba0*/  IMAD.IADD R52, R29, 0x1, R52 ;  /* 0x000000011d347824 */ /* 0x000fe200078e0234 */
[----:B------:R-:W-:-:S04]  /*1bb0*/  ISETP.NE.AND P1, PT, R9, 0x3, PT ;  /* 0x000000030900780c */ /* 0x000fc80003f25270 */
[----:B------:R-:W-:Y:S02]  /*1bc0*/  SEL R54, R52, RZ, !P0 ;  /* 0x000000ff34367207 */ /* 0x000fe40004000000 */
[----:B--2---:R-:W-:Y:S02]  /*1bd0*/  ISETP.NE.AND P0, PT, R32, RZ, PT ;  /* 0x000000ff2000720c */ /* 0x004fe40003f05270 */
[----:B------:R-:W-:Y:S01]  /*1be0*/  SEL R25, R52, R25, !P1 ;  /* 0x0000001934197207 */ /* 0x000fe20004800000 */
[----:B------:R-:W-:Y:S01]  /*1bf0*/  IMAD.IADD R54, R31, 0x1, R54 ;  /* 0x000000011f367824 */ /* 0x000fe200078e0236 */
[----:B------:R-:W-:Y:S01]  /*1c00*/  SEL R24, R7, R24, !P1 ;  /* 0x0000001807187207 */ /* 0x000fe20004800000 */
[----:B------:R-:W-:Y:S01]  /*1c10*/  IMAD.IADD R7, R30, 0x1, R7 ;  /* 0x000000011e077824 */ /* 0x000fe200078e0207 */
[----:B------:R-:W-:Y:S02]  /*1c20*/  ISETP.NE.AND P1, PT, R9, 0x6, PT ;  /* 0x000000060900780c */ /* 0x000fe40003f25270 */
[----:B------:R-:W-:-:S02]  /*1c30*/  SEL R26, R54, RZ, !P0 ;  /* 0x000000ff361a7207 */ /* 0x000fc40004000000 */
[----:B------:R-:W-:Y:S02]  /*1c40*/  ISETP.NE.AND P0, PT, R34, RZ, PT ;  /* 0x000000ff2200720c */ /* 0x000fe40003f05270 */
[----:B------:R-:W-:Y:S01]  /*1c50*/  SEL R25, R54, R25, !P3 ;  /* 0x0000001936197207 */ /* 0x000fe20005800000 */
[----:B------:R-:W-:Y:S01]  /*1c60*/  IMAD.IADD R26, R33, 0x1, R26 ;  /* 0x00000001211a7824 */ /* 0x000fe200078e021a */
[C---:B------:R-:W-:Y:S01]  /*1c70*/  SEL R24, R7.reuse, R24, !P3 ;  /* 0x0000001807187207 */ /* 0x040fe20005800000 */
[----:B------:R-:W1:Y:S01]  /*1c80*/  SHFL.UP PT, R33, R48, 0x1, RZ ;  /* 0x0420000030217989 */ /* 0x000e6200000e00ff */
[----:B------:R-:W-:Y:S02]  /*1c90*/  IMAD.IADD R7, R7, 0x1, R32 ;  /* 0x0000000107077824 */ /* 0x000fe400078e0220 */
[----:B------:R-:W-:Y:S02]  /*1ca0*/  SEL R28, R26, RZ, !P0 ;  /* 0x000000ff1a1c7207 */ /* 0x000fe40004000000 */
[----:B------:R-:W-:-:S02]  /*1cb0*/  ISETP.GE.U32.AND P0, PT, R41, 0x20, PT ;  /* 0x000000202900780c */ /* 0x000fc40003f06070 */
[----:B------:R-:W-:Y:S01]  /*1cc0*/  SEL R25, R26, R25, !P4 ;  /* 0x000000191a197207 */ /* 0x000fe20006000000 */
[----:B------:R-:W-:Y:S01]  /*1cd0*/  IMAD.IADD R28, R35, 0x1, R28 ;  /* 0x00000001231c7824 */ /* 0x000fe200078e021c */
[----:B------:R-:W-:Y:S01]  /*1ce0*/  SEL R24, R7, R24, !P4 ;  /* 0x0000001807187207 */ /* 0x000fe20006000000 */
[----:B------:R-:W-:Y:S01]  /*1cf0*/  IMAD.IADD R7, R34, 0x1, R7 ;  /* 0x0000000122077824 */ /* 0x000fe200078e0207 */
[----:B0-----:R-:W-:Y:S02]  /*1d00*/  ISETP.NE.AND P5, PT, R36, RZ, PT ;  /* 0x000000ff2400720c */ /* 0x001fe40003fa5270 */
[C---:B------:R-:W-:Y:S02]  /*1d10*/  SEL R25, R28.reuse, R25, !P1 ;  /* 0x000000191c197207 */ /* 0x040fe40004800000 */
[----:B------:R-:W-:Y:S02]  /*1d20*/  SEL R26, R28, RZ, !P5 ;  /* 0x000000ff1c1a7207 */ /* 0x000fe40006800000 */
[----:B------:R-:W-:-:S02]  /*1d30*/  ISETP.NE.AND P3, PT, R5, RZ, P0 ;  /* 0x000000ff0500720c */ /* 0x000fc40000765270 */
[----:B------:R-:W-:Y:S01]  /*1d40*/  SEL R24, R7, R24, !P1 ;  /* 0x0000001807187207 */ /* 0x000fe20004800000 */
[----:B------:R-:W-:Y:S01]  /*1d50*/  IMAD.IADD R26, R37, 0x1, R26 ;  /* 0x00000001251a7824 */ /* 0x000fe200078e021a */
[----:B------:R-:W-:Y:S01]  /*1d60*/  @P0 ISETP.NE.AND P4, PT, R5, RZ, PT ;  /* 0x000000ff0500020c */ /* 0x000fe20003f85270 */
[----:B------:R-:W-:Y:S01]  /*1d70*/  IMAD.IADD R7, R7, 0x1, R36 ;  /* 0x0000000107077824 */ /* 0x000fe200078e0224 */
[C---:B------:R-:W-:Y:S02]  /*1d80*/  ISETP.NE.AND P1, PT, R38.reuse, RZ, PT ;  /* 0x000000ff2600720c */ /* 0x040fe40003f25270 */
[C---:B-1----:R-:W-:Y:S01]  /*1d90*/  @P0 ISETP.NE.AND P5, PT, R33.reuse, RZ, PT ;  /* 0x000000ff2100020c */ /* 0x042fe20003fa5270 */
[----:B------:R-:W-:Y:S01]  /*1da0*/  IMAD.IADD R37, R38, 0x1, R7 ;  /* 0x0000000126257824 */ /* 0x000fe200078e0207 */
[----:B------:R-:W-:Y:S02]  /*1db0*/  SEL R25, R26, R25, !P2 ;  /* 0x000000191a197207 */ /* 0x000fe40005000000 */
[----:B------:R-:W-:-:S02]  /*1dc0*/  @P0 SEL R9, R33, RZ, P4 ;  /* 0x000000ff21090207 */ /* 0x000fc40002000000 */
[----:B------:R-:W-:Y:S02]  /*1dd0*/  @P0 SEL R28, R25, RZ, !P5 ;  /* 0x000000ff191c0207 */ /* 0x000fe40006800000 */
[----:B------:R-:W-:Y:S02]  /*1de0*/  SEL R24, R7, R24, !P2 ;  /* 0x0000001807187207 */ /* 0x000fe40005000000 */
[----:B------:R-:W-:Y:S01]  /*1df0*/  SEL R26, R26, RZ, !P1 ;  /* 0x000000ff1a1a7207 */ /* 0x000fe20004800000 */
[----:B------:R-:W-:Y:S02]  /*1e00*/  @P3 IMAD.IADD R25, R45, 0x1, R28 ;  /* 0x000000012d193824 */ /* 0x000fe400078e021c */
[----:B------:R-:W-:Y:S02]  /*1e10*/  @P0 IMAD.IADD R33, R9, 0x1, R24 ;  /* 0x0000000109210824 */ /* 0x000fe400078e0218 */
[----:B------:R-:W-:Y:S02]  /*1e20*/  IMAD.IADD R9, R39, 0x1, R26 ;  /* 0x0000000127097824 */ /* 0x000fe400078e021a */
[----:B------:R-:W-:Y:S01]  /*1e30*/  @P0 IMAD.MOV.U32 R45, RZ, RZ, R25 ;  /* 0x000000ffff2d0224 */ /* 0x000fe200078e0019 */
[----:B------:R-:W-:Y:S06]  /*1e40*/  @P0 BRA `(.L_x_242) ;  /* 0x0000000c00040947 */ /* 0x000fec0003800000 */
[----:B------:R-:W0:Y:S01]  /*1e50*/  LDC.64 R28, c[0x0][0x3a8] ;  /* 0x0000ea00ff1c7b82 */ /* 0x000e220000000a00 */
[----:B------:R-:W-:Y:S02]  /*1e60*/  ISETP.NE.AND P6, PT, R41, RZ, PT ;  /* 0x000000ff2900720c */ /* 0x000fe40003fc5270 */
[----:B------:R-:W-:-:S05]  /*1e70*/  LOP3.LUT R30, RZ, R41, RZ, 0x33, !PT ;  /* 0x00000029ff1e7212 */ /* 0x000fca00078e33ff */
[----:B------:R-:W-:-:S06]  /*1e80*/  IMAD.IADD R13, R3, 0x1, R30 ;  /* 0x00000001030d7824 */ /* 0x000fcc00078e021e */
[----:B------:R-:W-:Y:S01]  /*1e90*/  @!P6 IMAD.MOV.U32 R26, RZ, RZ, 0x64 ;  /* 0x00000064ff1ae424 */ /* 0x000fe200078e00ff */
[----:B------:R1:W-:Y:S01]  /*1ea0*/  @!P6 STS [UR4+0x74], R37 ;  /* 0x00007425ff00e988 */ /* 0x0003e20008000804 */
[----:B------:R-:W-:Y:S02]  /*1eb0*/  @!P6 IMAD.MOV.U32 R27, RZ, RZ, 0x0 ;  /* 0x00000000ff1be424 */ /* 0x000fe400078e00ff */
[----:B------:R-:W-:Y:S01]  /*1ec0*/  @!P6 IMAD.MOV.U32 R24, RZ, RZ, R37 ;  /* 0x000000ffff18e224 */ /* 0x000fe200078e0025 */
[----:B------:R1:W-:Y:S01]  /*1ed0*/  @!P6 STS [UR4+0x78], R9 ;  /* 0x00007809ff00e988 */ /* 0x0003e20008000804 */
[----:B------:R-:W-:Y:S02]  /*1ee0*/  @!P6 IMAD.MOV.U32 R25, RZ, RZ, R9 ;  /* 0x000000ffff19e224 */ /* 0x000fe400078e0009 */
[----:B0-----:R-:W-:-:S04]  /*1ef0*/  IMAD.WIDE R38, R3, 0x10, R28 ;  /* 0x0000001003267825 */ /* 0x001fc800078e021c */
[----:B------:R-:W-:Y:S01]  /*1f00*/  IMAD.MOV.U32 R3, RZ, RZ, 0x1de ;  /* 0x000001deff037424 */ /* 0x000fe200078e00ff */
[----:B------:R1:W-:Y:S01]  /*1f10*/  @!P6 ST.E.128.STRONG.GPU desc[UR12][R38.64+0x200], R24 ;  /* 0x000200182600e985 */ /* 0x0003e2000c10fd0c */
[----:B------:R-:W-:Y:S05]  /*1f20*/  NANOSLEEP 0x46 ;  /* 0x000000460000795d */ /* 0x000fea0003800000 */
[----:B------:R-:W-:-:S07]  /*1f30*/  IMAD.WIDE R28, R13, 0x10, R28 ;  /* 0x000000100d1c7825 */ /* 0x000fce00078e021c */
.L_x_244:
[----:B------:R-:W-:Y:S05]  /*1f40*/  NANOSLEEP R3 ;  /* 0x000000030000735d */ /* 0x000fea0003800000 */
[----:B-1----:R-:W2:Y:S01]  /*1f50*/  LD.E.128.STRONG.GPU R24, desc[UR12][R28.64+0x200] ;  /* 0x0002000c1c187980 */ /* 0x002ea2000c10fd00 */
[----:B------:R-:W-:Y:S01]  /*1f60*/  UMOV UR5, 0xffffffff ;  /* 0xffffffff00057882 */ /* 0x000fe20000000000 */
[----:B------:R-:W-:Y:S02]  /*1f70*/  SHF.R.U32.HI R3, RZ, 0x1, R3 ;  /* 0x00000001ff037819 */ /* 0x000fe40000011603 */
[----:B--2---:R-:W-:-:S04]  /*1f80*/  ISETP.NE.U32.AND P0, PT, R26, 0x63, PT ;  /* 0x000000631a00780c */ /* 0x004fc80003f05070 */
[----:B------:R-:W-:Y:S01]  /*1f90*/  ISETP.NE.AND.EX P0, PT, R27, RZ, PT, P0 ;  /* 0x000000ff1b00720c */ /* 0x000fe20003f05300 */
[----:B------:R-:W-:-:S12]  /*1fa0*/  BRA.DIV UR5, `(.L_x_243) ;  /* 0x0000008205bc7947 */ /* 0x000fd8000b800000 */
[----:B------:R-:W-:-:S13]  /*1fb0*/  VOTE.ANY P0, !P0 ;  /* 0x0000000000ff7806 */ /* 0x000fda0004000100 */
.L_x_291:
[----:B------:R-:W-:Y:S05]  /*1fc0*/  @P0 BRA `(.L_x_244) ;  /* 0xfffffffc00dc0947 */ /* 0x000fea000383ffff */
[----:B------:R-:W-:Y:S01]  /*1fd0*/  UMOV UR5, 0xffffffff ;  /* 0xffffffff00057882 */ /* 0x000fe20000000000 */
[----:B------:R-:W-:-:S04]  /*1fe0*/  ISETP.NE.U32.AND P0, PT, R26, 0x65, PT ;  /* 0x000000651a00780c */ /* 0x000fc80003f05070 */
[----:B------:R-:W-:Y:S01]  /*1ff0*/  ISETP.NE.AND.EX P0, PT, R27, RZ, PT, P0 ;  /* 0x000000ff1b00720c */ /* 0x000fe20003f05300 */
[----:B------:R-:W-:-:S12]  /*2000*/  BRA.DIV UR5, `(.L_x_245) ;  /* 0x0000008205c87947 */ /* 0x000fd8000b800000 */
[----:B------:R-:W0:Y:S01]  /*2010*/  S2R R15, SR_GEMASK ;  /* 0x00000000000f7919 */ /* 0x000e220000003c00 */
[----:B------:R-:W-:Y:S02]  /*2020*/  VOTE.ANY R30, PT, !P0 ;  /* 0x00000000001e7806 */ /* 0x000fe400040e0100 */
[----:B------:R-:W-:Y:S02]  /*2030*/  ISETP.GT.AND P0, PT, R24, RZ, PT ;  /* 0x000000ff1800720c */ /* 0x000fe40003f04270 */
[----:B0-----:R-:W-:-:S05]  /*2040*/  LOP3.LUT R30, R30, 0x80000000, R15, 0xec, !PT ;  /* 0x800000001e1e7812 */ /* 0x001fca00078eec0f */
[----:B------:R-:W-:-:S05]  /*2050*/  VIADD R3, R30, 0xffffffff ;  /* 0xffffffff1e037836 */ /* 0x000fca0000000000 */
[----:B------:R-:W-:-:S06]  /*2060*/  LOP3.LUT R3, R30, R3, RZ, 0xc, !PT ;  /* 0x000000031e037212 */ /* 0x000fcc00078e0cff */
[----:B------:R-:W0:Y:S02]  /*2070*/  POPC R3, R3 ;  /* 0x0000000300037309 */ /* 0x000e240000000000 */
[----:B0-----:R-:W0:Y:S01]  /*2080*/  SHFL.DOWN PT, R17, R25, 0x1, R3 ;  /* 0x0820000019117989 */ /* 0x001e2200000e0003 */
[----:B------:R-:W-:-:S03]  /*2090*/  ISETP.GE.AND P2, PT, R5, R3, PT ;  /* 0x000000030500720c */ /* 0x000fc60003f46270 */
[----:B------:R-:W1:Y:S01]  /*20a0*/  SHFL.DOWN PT, R19, R24, 0x1, R3 ;  /* 0x0820000018137989 */ /* 0x000e6200000e0003 */
[----:B0-----:R-:W-:-:S04]  /*20b0*/  SEL R17, R17, RZ, !P2 ;  /* 0x000000ff11117207 */ /* 0x001fc80005000000 */
[----:B------:R-:W-:Y:S02]  /*20c0*/  SEL R17, R17, RZ, !P0 ;  /* 0x000000ff11117207 */ /* 0x000fe40004000000 */
[----:B-1----:R-:W-:-:S03]  /*20d0*/  SEL R19, R19, RZ, !P2 ;  /* 0x000000ff13137207 */ /* 0x002fc60005000000 */
[----:B------:R-:W-:Y:S02]  /*20e0*/  IMAD.IADD R34, R25, 0x1, R17 ;  /* 0x0000000119227824 */ /* 0x000fe400078e0211 */
[----:B------:R-:W-:Y:S02]  /*20f0*/  IMAD.IADD R32, R24, 0x1, R19 ;  /* 0x0000000118207824 */ /* 0x000fe400078e0213 */
[----:B------:R-:W-:Y:S01]  /*2100*/  VIADD R17, R5, 0x2 ;  /* 0x0000000205117836 */ /* 0x000fe20000000000 */
[----:B------:R-:W0:Y:S02]  /*2110*/  SHFL.DOWN PT, R21, R34, 0x2, R3 ;  /* 0x0840000022157989 */ /* 0x000e2400000e0003 */
[----:B------:R-:W-:Y:S02]  /*2120*/  ISETP.GT.AND P1, PT, R32, RZ, PT ;  /* 0x000000ff2000720c */ /* 0x000fe40003f24270 */
[----:B------:R-:W1:Y:S01]  /*2130*/  SHFL.DOWN PT, R19, R32, 0x2, R3 ;  /* 0x0840000020137989 */ /* 0x000e6200000e0003 */
[----:B------:R-:W-:-:S04]  /*2140*/  ISETP.GT.AND P0, PT, R17, R3, PT ;  /* 0x000000031100720c */ /* 0x000fc80003f04270 */
[----:B0-----:R-:W-:-:S04]  /*2150*/  SEL R21, R21, RZ, !P0 ;  /* 0x000000ff15157207 */ /* 0x001fc80004000000 */
[----:B------:R-:W-:Y:S02]  /*2160*/  SEL R21, R21, RZ, !P1 ;  /* 0x000000ff15157207 */ /* 0x000fe40004800000 */
[----:B-1----:R-:W-:-:S03]  /*2170*/  SEL R19, R19, RZ, !P0 ;  /* 0x000000ff13137207 */ /* 0x002fc60004000000 */
[----:B------:R-:W-:Y:S02]  /*2180*/  IMAD.IADD R36, R34, 0x1, R21 ;  /* 0x0000000122247824 */ /* 0x000fe400078e0215 */
[----:B------:R-:W-:Y:S02]  /*2190*/  IMAD.IADD R24, R32, 0x1, R19 ;  /* 0x0000000120187824 */ /* 0x000fe400078e0213 */
[C---:B------:R-:W-:Y:S01]  /*21a0*/  VIADD R19, R5.reuse, 0x4 ;  /* 0x0000000405137836 */ /* 0x040fe20000000000 */
[----:B------:R-:W0:Y:S01]  /*21b0*/  SHFL.DOWN PT, R21, R36, 0x4, R3 ;  /* 0x0880000024157989 */ /* 0x000e2200000e0003 */
[----:B------:R-:W-:Y:S01]  /*21c0*/  VIADD R32, R5, 0x8 ;  /* 0x0000000805207836 */ /* 0x000fe20000000000 */
[----:B------:R-:W-:Y:S02]  /*21d0*/  ISETP.GT.AND P1, PT, R24, RZ, PT ;  /* 0x000000ff1800720c */ /* 0x000fe40003f24270 */
[----:B------:R-:W1:Y:S01]  /*21e0*/  SHFL.DOWN PT, R11, R24, 0x4, R3 ;  /* 0x08800000180b7989 */ /* 0x000e6200000e0003 */
[----:B------:R-:W-:-:S04]  /*21f0*/  ISETP.GT.AND P0, PT, R19, R3, PT ;  /* 0x000000031300720c */ /* 0x000fc80003f04270 */
[----:B0-----:R-:W-:-:S04]  /*2200*/  SEL R21, R21, RZ, !P0 ;  /* 0x000000ff15157207 */ /* 0x001fc80004000000 */
[----:B------:R-:W-:Y:S02]  /*2210*/  SEL R21, R21, RZ, !P1 ;  /* 0x000000ff15157207 */ /* 0x000fe40004800000 */
[----:B-1----:R-:W-:Y:S02]  /*2220*/  SEL R11, R11, RZ, !P0 ;  /* 0x000000ff0b0b7207 */ /* 0x002fe40004000000 */
[----:B------:R-:W-:Y:S01]  /*2230*/  ISETP.GT.AND P0, PT, R32, R3, PT ;  /* 0x000000032000720c */ /* 0x000fe20003f04270 */
[----:B------:R-:W-:Y:S02]  /*2240*/  IMAD.IADD R48, R36, 0x1, R21 ;  /* 0x0000000124307824 */ /* 0x000fe400078e0215 */
[----:B------:R-:W-:Y:S02]  /*2250*/  IMAD.IADD R34, R24, 0x1, R11 ;  /* 0x0000000118227824 */ /* 0x000fe400078e020b */
[----:B------:R-:W0:Y:S01]  /*2260*/  LDC.64 R24, c[0x0][0x3a8] ;  /* 0x0000ea00ff187b82 */ /* 0x000e220000000a00 */
[----:B------:R-:W1:Y:S02]  /*2270*/  SHFL.DOWN PT, R21, R48, 0x8, R3 ;  /* 0x0900000030157989 */ /* 0x000e6400000e0003 */
[----:B------:R-:W-:-:S02]  /*2280*/  ISETP.GT.AND P1, PT, R34, RZ, PT ;  /* 0x000000ff2200720c */ /* 0x000fc40003f24270 */
[----:B------:R-:W2:Y:S01]  /*2290*/  SHFL.DOWN PT, R11, R34, 0x8, R3 ;  /* 0x09000000220b7989 */ /* 0x000ea200000e0003 */
[----:B-1----:R-:W-:-:S04]  /*22a0*/  SEL R21, R21, RZ, !P0 ;  /* 0x000000ff15157207 */ /* 0x002fc80004000000 */
[----:B------:R-:W-:Y:S02]  /*22b0*/  SEL R21, R21, RZ, !P1 ;  /* 0x000000ff15157207 */ /* 0x000fe40004800000 */
[----:B--2---:R-:W-:Y:S02]  /*22c0*/  SEL R11, R11, RZ, !P0 ;  /* 0x000000ff0b0b7207 */ /* 0x004fe40004000000 */
[----:B------:R-:W-:Y:S01]  /*22d0*/  ISETP.NE.U32.AND P1, PT, R26, 0x65, PT ;  /* 0x000000651a00780c */ /* 0x000fe20003f25070 */
[----:B------:R-:W-:Y:S02]  /*22e0*/  IMAD.IADD R52, R48, 0x1, R21 ;  /* 0x0000000130347824 */ /* 0x000fe400078e0215 */
[----:B------:R-:W-:Y:S01]  /*22f0*/  IMAD.IADD R36, R34, 0x1, R11 ;  /* 0x0000000122247824 */ /* 0x000fe200078e020b */
[----:B------:R-:W-:Y:S01]  /*2300*/  ISETP.NE.AND.EX P1, PT, R27, RZ, PT, P1 ;  /* 0x000000ff1b00720c */ /* 0x000fe20003f25310 */
[----:B------:R-:W-:Y:S01]  /*2310*/  VIADD R48, R5, 0x10 ;  /* 0x0000001005307836 */ /* 0x000fe20000000000 */
[----:B------:R-:W1:Y:S02]  /*2320*/  SHFL.DOWN PT, R21, R52, 0x10, R3 ;  /* 0x0a00000034157989 */ /* 0x000e6400000e0003 */
[----:B------:R-:W-:-:S02]  /*2330*/  ISETP.GT.AND P2, PT, R36, RZ, PT ;  /* 0x000000ff2400720c */ /* 0x000fc40003f44270 */
[----:B------:R-:W2:Y:S01]  /*2340*/  SHFL.DOWN PT, R11, R36, 0x10, R3 ;  /* 0x0a000000240b7989 */ /* 0x000ea200000e0003 */
[----:B------:R-:W-:-:S06]  /*2350*/  ISETP.GT.AND P0, PT, R48, R3, PT ;  /* 0x000000033000720c */ /* 0x000fcc0003f04270 */
[----:B------:R-:W-:Y:S02]  /*2360*/  VOTE.ALL P1, P1 ;  /* 0x0000000000ff7806 */ /* 0x000fe40000820000 */
[----:B-1----:R-:W-:Y:S02]  /*2370*/  SEL R7, R21, RZ, !P0 ;  /* 0x000000ff15077207 */ /* 0x002fe40004000000 */
[----:B0-----:R-:W-:Y:S02]  /*2380*/  IADD3 R21, P3, PT, R24, 0x200, RZ ;  /* 0x0000020018157810 */ /* 0x001fe40007f7e0ff */
[----:B--2---:R-:W-:Y:S02]  /*2390*/  SEL R11, R11, RZ, !P0 ;  /* 0x000000ff0b0b7207 */ /* 0x004fe40004000000 */
[----:B------:R-:W-:Y:S01]  /*23a0*/  SEL R7, R7, RZ, !P2 ;  /* 0x000000ff07077207 */ /* 0x000fe20005000000 */
[----:B------:R-:W-:Y:S02]  /*23b0*/  IMAD.X R50, RZ, RZ, R25, P3 ;  /* 0x000000ffff327224 */ /* 0x000fe400018e0619 */
[----:B------:R-:W-:-:S02]  /*23c0*/  IMAD.IADD R34, R36, 0x1, R11 ;  /* 0x0000000124227824 */ /* 0x000fc400078e020b */
[----:B------:R-:W-:-:S07]  /*23d0*/  IMAD.IADD R36, R52, 0x1, R7 ;  /* 0x0000000134247824 */ /* 0x000fce00078e0207 */
.L_x_305:
[----:B------:R-:W-:Y:S05]  /*23e0*/  @!P1 BRA `(.L_x_246) ;  /* 0x0000000400349947 */ /* 0x000fea0003800000 */
[----:B------:R-:W-:-:S07]  /*23f0*/  IMAD.MOV.U32 R23, RZ, RZ, 0x1de ;  /* 0x000001deff177424 */ /* 0x000fce00078e00ff */
.L_x_250:
[----:B------:R-:W-:Y:S01]  /*2400*/  SHF.R.U32.HI R23, RZ, 0x1, R23 ;  /* 0x00000001ff177819 */ /* 0x000fe20000011617 */
[----:B------:R-:W-:Y:S02]  /*2410*/  IMAD.MOV.U32 R24, RZ, RZ, R21 ;  /* 0x000000ffff187224 */ /* 0x000fe400078e0015 */
[----:B------:R-:W-:Y:S02]  /*2420*/  IMAD.MOV.U32 R25, RZ, RZ, R50 ;  /* 0x000000ffff197224 */ /* 0x000fe400078e0032 */
[----:B------:R-:W-:Y:S02]  /*2430*/  IMAD.MOV.U32 R3, RZ, RZ, R23 ;  /* 0x000000ffff037224 */ /* 0x000fe400078e0017 */
[----:B------:R-:W-:-:S07]  /*2440*/  IMAD.WIDE R28, R13, 0x10, R24 ;  /* 0x000000100d1c7825 */ /* 0x000fce00078e0218 */
.L_x_248:
[----:B------:R-:W-:Y:S05]  /*2450*/  NANOSLEEP R3 ;  /* 0x000000030000735d */ /* 0x000fea0003800000 */
[----:B------:R-:W2:Y:S01]  /*2460*/  LD.E.128.STRONG.GPU R24, desc[UR12][R28.64+-0x200] ;  /* 0xfffe000c1c187980 */ /* 0x000ea2000c10fd00 */
[----:B------:R-:W-:Y:S01]  /*2470*/  UMOV UR5, 0xffffffff ;  /* 0xffffffff00057882 */ /* 0x000fe20000000000 */
[----:B------:R-:W-:Y:S02]  /*2480*/  SHF.R.U32.HI R3, RZ, 0x1, R3 ;  /* 0x00000001ff037819 */ /* 0x000fe40000011603 */
[----:B--2---:R-:W-:-:S04]  /*2490*/  ISETP.NE.U32.AND P0, PT, R26, 0x63, PT ;  /* 0x000000631a00780c */ /* 0x004fc80003f05070 */
[----:B------:R-:W-:Y:S01]  /*24a0*/  ISETP.NE.AND.EX P0, PT, R27, RZ, PT, P0 ;  /* 0x000000ff1b00720c */ /* 0x000fe20003f05300 */
[----:B------:R-:W-:-:S12]  /*24b0*/  BRA.DIV UR5, `(.L_x_247) ;  /* 0x0000008605607947 */ /* 0x000fd8000b800000 */
[----:B------:R-:W-:-:S13]  /*24c0*/  VOTE.ANY P0, !P0 ;  /* 0x0000000000ff7806 */ /* 0x000fda0004000100 */
.L_x_308:
[----:B------:R-:W-:Y:S05]  /*24d0*/  @P0 BRA `(.L_x_248) ;  /* 0xfffffffc00dc0947 */ /* 0x000fea000383ffff */
[----:B------:R-:W-:Y:S01]  /*24e0*/  UMOV UR5, 0xffffffff ;  /* 0xffffffff00057882 */ /* 0x000fe20000000000 */
[----:B------:R-:W-:-:S04]  /*24f0*/  ISETP.NE.U32.AND P0, PT, R26, 0x65, PT ;  /* 0x000000651a00780c */ /* 0x000fc80003f05070 */
[----:B------:R-:W-:Y:S01]  /*2500*/  ISETP.NE.AND.EX P0, PT, R27, RZ, PT, P0 ;  /* 0x000000ff1b00720c */ /* 0x000fe20003f05300 */
[----:B------:R-:W-:-:S12]  /*2510*/  BRA.DIV UR5, `(.L_x_249) ;  /* 0x00000086056c7947 */ /* 0x000fd8000b800000 */
[----:B------:R-:W-:Y:S01]  /*2520*/  VOTE.ANY R30, PT, !P0 ;  /* 0x00000000001e7806 */ /* 0x000fe200040e0100 */
[----:B------:R-:W-:Y:S01]  /*2530*/  VIADD R13, R13, 0xffffffe0 ;  /* 0xffffffe00d0d7836 */ /* 0x000fe20000000000 */
[----:B------:R-:W-:Y:S02]  /*2540*/  ISETP.GT.AND P0, PT, R24, RZ, PT ;  /* 0x000000ff1800720c */ /* 0x000fe40003f04270 */
[----:B------:R-:W-:-:S05]  /*2550*/  LOP3.LUT R30, R30, 0x80000000, R15, 0xec, !PT ;  /* 0x800000001e1e7812 */ /* 0x000fca00078eec0f */
        /* <DEDUP_REMOVED lines=8> */
[----:B-1----:R-:W-:Y:S02]  /*25e0*/  SEL R31, R31, RZ, !P2 ;  /* 0x000000ff1f1f7207 */ /* 0x002fe40005000000 */
[----:B------:R-:W-:Y:S01]  /*25f0*/  ISETP.GT.AND P0, PT, R17, R3, PT ;  /* 0x000000031100720c */ /* 0x000fe20003f04270 */
[----:B------:R-:W-:Y:S02]  /*2600*/  IMAD.IADD R54, R25, 0x1, R29 ;  /* 0x0000000119367824 */ /* 0x000fe400078e021d */
[----:B------:R-:W-:-:S03]  /*2610*/  IMAD.IADD R52, R24, 0x1, R31 ;  /* 0x0000000118347824 */ /* 0x000fc600078e021f */
[----:B------:R-:W0:Y:S02]  /*2620*/  SHFL.DOWN PT, R29, R54, 0x2, R3 ;  /* 0x08400000361d7989 */ /* 0x000e2400000e0003 */
[----:B------:R-:W-:Y:S02]  /*2630*/  ISETP.GT.AND P1, PT, R52, RZ, PT ;  /* 0x000000ff3400720c */ /* 0x000fe40003f24270 */
        /* <DEDUP_REMOVED lines=23> */
[----:B------:R-:W-:Y:S01]  /*27b0*/  IMAD.IADD R24, R54, 0x1, R29 ;  /* 0x0000000136187824 */ /* 0x000fe200078e021d */
[----:B------:R-:W-:Y:S01]  /*27c0*/  ISETP.NE.U32.AND P1, PT, R26, 0x65, PT ;  /* 0x000000651a00780c */ /* 0x000fe20003f25070 */
[----:B------:R-:W-:-:S03]  /*27d0*/  IMAD.IADD R25, R52, 0x1, R25 ;  /* 0x0000000134197824 */ /* 0x000fc600078e0219 */
[----:B------:R-:W0:Y:S01]  /*27e0*/  SHFL.DOWN PT, R29, R24, 0x10, R3 ;  /* 0x0a000000181d7989 */ /* 0x000e2200000e0003 */
[----:B------:R-:W-:Y:S02]  /*27f0*/  ISETP.NE.AND.EX P1, PT, R27, RZ, PT, P1 ;  /* 0x000000ff1b00720c */ /* 0x000fe40003f25310 */
[----:B------:R-:W-:Y:S01]  /*2800*/  ISETP.GT.AND P2, PT, R25, RZ, PT ;  /* 0x000000ff1900720c */ /* 0x000fe20003f44270 */
[----:B------:R-:W1:Y:S10]  /*2810*/  SHFL.DOWN PT, R11, R25, 0x10, R3 ;  /* 0x0a000000190b7989 */ /* 0x000e7400000e0003 */
[----:B------:R-:W-:-:S02]  /*2820*/  VOTE.ALL P1, P1 ;  /* 0x0000000000ff7806 */ /* 0x000fc40000820000 */
[----:B0-----:R-:W-:-:S04]  /*2830*/  SEL R29, R29, RZ, !P0 ;  /* 0x000000ff1d1d7207 */ /* 0x001fc80004000000 */
[----:B------:R-:W-:Y:S02]  /*2840*/  SEL R29, R29, RZ, !P2 ;  /* 0x000000ff1d1d7207 */ /* 0x000fe40005000000 */
[----:B------:R-:W-:Y:S02]  /*2850*/  ISETP.NE.AND P2, PT, R34, RZ, PT ;  /* 0x000000ff2200720c */ /* 0x000fe40003f45270 */
[----:B-1----:R-:W-:Y:S01]  /*2860*/  SEL R11, R11, RZ, !P0 ;  /* 0x000000ff0b0b7207 */ /* 0x002fe20004000000 */
[----:B------:R-:W-:-:S03]  /*2870*/  IMAD.IADD R29, R24, 0x1, R29 ;  /* 0x00000001181d7824 */ /* 0x000fc600078e021d */
[----:B------:R-:W-:Y:S02]  /*2880*/  IADD3 R34, PT, PT, R11, R25, R34 ;  /* 0x000000190b227210 */ /* 0x000fe40007ffe022 */
[----:B------:R-:W-:-:S05]  /*2890*/  SEL R29, R29, RZ, !P2 ;  /* 0x000000ff1d1d7207 */ /* 0x000fca0005000000 */
[----:B------:R-:W-:-:S07]  /*28a0*/  IMAD.IADD R36, R29, 0x1, R36 ;  /* 0x000000011d247824 */ /* 0x000fce00078e0224 */
.L_x_322:
[----:B------:R-:W-:Y:S05]  /*28b0*/  @P1 BRA `(.L_x_250) ;  /* 0xfffffff800d01947 */ /* 0x000fea000383ffff */
.L_x_246:
[----:B------:R-:W-:Y:S01]  /*28c0*/  ISETP.NE.AND P1, PT, R5, RZ, PT ;  /* 0x000000ff0500720c */ /* 0x000fe20003f25270 */
[----:B------:R-:W-:Y:S01]  /*28d0*/  BSSY.RECONVERGENT B1, `(.L_x_251) ;  /* 0x0000015000017945 */ /* 0x000fe20003800200 */
[----:B------:R-:W-:Y:S01]  /*28e0*/  ISETP.NE.AND P0, PT, R41, RZ, PT ;  /* 0x000000ff2900720c */ /* 0x000fe20003f05270 */
[----:B------:R-:W-:-:S10]  /*28f0*/  IMAD.MOV.U32 R35, RZ, RZ, R36 ;  /* 0x000000ffff237224 */ /* 0x000fd400078e0024 */
[----:B------:R-:W0:Y:S01]  /*2900*/  @!P1 S2R R24, SR_CgaCtaId ;  /* 0x0000000000189919 */ /* 0x000e220000008800 */
[----:B------:R-:W-:-:S04]  /*2910*/  @!P1 MOV R3, 0x400 ;  /* 0x0000040000039802 */ /* 0x000fc80000000f00 */
[----:B0-----:R-:W-:Y:S01]  /*2920*/  @!P1 LEA R3, R24, R3, 0x18 ;  /* 0x0000000318039211 */ /* 0x001fe200078ec0ff */
[----:B------:R-:W-:Y:S06]  /*2930*/  @P0 BRA `(.L_x_252) ;  /* 0x0000000000380947 */ /* 0x000fec0003800000 */
[----:B------:R-:W0:Y:S01]  /*2940*/  S2UR UR6, SR_CgaCtaId ;  /* 0x00000000000679c3 */ /* 0x000e220000008800 */
[C---:B------:R-:W-:Y:S01]  /*2950*/  ISETP.NE.AND P0, PT, R37.reuse, RZ, PT ;  /* 0x000000ff2500720c */ /* 0x040fe20003f05270 */
[----:B------:R-:W-:Y:S01]  /*2960*/  UMOV UR5, 0x400 ;  /* 0x0000040000057882 */ /* 0x000fe20000000000 */
[----:B------:R-:W-:Y:S02]  /*2970*/  IMAD.IADD R37, R37, 0x1, R34 ;  /* 0x0000000125257824 */ /* 0x000fe400078e0222 */
[----:B------:R-:W-:Y:S01]  /*2980*/  SEL R24, R36, RZ, !P0 ;  /* 0x000000ff24187207 */ /* 0x000fe20004000000 */
[----:B------:R-:W-:Y:S02]  /*2990*/  IMAD.MOV.U32 R26, RZ, RZ, 0x65 ;  /* 0x00000065ff1a7424 */ /* 0x000fe400078e00ff */
[----:B------:R-:W-:Y:S02]  /*29a0*/  IMAD.MOV.U32 R27, RZ, RZ, 0x0 ;  /* 0x00000000ff1b7424 */ /* 0x000fe400078e00ff */
[----:B------:R-:W-:-:S02]  /*29b0*/  IMAD.IADD R25, R9, 0x1, R24 ;  /* 0x0000000109197824 */ /* 0x000fc400078e0218 */
[----:B------:R-:W-:-:S05]  /*29c0*/  IMAD.MOV.U32 R24, RZ, RZ, R37 ;  /* 0x000000ffff187224 */ /* 0x000fca00078e0025 */
[----:B------:R1:W-:Y:S01]  /*29d0*/  ST.E.128.STRONG.GPU desc[UR12][R38.64+0x200], R24 ;  /* 0x0002001826007985 */ /* 0x0003e2000c10fd0c */
[----:B0-----:R-:W-:-:S09]  /*29e0*/  ULEA UR5, UR6, UR5, 0x18 ;  /* 0x0000000506057291 */ /* 0x001fd2000f8ec0ff */
[----:B------:R1:W-:Y:S04]  /*29f0*/  STS.64 [UR5+0x68], R36 ;  /* 0x00006824ff007988 */ /* 0x0003e80008000a05 */
[----:B------:R1:W-:Y:S04]  /*2a00*/  STS [UR5+0x70], R25 ;  /* 0x00007019ff007988 */ /* 0x0003e80008000805 */
[----:B------:R1:W-:Y:S02]  /*2a10*/  STS [UR5+0x64], R34 ;  /* 0x00006422ff007988 */ /* 0x0003e40008000805 */
.L_x_252:
[----:B------:R-:W-:Y:S05]  /*2a20*/  BSYNC.RECONVERGENT B1 ;  /* 0x0000000000017941 */ /* 0x000fea0003800200 */
.L_x_251:
[----:B------:R0:W-:Y:S01]  /*2a30*/  @!P1 STS.64 [R3+0x48], R34 ;  /* 0x0000482203009388 */ /* 0x0001e20000000a00 */
[----:B------:R-:W-:Y:S02]  /*2a40*/  @!P1 IMAD.MOV.U32 R33, RZ, RZ, R34 ;  /* 0x000000ffff219224 */ /* 0x000fe400078e0022 */
[----:B------:R-:W-:-:S07]  /*2a50*/  @!P1 IMAD.MOV.U32 R45, RZ, RZ, R36 ;  /* 0x000000ffff2d9224 */ /* 0x000fce00078e0024 */
.L_x_242:
[----:B------:R-:W-:Y:S05]  /*2a60*/  WARPSYNC.ALL ;  /* 0x0000000000007948 */ /* 0x000fea0003800000 */
[----:B------:R-:W-:Y:S01]  /*2a70*/  ISETP.NE.AND P0, PT, R41, RZ, PT ;  /* 0x000000ff2900720c */ /* 0x000fe20003f05270 */
[----:B------:R-:W2:Y:S08]  /*2a80*/  S2UR UR5, SR_CgaCtaId ;  /* 0x00000000000579c3 */ /* 0x000eb00000008800 */
[----:B------:R-:W-:Y:S04]  /*2a90*/  BAR.SYNC.DEFER_BLOCKING 0x0 ;  /* 0x0000000000007b1d */ /* 0x000fe80000010000 */
[----:B------:R-:W-:-:S02]  /*2aa0*/  @P0 ISETP.NE.AND P1, PT, R33, RZ, PT ;  /* 0x000000ff2100020c */ /* 0x000fc40003f25270 */
[----:B------:R-:W-:Y:S02]  /*2ab0*/  LOP3.LUT R0, R0, 0xffffffbf, RZ, 0xc0, !PT ;  /* 0xffffffbf00007812 */ /* 0x000fe400078ec0ff */
[----:B------:R-:W-:Y:S01]  /*2ac0*/  ISETP.NE.AND P3, PT, R16, R18, PT ;  /* 0x000000121000720c */ /* 0x000fe20003f65270 */
[----:B------:R-:W-:Y:S01]  /*2ad0*/  UMOV UR4, 0x400 ;  /* 0x0000040000047882 */ /* 0x000fe20000000000 */
[----:B------:R-:W3:Y:S01]  /*2ae0*/  LDCU UR6, c[0x0][0x3b0] ;  /* 0x00007600ff0677ac */ /* 0x000ee20008000800 */
[----:B------:R-:W4:Y:S01]  /*2af0*/  LDC R32, c[0x0][0x394] ;  /* 0x0000e500ff207b82 */ /* 0x000f220000000800 */
[----:B------:R-:W-:Y:S02]  /*2b00*/  ISETP.NE.AND P4, PT, R18, R20, PT ;  /* 0x000000141200720c */ /* 0x000fe40003f85270 */
[----:B------:R-:W-:Y:S02]  /*2b10*/  ISETP.NE.AND P5, PT, R20, R22, PT ;  /* 0x000000161400720c */ /* 0x000fe40003fa5270 */
[----:B------:R-:W-:Y:S01]  /*2b20*/  ISETP.NE.AND P6, PT, R22, R40, PT ;  /* 0x000000281600720c */ /* 0x000fe20003fc5270 */
[----:B--2---:R-:W-:-:S02]  /*2b30*/  ULEA UR4, UR5, UR4, 0x18 ;  /* 0x0000000405047291 */ /* 0x004fc4000f8ec0ff */
[----:B------:R-:W3:Y:S07]  /*2b40*/  S2UR UR5, SR_CTAID.X ;  /* 0x00000000000579c3 */ /* 0x000eee0000002500 */
[----:B-1----:R-:W1:Y:S04]  /*2b50*/  @P0 LDS.64 R24, [UR4+0x48] ;  /* 0x00004804ff180984 */ /* 0x002e680008000a00 */
[----:B0-----:R-:W0:Y:S04]  /*2b60*/  LDS R34, [UR4+0x74] ;  /* 0x00007404ff227984 */ /* 0x001e280008000800 */
[----:B------:R-:W2:Y:S01]  /*2b70*/  LDS R35, [UR4+0x64] ;  /* 0x00006404ff237984 */ /* 0x000ea20008000800 */
[----:B---3--:R-:W-:-:S06]  /*2b80*/  UIADD3 UR5, UPT, UPT, UR5, UR6, URZ ;  /* 0x0000000605057290 */ /* 0x008fcc000fffe0ff */
[----:B------:R-:W-:-:S13]  /*2b90*/  LOP3.LUT P2, RZ, R41, UR5, RZ, 0xfc, !PT ;  /* 0x0000000529ff7c12 */ /* 0x000fda000f84fcff */
[----:B------:R-:W-:-:S04]  /*2ba0*/  @P2 LOP3.LUT R0, R0, 0x40, RZ, 0xfc, !PT ;  /* 0x0000004000002812 */ /* 0x000fc800078efcff */
[----:B------:R-:W-:Y:S01]  /*2bb0*/  LOP3.LUT R0, R0, 0xffffffdf, RZ, 0xc0, !PT ;  /* 0xffffffdf00007812 */ /* 0x000fe200078ec0ff */
[----:B-1----:R-:W-:Y:S01]  /*2bc0*/  @P0 IMAD.IADD R24, R33, 0x1, R24 ;  /* 0x0000000121180824 */ /* 0x002fe200078e0218 */
[----:B------:R-:W-:Y:S02]  /*2bd0*/  @P0 SEL R26, R25, RZ, !P1 ;  /* 0x000000ff191a0207 */ /* 0x000fe40004800000 */
[----:B------:R-:W-:Y:S01]  /*2be0*/  ISETP.NE.AND P1, PT, R44, R42, PT ;  /* 0x0000002a2c00720c */ /* 0x000fe20003f25270 */
[----:B------:R-:W-:Y:S02]  /*2bf0*/  @P0 IMAD.MOV.U32 R33, RZ, RZ, R24 ;  /* 0x000000ffff210224 */ /* 0x000fe400078e0018 */
[----:B------:R-:W-:Y:S01]  /*2c00*/  @P0 IMAD.IADD R45, R45, 0x1, R26 ;  /* 0x000000012d2d0824 */ /* 0x000fe200078e021a */
[----:B------:R-:W-:Y:S01]  /*2c10*/  ISETP.NE.AND P0, PT, R10, R12, PT ;  /* 0x0000000c0a00720c */ /* 0x000fe20003f05270 */
[----:B------:R-:W-:-:S03]  /*2c20*/  IMAD.MOV.U32 R48, RZ, RZ, R33 ;  /* 0x000000ffff307224 */ /* 0x000fc600078e0021 */
[----:B------:R-:W-:Y:S02]  /*2c30*/  SEL R26, R45, RZ, !P1 ;  /* 0x000000ff2d1a7207 */ /* 0x000fe40004800000 */
[----:B------:R-:W-:Y:S02]  /*2c40*/  ISETP.NE.AND P1, PT, R42, R2, PT ;  /* 0x000000022a00720c */ /* 0x000fe40003f25270 */
[----:B------:R-:W-:Y:S02]  /*2c50*/  SEL R43, R26, R45, P2 ;  /* 0x0000002d1a2b7207 */ /* 0x000fe40001000000 */
[----:B------:R-:W-:-:S03]  /*2c60*/  ISETP.NE.AND P2, PT, R14, R16, PT ;  /* 0x000000100e00720c */ /* 0x000fc60003f45270 */
[----:B----4-:R-:W-:-:S05]  /*2c70*/  IMAD.IADD R43, R43, 0x1, R32 ;  /* 0x000000012b2b7824 */ /* 0x010fca00078e0220 */
[----:B------:R-:W-:Y:S02]  /*2c80*/  SEL R3, R43, RZ, !P1 ;  /* 0x000000ff2b037207 */ /* 0x000fe40004800000 */
[----:B------:R-:W-:Y:S02]  /*2c90*/  @P1 LOP3.LUT R0, R0, 0x20, RZ, 0xfc, !PT ;  /* 0x0000002000001812 */ /* 0x000fe400078efcff */
[----:B------:R-:W-:Y:S01]  /*2ca0*/  ISETP.NE.AND P1, PT, R2, R4, PT ;  /* 0x000000040200720c */ /* 0x000fe20003f25270 */
[----:B------:R-:W-:Y:S01]  /*2cb0*/  IMAD.IADD R3, R3, 0x1, R32 ;  /* 0x0000000103037824 */ /* 0x000fe200078e0220 */
[----:B------:R-:W-:-:S04]  /*2cc0*/  LOP3.LUT R0, R0, 0xfffffff7, RZ, 0xc0, !PT ;  /* 0xfffffff700007812 */ /* 0x000fc800078ec0ff */
[----:B------:R-:W-:-:S05]  /*2cd0*/  SEL R5, R3, RZ, !P1 ;  /* 0x000000ff03057207 */ /* 0x000fca0004800000 */
[----:B------:R-:W-:Y:S02]  /*2ce0*/  IMAD.IADD R5, R5, 0x1, R32 ;  /* 0x0000000105057824 */ /* 0x000fe400078e0220 */
[----:B------:R-:W-:Y:S02]  /*2cf0*/  @P1 LOP3.LUT R0, R0, 0x8, RZ, 0xfc, !PT ;  /* 0x0000000800001812 */ /* 0x000fe400078efcff */
[----:B------:R-:W-:Y:S02]  /*2d00*/  ISETP.NE.AND P1, PT, R4, R6, PT ;  /* 0x000000060400720c */ /* 0x000fe40003f25270 */
[----:B------:R-:W-:Y:S02]  /*2d10*/  LOP3.LUT R0, R0, 0xfffffffb, RZ, 0xc0, !PT ;  /* 0xfffffffb00007812 */ /* 0x000fe400078ec0ff */
[----:B------:R-:W-:-:S05]  /*2d20*/  SEL R7, R5, RZ, !P1 ;  /* 0x000000ff05077207 */ /* 0x000fca0004800000 */
[----:B------:R-:W-:-:S04]  /*2d30*/  IMAD.IADD R7, R7, 0x1, R32 ;  /* 0x0000000107077824 */ /* 0x000fc800078e0220 */
        /* <DEDUP_REMOVED lines=11> */
[----:B------:R-:W-:Y:S02]  /*2df0*/  SEL R13, R11, RZ, !P0 ;  /* 0x000000ff0b0d7207 */ /* 0x000fe40004000000 */
[----:B------:R-:W-:Y:S02]  /*2e00*/  ISETP.NE.AND P1, PT, R12, R14, PT ;  /* 0x0000000e0c00720c */ /* 0x000fe40003f25270 */
[----:B------:R-:W-:Y:S01]  /*2e10*/  LOP3.LUT R0, R0, 0xffffffef, RZ, 0xc0, !PT ;  /* 0xffffffef00007812 */ /* 0x000fe200078ec0ff */
[----:B------:R-:W-:-:S03]  /*2e20*/  IMAD.IADD R13, R13, 0x1, R32 ;  /* 0x000000010d0d7824 */ /* 0x000fc600078e0220 */
[----:B------:R-:W-:Y:S02]  /*2e30*/  @P6 LOP3.LUT R0, R0, 0x10, RZ, 0xfc, !PT ;  /* 0x0000001000006812 */ /* 0x000fe400078efcff */
        /* <DEDUP_REMOVED lines=10> */
[----:B0-2---:R-:W-:-:S07]  /*2ee0*/  SEL R41, R23, RZ, !P6 ;  /* 0x000000ff17297207 */ /* 0x005fce0007000000 */
.L_x_241:
[----:B------:R-:W-:Y:S05]  /*2ef0*/  BSYNC.RECONVERGENT B0 ;  /* 0x0000000000007941 */ /* 0x000fea0003800200 */
.L_x_239:
[----:B------:R-:W-:Y:S01]  /*2f00*/  LOP3.LUT P6, RZ, R0, 0x40, RZ, 0xc0, !PT ;  /* 0x0000004000ff7812 */ /* 0x000fe200078cc0ff */
[----:B------:R-:W-:Y:S01]  /*2f10*/  VIADD R56, R33, 0x1 ;  /* 0x0000000121387836 */ /* 0x000fe20000000000 */
[----:B0-----:R-:W-:Y:S01]  /*2f20*/  P2R R24, PR, RZ, 0x2 ;  /* 0x00000002ff187803 */ /* 0x001fe20000000000 */
[----:B------:R-:W-:Y:S01]  /*2f30*/  IMAD.IADD R41, R41, 0x1, R32 ;  /* 0x0000000129297824 */ /* 0x000fe200078e0220 */
[----:B------:R-:W-:Y:S02]  /*2f40*/  ISETP.NE.AND P6, PT, R44, R42, P6 ;  /* 0x0000002a2c00720c */ /* 0x000fe400037c5270 */
[C---:B------:R-:W-:Y:S02]  /*2f50*/  LOP3.LUT P1, RZ, R0.reuse, 0x20, RZ, 0xc0, !PT ;  /* 0x0000002000ff7812 */ /* 0x040fe4000782c0ff */
[----:B------:R-:W-:Y:S02]  /*2f60*/  P2R R25, PR, RZ, 0x4 ;  /* 0x00000004ff197803 */ /* 0x000fe40000000000 */
[----:B------:R-:W-:-:S02]  /*2f70*/  LOP3.LUT P2, RZ, R0, 0x8, RZ, 0xc0, !PT ;  /* 0x0000000800ff7812 */ /* 0x000fc4000784c0ff */
[----:B------:R-:W-:Y:S02]  /*2f80*/  P2R R26, PR, RZ, 0x8 ;  /* 0x00000008ff1a7803 */ /* 0x000fe40000000000 */
[C---:B------:R-:W-:Y:S02]  /*2f90*/  LOP3.LUT P3, RZ, R0.reuse, 0x4, RZ, 0xc0, !PT ;  /* 0x0000000400ff7812 */ /* 0x040fe4000786c0ff */
[----:B------:R-:W-:Y:S01]  /*2fa0*/  P2R R27, PR, RZ, 0x10 ;  /* 0x00000010ff1b7803 */ /* 0x000fe20000000000 */
[----:B------:R-:W-:Y:S01]  /*2fb0*/  @!P6 IMAD.MOV R56, RZ, RZ, R33 ;  /* 0x000000ffff38e224 */ /* 0x000fe200078e0221 */
[----:B------:R-:W-:Y:S02]  /*2fc0*/  LOP3.LUT P4, RZ, R0, 0x2, RZ, 0xc0, !PT ;  /* 0x0000000200ff7812 */ /* 0x000fe4000788c0ff */
[----:B------:R-:W-:Y:S01]  /*2fd0*/  P2R R31, PR, RZ, 0x20 ;  /* 0x00000020ff1f7803 */ /* 0x000fe20000000000 */
[----:B------:R-:W-:Y:S01]  /*2fe0*/  VIADD R30, R56, 0x1 ;  /* 0x00000001381e7836 */ /* 0x000fe20000000000 */
[----:B------:R-:W-:Y:S01]  /*2ff0*/  LOP3.LUT P5, RZ, R0, 0x1, RZ, 0xc0, !PT ;  /* 0x0000000100ff7812 */ /* 0x000fe200078ac0ff */
[----:B------:R-:W-:Y:S01]  /*3000*/  @!P1 IMAD.MOV R30, RZ, RZ, R56 ;  /* 0x000000ffff1e9224 */ /* 0x000fe200078e0238 */
[----:B------:R-:W-:-:S03]  /*3010*/  ISETP.NE.AND P1, PT, R24, RZ, PT ;  /* 0x000000ff1800720c */ /* 0x000fc60003f25270 */
[----:B------:R-:W-:Y:S02]  /*3020*/  VIADD R29, R30, 0x1 ;  /* 0x000000011e1d7836 */ /* 0x000fe40000000000 */
        /* <DEDUP_REMOVED lines=13> */
[----:B------:R-:W-:-:S03]  /*3100*/  ISETP.GE.AND P0, PT, R34, 0x101, PT ;  /* 0x000001012200780c */ /* 0x000fc60003f06270 */
[----:B------:R-:W-:Y:S02]  /*3110*/  VIADD R27, R26, 0x1 ;  /* 0x000000011a1b7836 */ /* 0x000fe40000000000 */
[----:B------:R-:W-:Y:S01]  /*3120*/  @!P1 IMAD.MOV R27, RZ, RZ, R26 ;  /* 0x000000ffff1b9224 */ /* 0x000fe200078e021a */
[----:B------:R-:W-:-:S03]  /*3130*/  LOP3.LUT P1, RZ, R0, 0x10, RZ, 0xc0, !PT ;  /* 0x0000001000ff7812 */ /* 0x000fc6000782c0ff */
[----:B------:R-:W-:Y:S02]  /*3140*/  VIADD R55, R27, 0x1 ;  /* 0x000000011b377836 */ /* 0x000fe40000000000 */
[----:B------:R-:W-:-:S04]  /*3150*/  @!P2 IMAD.MOV R55, RZ, RZ, R27 ;  /* 0x000000ffff37a224 */ /* 0x000fc800078e021b */
[----:B------:R-:W-:Y:S02]  /*3160*/  VIADD R54, R55, 0x1 ;  /* 0x0000000137367836 */ /* 0x000fe40000000000 */
[----:B------:R-:W-:-:S04]  /*3170*/  @!P3 IMAD.MOV R54, RZ, RZ, R55 ;  /* 0x000000ffff36b224 */ /* 0x000fc800078e0237 */
[----:B------:R-:W-:Y:S02]  /*3180*/  VIADD R47, R54, 0x1 ;  /* 0x00000001362f7836 */ /* 0x000fe40000000000 */
[----:B------:R-:W-:-:S04]  /*3190*/  @!P4 IMAD.MOV R47, RZ, RZ, R54 ;  /* 0x000000ffff2fc224 */ /* 0x000fc800078e0236 */
[----:B------:R-:W-:Y:S02]  /*31a0*/  VIADD R31, R47, 0x1 ;  /* 0x000000012f1f7836 */ /* 0x000fe40000000000 */
[----:B------:R-:W-:-:S04]  /*31b0*/  @!P5 IMAD.MOV R31, RZ, RZ, R47 ;  /* 0x000000ffff1fd224 */ /* 0x000fc800078e022f */
[----:B------:R-:W-:Y:S02]  /*31c0*/  VIADD R0, R31, 0x1 ;  /* 0x000000011f007836 */ /* 0x000fe40000000000 */
[----:B------:R-:W-:Y:S01]  /*31d0*/  @!P1 IMAD.MOV R0, RZ, RZ, R31 ;  /* 0x000000ffff009224 */ /* 0x000fe200078e021f */
[----:B------:R-:W-:Y:S06]  /*31e0*/  @!P0 BRA `(.L_x_253) ;  /* 0x0000000c00948947 */ /* 0x000fec0003800000 */
[----:B------:R-:W-:Y:S01]  /*31f0*/  BAR.SYNC.DEFER_BLOCKING 0x0 ;  /* 0x0000000000007b1d */ /* 0x000fe20000010000 */
[----:B------:R-:W-:Y:S01]  /*3200*/  ISETP.NE.AND P5, PT, R42, R2, PT ;  /* 0x000000022a00720c */ /* 0x000fe20003fa5270 */
[----:B------:R-:W-:Y:S01]  /*3210*/  @P6 IMAD.IADD R48, R48, 0x1, -R35 ;  /* 0x0000000130306824 */ /* 0x000fe200078e0a23 */
[----:B------:R-:W-:Y:S02]  /*3220*/  ISETP.NE.AND P0, PT, R2, R4, PT ;  /* 0x000000040200720c */ /* 0x000fe40003f05270 */
[----:B------:R-:W-:Y:S02]  /*3230*/  ISETP.NE.AND P4, PT, R4, R6, PT ;  /* 0x000000060400720c */ /* 0x000fe40003f85270 */
[----:B------:R-:W-:Y:S01]  /*3240*/  ISETP.NE.AND P3, PT, R6, R8, PT ;  /* 0x000000080600720c */ /* 0x000fe20003f65270 */
[----:B------:R-:W0:Y:S01]  /*3250*/  S2R R33, SR_TID.X ;  /* 0x0000000000217919 */ /* 0x000e220000002100 */
[----:B------:R-:W-:Y:S02]  /*3260*/  ISETP.NE.AND P2, PT, R8, R10, PT ;  /* 0x0000000a0800720c */ /* 0x000fe40003f45270 */
[----:B------:R-:W-:-:S02]  /*3270*/  ISETP.NE.AND P1, PT, R10, R12, PT ;  /* 0x0000000c0a00720c */ /* 0x000fc40003f25270 */
[----:B------:R-:W-:Y:S01]  /*3280*/  @P6 LEA R48, R48, UR4, 0x3 ;  /* 0x0000000430306c11 */ /* 0x000fe2000f8e18ff */
[--C-:B------:R-:W-:Y:S02]  /*3290*/  @P5 IMAD.IADD R56, R56, 0x1, -R35.reuse ;  /* 0x0000000138385824 */ /* 0x100fe400078e0a23 */
[--C-:B------:R-:W-:Y:S02]  /*32a0*/  @P0 IMAD.IADD R30, R30, 0x1, -R35.reuse ;  /* 0x000000011e1e0824 */ /* 0x100fe400078e0a23 */
[--C-:B------:R-:W-:Y:S01]  /*32b0*/  @P4 IMAD.IADD R29, R29, 0x1, -R35.reuse ;  /* 0x000000011d1d4824 */ /* 0x100fe200078e0a23 */
[----:B------:R-:W-:Y:S01]  /*32c0*/  @P5 LEA R56, R56, UR4, 0x3 ;  /* 0x0000000438385c11 */ /* 0x000fe2000f8e18ff */
[--C-:B------:R-:W-:Y:S01]  /*32d0*/  @P3 IMAD.IADD R28, R28, 0x1, -R35.reuse ;  /* 0x000000011c1c3824 */ /* 0x100fe200078e0a23 */
[----:B------:R-:W-:Y:S01]  /*32e0*/  @P0 LEA R30, R30, UR4, 0x3 ;  /* 0x000000041e1e0c11 */ /* 0x000fe2000f8e18ff */
[--C-:B------:R-:W-:Y:S01]  /*32f0*/  @P2 IMAD.IADD R24, R24, 0x1, -R35.reuse ;  /* 0x0000000118182824 */ /* 0x100fe200078e0a23 */
[----:B------:R-:W-:Y:S01]  /*3300*/  @P4 LEA R29, R29, UR4, 0x3 ;  /* 0x000000041d1d4c11 */ /* 0x000fe2000f8e18ff */
[----:B------:R-:W-:Y:S01]  /*3310*/  @P1 IMAD.IADD R25, R25, 0x1, -R35 ;  /* 0x0000000119191824 */ /* 0x000fe200078e0a23 */
[----:B------:R-:W-:Y:S01]  /*3320*/  @P3 LEA R28, R28, UR4, 0x3 ;  /* 0x000000041c1c3c11 */ /* 0x000fe2000f8e18ff */
[----:B------:R1:W-:Y:S01]  /*3330*/  @P6 STS.64 [R48], R44 ;  /* 0x0000002c30006388 */ /* 0x0003e20000000a00 */
[----:B------:R-:W-:-:S02]  /*3340*/  @P2 LEA R24, R24, UR4, 0x3 ;  /* 0x0000000418182c11 */ /* 0x000fc4000f8e18ff */
[----:B------:R-:W-:Y:S01]  /*3350*/  @P1 LEA R25, R25, UR4, 0x3 ;  /* 0x0000000419191c11 */ /* 0x000fe2000f8e18ff */
[----:B------:R1:W-:Y:S01]  /*3360*/  @P5 STS.64 [R56], R42 ;  /* 0x0000002a38005388 */ /* 0x0003e20000000a00 */
[----:B------:R-:W-:Y:S02]  /*3370*/  ISETP.NE.AND P6, PT, R12, R14, PT ;  /* 0x0000000e0c00720c */ /* 0x000fe40003fc5270 */
[----:B------:R-:W-:Y:S01]  /*3380*/  ISETP.NE.AND P5, PT, R14, R16, PT ;  /* 0x000000100e00720c */ /* 0x000fe20003fa5270 */
[----:B------:R1:W-:Y:S01]  /*3390*/  @P0 STS.64 [R30], R2 ;  /* 0x000000021e000388 */ /* 0x0003e20000000a00 */
[----:B------:R-:W-:-:S03]  /*33a0*/  ISETP.NE.AND P0, PT, R40, R46, PT ;  /* 0x0000002e2800720c */ /* 0x000fc60003f05270 */
[----:B------:R1:W-:Y:S01]  /*33b0*/  @P4 STS.64 [R29], R4 ;  /* 0x000000041d004388 */ /* 0x0003e20000000a00 */
[----:B------:R-:W-:-:S03]  /*33c0*/  ISETP.NE.AND P4, PT, R16, R18, PT ;  /* 0x000000121000720c */ /* 0x000fc60003f85270 */
[----:B------:R1:W-:Y:S01]  /*33d0*/  @P3 STS.64 [R28], R6 ;  /* 0x000000061c003388 */ /* 0x0003e20000000a00 */
[----:B------:R-:W-:Y:S01]  /*33e0*/  ISETP.NE.AND P3, PT, R18, R20, PT ;  /* 0x000000141200720c */ /* 0x000fe20003f65270 */
[--C-:B------:R-:W-:Y:S02]  /*33f0*/  @P6 IMAD.IADD R26, R26, 0x1, -R35.reuse ;  /* 0x000000011a1a6824 */ /* 0x100fe400078e0a23 */
[----:B------:R1:W-:Y:S01]  /*3400*/  @P2 STS.64 [R24], R8 ;  /* 0x0000000818002388 */ /* 0x0003e20000000a00 */
[----:B------:R-:W-:Y:S01]  /*3410*/  ISETP.NE.AND P2, PT, R20, R22, PT ;  /* 0x000000161400720c */ /* 0x000fe20003f45270 */
[--C-:B------:R-:W-:Y:S01]  /*3420*/  @P5 IMAD.IADD R27, R27, 0x1, -R35.reuse ;  /* 0x000000011b1b5824 */ /* 0x100fe200078e0a23 */
[----:B------:R-:W-:Y:S01]  /*3430*/  @P6 LEA R26, R26, UR4, 0x3 ;  /* 0x000000041a1a6c11 */ /* 0x000fe2000f8e18ff */
[----:B------:R1:W-:Y:S01]  /*3440*/  @P1 STS.64 [R25], R10 ;  /* 0x0000000a19001388 */ /* 0x0003e20000000a00 */
[----:B------:R-:W-:Y:S01]  /*3450*/  ISETP.NE.AND P1, PT, R22, R40, PT ;  /* 0x000000281600720c */ /* 0x000fe20003f25270 */
[--C-:B------:R-:W-:Y:S01]  /*3460*/  @P4 IMAD.IADD R55, R55, 0x1, -R35.reuse ;  /* 0x0000000137374824 */ /* 0x100fe200078e0a23 */
[----:B------:R-:W-:Y:S01]  /*3470*/  @P5 LEA R27, R27, UR4, 0x3 ;  /* 0x000000041b1b5c11 */ /* 0x000fe2000f8e18ff */
[--C-:B------:R-:W-:Y:S01]  /*3480*/  @P0 IMAD.IADD R0, R0, 0x1, -R35.reuse ;  /* 0x0000000100000824 */ /* 0x100fe200078e0a23 */
[----:B------:R1:W-:Y:S01]  /*3490*/  @P6 STS.64 [R26], R12 ;  /* 0x0000000c1a006388 */ /* 0x0003e20000000a00 */
[----:B------:R-:W-:Y:S01]  /*34a0*/  @P3 IMAD.IADD R54, R54, 0x1, -R35 ;  /* 0x0000000136363824 */ /* 0x000fe200078e0a23 */
[----:B------:R-:W-:-:S02]  /*34b0*/  @P4 LEA R55, R55, UR4, 0x3 ;  /* 0x0000000437374c11 */ /* 0x000fc4000f8e18ff */
[----:B------:R1:W-:Y:S01]  /*34c0*/  @P5 STS.64 [R27], R14 ;  /* 0x0000000e1b005388 */ /* 0x0003e20000000a00 */
[--C-:B------:R-:W-:Y:S01]  /*34d0*/  @P2 IMAD.IADD R47, R47, 0x1, -R35.reuse ;  /* 0x000000012f2f2824 */ /* 0x100fe200078e0a23 */
[----:B------:R-:W-:Y:S02]  /*34e0*/  @P3 LEA R54, R54, UR4, 0x3 ;  /* 0x0000000436363c11 */ /* 0x000fe4000f8e18ff */
[----:B------:R-:W-:Y:S01]  /*34f0*/  @P0 LEA R0, R0, UR4, 0x3 ;  /* 0x0000000400000c11 */ /* 0x000fe2000f8e18ff */
[----:B------:R-:W-:Y:S01]  /*3500*/  @P1 IMAD.IADD R31, R31, 0x1, -R35 ;  /* 0x000000011f1f1824 */ /* 0x000fe200078e0a23 */
[----:B------:R-:W-:Y:S01]  /*3510*/  @P2 LEA R47, R47, UR4, 0x3 ;  /* 0x000000042f2f2c11 */ /* 0x000fe2000f8e18ff */
[----:B------:R1:W-:Y:S01]  /*3520*/  @P4 STS.64 [R55], R16 ;  /* 0x0000001037004388 */ /* 0x0003e20000000a00 */
[----:B0-----:R-:W-:Y:S02]  /*3530*/  ISETP.GE.AND P5, PT, R33, R34, PT ;  /* 0x000000222100720c */ /* 0x001fe40003fa6270 */
[----:B------:R-:W-:Y:S01]  /*3540*/  @P1 LEA R31, R31, UR4, 0x3 ;  /* 0x000000041f1f1c11 */ /* 0x000fe2000f8e18ff */
[----:B------:R1:W-:Y:S04]  /*3550*/  @P3 STS.64 [R54], R18 ;  /* 0x0000001236003388 */ /* 0x0003e80000000a00 */
[----:B------:R1:W-:Y:S04]  /*3560*/  @P2 STS.64 [R47], R20 ;  /* 0x000000142f002388 */ /* 0x0003e80000000a00 */
[----:B------:R1:W-:Y:S04]  /*3570*/  @P1 STS.64 [R31], R22 ;  /* 0x000000161f001388 */ /* 0x0003e80000000a00 */
[----:B------:R1:W-:Y:S01]  /*3580*/  @P0 STS.64 [R0], R40 ;  /* 0x0000002800000388 */ /* 0x0003e20000000a00 */
[----:B------:R-:W-:Y:S06]  /*3590*/  BAR.SYNC.DEFER_BLOCKING 0x0 ;  /* 0x0000000000007b1d */ /* 0x000fec0000010000 */
[----:B------:R-:W-:Y:S05]  /*35a0*/  @P5 EXIT ;  /* 0x000000000000594d */ /* 0x000fea0003800000 */
[----:B-1----:R-:W-:Y:S01]  /*35b0*/  LOP3.LUT R3, RZ, R33, RZ, 0x33, !PT ;  /* 0x00000021ff037212 */ /* 0x002fe200078e33ff */
[----:B------:R-:W-:Y:S04]  /*35c0*/  BSSY.RECONVERGENT B0, `(.L_x_254) ;  /* 0x000001a000007945 */ /* 0x000fe80003800200 */
[----:B------:R-:W-:-:S05]  /*35d0*/  IMAD.IADD R3, R3, 0x1, R34 ;  /* 0x0000000103037824 */ /* 0x000fca00078e0222 */
[C---:B------:R-:W-:Y:S02]  /*35e0*/  LOP3.LUT R0, R3.reuse, 0x300, RZ, 0xc0, !PT ;  /* 0x0000030003007812 */ /* 0x040fe400078ec0ff */
[----:B------:R-:W-:Y:S02]  /*35f0*/  ISETP.GE.U32.AND P1, PT, R3, 0x300, PT ;  /* 0x000003000300780c */ /* 0x000fe40003f26070 */
[----:B------:R-:W-:-:S13]  /*3600*/  ISETP.NE.AND P0, PT, R0, 0x300, PT ;  /* 0x000003000000780c */ /* 0x000fda0003f05270 */
[----:B------:R-:W-:Y:S05]  /*3610*/  @!P0 BRA `(.L_x_255) ;  /* 0x0000000000508947 */ /* 0x000fea0003800000 */
[----:B------:R-:W0:Y:S01]  /*3620*/  LDC.64 R6, c[0x0][0x398] ;  /* 0x0000e600ff067b82 */ /* 0x000e220000000a00 */
[----:B------:R-:W-:Y:S01]  /*3630*/  LEA.HI R0, R3, 0x1, RZ, 0x18 ;  /* 0x0000000103007811 */ /* 0x000fe200078fc0ff */
[C---:B------:R-:W-:Y:S01]  /*3640*/  IMAD.IADD R11, R33.reuse, 0x1, R35 ;  /* 0x00000001210b7824 */ /* 0x040fe200078e0223 */
[----:B------:R-:W-:-:S03]  /*3650*/  LEA R10, R33, UR4, 0x3 ;  /* 0x00000004210a7c11 */ /* 0x000fc6000f8e18ff */
[C---:B------:R-:W-:Y:S01]  /*3660*/  IMAD.SHL.U32 R2, R0.reuse, 0x100, RZ ;  /* 0x0000010000027824 */ /* 0x040fe200078e00ff */
[----:B------:R-:W-:Y:S01]  /*3670*/  LOP3.LUT R0, R0, 0x3, RZ, 0xc0, !PT ;  /* 0x0000000300007812 */ /* 0x000fe200078ec0ff */
[----:B------:R-:W1:Y:S03]  /*3680*/  LDC.64 R8, c[0x0][0x388] ;  /* 0x0000e200ff087b82 */ /* 0x000e660000000a00 */
[----:B------:R-:W-:Y:S01]  /*3690*/  LOP3.LUT R2, R2, 0x300, RZ, 0xc0, !PT ;  /* 0x0000030002027812 */ /* 0x000fe200078ec0ff */
[----:B------:R-:W-:-:S04]  /*36a0*/  IMAD.MOV R0, RZ, RZ, -R0 ;  /* 0x000000ffff007224 */ /* 0x000fc800078e0a00 */
[----:B------:R-:W-:-:S07]  /*36b0*/  IMAD.IADD R33, R33, 0x1, R2 ;  /* 0x0000000121217824 */ /* 0x000fce00078e0202 */
.L_x_256:
[----:B--2---:R2:W3:Y:S01]  /*36c0*/  LDS.64 R12, [R10] ;  /* 0x000000000a0c7984 */ /* 0x0044e20000000a00 */
[----:B-1----:R-:W-:-:S04]  /*36d0*/  IMAD.WIDE R4, R11, 0x4, R8 ;  /* 0x000000040b047825 */ /* 0x002fc800078e0208 */
[----:B0-----:R-:W-:-:S04]  /*36e0*/  IMAD.WIDE R2, R11, 0x4, R6 ;  /* 0x000000040b027825 */ /* 0x001fc800078e0206 */
[----:B------:R-:W-:Y:S02]  /*36f0*/  VIADD R0, R0, 0x1 ;  /* 0x0000000100007836 */ /* 0x000fe40000000000 */
[----:B------:R-:W-:Y:S02]  /*3700*/  VIADD R11, R11, 0x100 ;  /* 0x000001000b0b7836 */ /* 0x000fe40000000000 */
[----:B--2---:R-:W-:Y:S01]  /*3710*/  VIADD R10, R10, 0x800 ;  /* 0x000008000a0a7836 */ /* 0x004fe20000000000 */
[----:B------:R-:W-:Y:S01]  /*3720*/  ISETP.NE.AND P0, PT, R0, RZ, PT ;  /* 0x000000ff0000720c */ /* 0x000fe20003f05270 */
[----:B---3--:R2:W-:Y:S04]  /*3730*/  STG.E desc[UR12][R4.64], R12 ;  /* 0x0000000c04007986 */ /* 0x0085e8000c10190c */
[----:B------:R2:W-:Y:S08]  /*3740*/  STG.E desc[UR12][R2.64], R13 ;  /* 0x0000000d02007986 */ /* 0x0005f0000c10190c */
[----:B------:R-:W-:Y:S05]  /*3750*/  @P0 BRA `(.L_x_256) ;  /* 0xfffffffc00d80947 */ /* 0x000fea000383ffff */
.L_x_255:
[----:B------:R-:W-:Y:S05]  /*3760*/  BSYNC.RECONVERGENT B0 ;  /* 0x0000000000007941 */ /* 0x000fea0003800200 */
.L_x_254:
[----:B------:R-:W-:Y:S05]  /*3770*/  @!P1 EXIT ;  /* 0x000000000000994d */ /* 0x000fea0003800000 */
[----:B------:R-:W0:Y:S01]  /*3780*/  LDCU.64 UR8, c[0x0][0x388] ;  /* 0x00007100ff0877ac */ /* 0x000e220008000a00 */
[----:B------:R-:W-:Y:S01]  /*3790*/  IMAD.IADD R0, R34, 0x1, -R33 ;  /* 0x0000000122007824 */ /* 0x000fe200078e0a21 */
[----:B------:R-:W-:Y:S01]  /*37a0*/  BSSY.RECONVERGENT B0, `(.L_x_257) ;  /* 0x0000052000007945 */ /* 0x000fe20003800200 */
[C---:B------:R-:W-:Y:S01]  /*37b0*/  IMAD.IADD R35, R33.reuse, 0x1, R35 ;  /* 0x0000000121237824 */ /* 0x040fe200078e0223 */
[----:B------:R-:W1:Y:S01]  /*37c0*/  LDCU.64 UR10, c[0x0][0x398] ;  /* 0x00007300ff0a77ac */ /* 0x000e620008000a00 */
[----:B------:R-:W-:Y:S02]  /*37d0*/  PLOP3.LUT P0, PT, PT, PT, PT, 0x80, 0x8 ;  /* 0x000000000008781c */ /* 0x000fe40003f0f070 */
[----:B------:R-:W-:Y:S02]  /*37e0*/  ISETP.GT.AND P1, PT, R0, 0xc00, PT ;  /* 0x00000c000000780c */ /* 0x000fe40003f24270 */
[----:B------:R-:W-:-:S05]  /*37f0*/  LEA R0, R33, UR4, 0x3 ;  /* 0x0000000421007c11 */ /* 0x000fca000f8e18ff */
[----:B------:R-:W-:Y:S01]  /*3800*/  VIADD R0, R0, 0x1000 ;  /* 0x0000100000007836 */ /* 0x000fe20000000000 */
[----:B0-----:R-:W-:Y:S02]  /*3810*/  UIADD3 UR5, UP0, UPT, UR8, 0x800, URZ ;  /* 0x0000080008057890 */ /* 0x001fe4000ff1e0ff */
[----:B-1----:R-:W-:Y:S02]  /*3820*/  UIADD3 UR7, UP1, UPT, UR10, 0x800, URZ ;  /* 0x000008000a077890 */ /* 0x002fe4000ff3e0ff */
[----:B------:R-:W-:Y:S02]  /*3830*/  UIADD3.X UR6, UPT, UPT, URZ, UR9, URZ, UP0, !UPT ;  /* 0x00000009ff067290 */ /* 0x000fe400087fe4ff */
[----:B--2---:R-:W-:Y:S01]  /*3840*/  IMAD.U32 R4, RZ, RZ, UR5 ;  /* 0x00000005ff047e24 */ /* 0x004fe2000f8e00ff */
[----:B------:R-:W-:Y:S01]  /*3850*/  UIADD3.X UR8, UPT, UPT, URZ, UR11, URZ, UP1, !UPT ;  /* 0x0000000bff087290 */ /* 0x000fe20008ffe4ff */
[----:B------:R-:W-:Y:S02]  /*3860*/  IMAD.U32 R2, RZ, RZ, UR7 ;  /* 0x00000007ff027e24 */ /* 0x000fe4000f8e00ff */
[----:B------:R-:W-:-:S03]  /*3870*/  IMAD.U32 R5, RZ, RZ, UR6 ;  /* 0x00000006ff057e24 */ /* 0x000fc6000f8e00ff */
[----:B------:R-:W-:Y:S01]  /*3880*/  IMAD.U32 R3, RZ, RZ, UR8 ;  /* 0x00000008ff037e24 */ /* 0x000fe2000f8e00ff */
[----:B------:R-:W-:Y:S06]  /*3890*/  @!P1 BRA `(.L_x_258) ;  /* 0x0000000400089947 */ /* 0x000fec0003800000 */
[----:B------:R-:W-:Y:S01]  /*38a0*/  PLOP3.LUT P0, PT, PT, PT, PT, 0x8, 0x80 ;  /* 0x000000000080781c */ /* 0x000fe20003f0e170 */
[----:B------:R-:W-:-:S12]  /*38b0*/  VIADD R32, R34, 0xfffff400 ;  /* 0xfffff40022207836 */ /* 0x000fd80000000000 */
.L_x_259:
[----:B-1----:R-:W0:Y:S01]  /*38c0*/  LDS.64 R36, [R0+-0x1000] ;  /* 0xfff0000000247984 */ /* 0x002e220000000a00 */
[----:B------:R-:W-:-:S03]  /*38d0*/  IMAD.WIDE R24, R35, 0x4, R4 ;  /* 0x0000000423187825 */ /* 0x000fc600078e0204 */
[----:B------:R-:W1:Y:S01]  /*38e0*/  LDS.64 R38, [R0+-0x800] ;  /* 0xfff8000000267984 */ /* 0x000e620000000a00 */
[----:B------:R-:W-:-:S03]  /*38f0*/  IMAD.WIDE R26, R35, 0x4, R2 ;  /* 0x00000004231a7825 */ /* 0x000fc600078e0202 */
[----:B------:R-:W2:Y:S01]  /*3900*/  LDS.64 R40, [R0] ;  /* 0x0000000000287984 */ /* 0x000ea20000000a00 */
[C---:B------:R-:W-:Y:S02]  /*3910*/  VIADD R31, R35.reuse, 0x400 ;  /* 0x00000400231f7836 */ /* 0x040fe40000000000 */
[----:B------:R-:W-:Y:S01]  /*3920*/  VIADD R51, R35, 0x800 ;  /* 0x0000080023337836 */ /* 0x000fe20000000000 */
[----:B------:R-:W3:Y:S01]  /*3930*/  LDS.64 R42, [R0+0x800] ;  /* 0x00080000002a7984 */ /* 0x000ee20000000a00 */
[----:B------:R-:W-:-:S03]  /*3940*/  IMAD.WIDE R28, R31, 0x4, R4 ;  /* 0x000000041f1c7825 */ /* 0x000fc600078e0204 */
[----:B------:R-:W4:Y:S01]  /*3950*/  LDS.64 R44, [R0+0x1000] ;  /* 0x00100000002c7984 */ /* 0x000f220000000a00 */
[----:B------:R-:W-:-:S03]  /*3960*/  IMAD.WIDE R30, R31, 0x4, R2 ;  /* 0x000000041f1e7825 */ /* 0x000fc600078e0202 */
[----:B------:R-:W5:Y:S01]  /*3970*/  LDS.64 R46, [R0+0x1800] ;  /* 0x00180000002e7984 */ /* 0x000f620000000a00 */
[----:B------:R-:W-:-:S03]  /*3980*/  VIADD R33, R33, 0x1000 ;  /* 0x0000100021217836 */ /* 0x000fc60000000000 */
[----:B------:R-:W5:Y:S02]  /*3990*/  LDS.64 R48, [R0+0x2000] ;  /* 0x0020000000307984 */ /* 0x000f640000000a00 */
[----:B------:R-:W-:Y:S02]  /*39a0*/  ISETP.GE.AND P1, PT, R33, R32, PT ;  /* 0x000000202100720c */ /* 0x000fe40003f26270 */
[----:B------:R-:W5:Y:S04]  /*39b0*/  LDS.64 R22, [R0+0x2800] ;  /* 0x0028000000167984 */ /* 0x000f680000000a00 */
[----:B------:R-:W5:Y:S04]  /*39c0*/  LDS.64 R20, [R0+0x3000] ;  /* 0x0030000000147984 */ /* 0x000f680000000a00 */
[----:B------:R-:W5:Y:S04]  /*39d0*/  LDS.64 R18, [R0+0x3800] ;  /* 0x0038000000127984 */ /* 0x000f680000000a00 */
[----:B------:R-:W5:Y:S04]  /*39e0*/  LDS.64 R6, [R0+0x4000] ;  /* 0x0040000000067984 */ /* 0x000f680000000a00 */
[----:B------:R-:W5:Y:S04]  /*39f0*/  LDS.64 R8, [R0+0x4800] ;  /* 0x0048000000087984 */ /* 0x000f680000000a00 */
[----:B------:R-:W5:Y:S04]  /*3a00*/  LDS.64 R10, [R0+0x5000] ;  /* 0x00500000000a7984 */ /* 0x000f680000000a00 */
[----:B------:R-:W5:Y:S04]  /*3a10*/  LDS.64 R12, [R0+0x5800] ;  /* 0x00580000000c7984 */ /* 0x000f680000000a00 */
[----:B------:R-:W5:Y:S04]  /*3a20*/  LDS.64 R14, [R0+0x6000] ;  /* 0x00600000000e7984 */ /* 0x000f680000000a00 */
[----:B------:R1:W5:Y:S04]  /*3a30*/  LDS.64 R16, [R0+0x6800] ;  /* 0x0068000000107984 */ /* 0x0003680000000a00 */
[----:B0-----:R-:W-:Y:S04]  /*3a40*/  STG.E desc[UR12][R24.64+-0x800], R36 ;  /* 0xfff8002418007986 */ /* 0x001fe8000c10190c */
[----:B------:R0:W-:Y:S01]  /*3a50*/  STG.E desc[UR12][R26.64+-0x800], R37 ;  /* 0xfff800251a007986 */ /* 0x0001e2000c10190c */
[----:B-1----:R-:W-:-:S03]  /*3a60*/  VIADD R0, R0, 0x8000 ;  /* 0x0000800000007836 */ /* 0x002fc60000000000 */
[----:B------:R-:W-:Y:S04]  /*3a70*/  STG.E desc[UR12][R24.64+-0x400], R38 ;  /* 0xfffc002618007986 */ /* 0x000fe8000c10190c */
[----:B------:R1:W-:Y:S04]  /*3a80*/  STG.E desc[UR12][R26.64+-0x400], R39 ;  /* 0xfffc00271a007986 */ /* 0x0003e8000c10190c */
[----:B--2---:R-:W-:Y:S01]  /*3a90*/  STG.E desc[UR12][R24.64], R40 ;  /* 0x0000002818007986 */ /* 0x004fe2000c10190c */
[----:B0-----:R-:W-:-:S03]  /*3aa0*/  IMAD.WIDE R36, R51, 0x4, R4 ;  /* 0x0000000433247825 */ /* 0x001fc600078e0204 */
[----:B------:R-:W-:Y:S04]  /*3ab0*/  STG.E desc[UR12][R26.64], R41 ;  /* 0x000000291a007986 */ /* 0x000fe8000c10190c */
[----:B---3--:R-:W-:Y:S01]  /*3ac0*/  STG.E desc[UR12][R24.64+0x400], R42 ;  /* 0x0004002a18007986 */ /* 0x008fe2000c10190c */
[----:B-1----:R-:W-:-:S03]  /*3ad0*/  IMAD.WIDE R38, R51, 0x4, R2 ;  /* 0x0000000433267825 */ /* 0x002fc600078e0202 */
[----:B------:R0:W-:Y:S04]  /*3ae0*/  STG.E desc[UR12][R26.64+0x400], R43 ;  /* 0x0004002b1a007986 */ /* 0x0001e8000c10190c */
[----:B----4-:R1:W-:Y:S04]  /*3af0*/  STG.E desc[UR12][R28.64+-0x800], R44 ;  /* 0xfff8002c1c007986 */ /* 0x0103e8000c10190c */
[----:B------:R1:W-:Y:S04]  /*3b00*/  STG.E desc[UR12][R30.64+-0x800], R45 ;  /* 0xfff8002d1e007986 */ /* 0x0003e8000c10190c */
[----:B-----5:R1:W-:Y:S01]  /*3b10*/  STG.E desc[UR12][R28.64+-0x400], R46 ;  /* 0xfffc002e1c007986 */ /* 0x0203e2000c10190c */
[----:B0-----:R-:W-:-:S02]  /*3b20*/  VIADD R27, R35, 0xc00 ;  /* 0x00000c00231b7836 */ /* 0x001fc40000000000 */
[----:B------:R-:W-:Y:S01]  /*3b30*/  VIADD R35, R35, 0x1000 ;  /* 0x0000100023237836 */ /* 0x000fe20000000000 */
[----:B------:R1:W-:Y:S01]  /*3b40*/  STG.E desc[UR12][R30.64+-0x400], R47 ;  /* 0xfffc002f1e007986 */ /* 0x0003e2000c10190c */
[----:B------:R-:W-:-:S03]  /*3b50*/  IMAD.WIDE R24, R27, 0x4, R4 ;  /* 0x000000041b187825 */ /* 0x000fc600078e0204 */
[----:B------:R1:W-:Y:S01]  /*3b60*/  STG.E desc[UR12][R28.64], R48 ;  /* 0x000000301c007986 */ /* 0x0003e2000c10190c */
[----:B------:R-:W-:-:S03]  /*3b70*/  IMAD.WIDE R26, R27, 0x4, R2 ;  /* 0x000000041b1a7825 */ /* 0x000fc600078e0202 */
[----:B------:R1:W-:Y:S04]  /*3b80*/  STG.E desc[UR12][R30.64], R49 ;  /* 0x000000311e007986 */ /* 0x0003e8000c10190c */
        /* <DEDUP_REMOVED lines=17> */
[----:B------:R1:W-:Y:S01]  /*3ca0*/  STG.E desc[UR12][R26.64+0x400], R17 ;  /* 0x000400111a007986 */ /* 0x0003e2000c10190c */
[----:B------:R-:W-:Y:S05]  /*3cb0*/  @!P1 BRA `(.L_x_259) ;  /* 0xfffffffc00009947 */ /* 0x000fea000383ffff */
.L_x_258:
[----:B------:R-:W-:Y:S05]  /*3cc0*/  BSYNC.RECONVERGENT B0 ;  /* 0x0000000000007941 */ /* 0x000fea0003800200 */
.L_x_257:
[----:B-1----:R-:W-:Y:S01]  /*3cd0*/  IMAD.IADD R6, R34, 0x1, -R33 ;  /* 0x0000000122067824 */ /* 0x002fe200078e0a21 */
[----:B------:R-:W-:Y:S04]  /*3ce0*/  BSSY.RECONVERGENT B0, `(.L_x_260) ;  /* 0x0000024000007945 */ /* 0x000fe80003800200 */
[----:B------:R-:W-:-:S13]  /*3cf0*/  ISETP.GT.AND P1, PT, R6, 0x400, PT ;  /* 0x000004000600780c */ /* 0x000fda0003f24270 */
[----:B------:R-:W-:Y:S05]  /*3d00*/  @!P1 BRA `(.L_x_261) ;  /* 0x0000000000849947 */ /* 0x000fea0003800000 */
[----:B------:R-:W0:Y:S01]  /*3d10*/  LDS.64 R14, [R0+-0x1000] ;  /* 0xfff00000000e7984 */ /* 0x000e220000000a00 */
[C---:B------:R-:W-:Y:S01]  /*3d20*/  IMAD.WIDE R6, R35.reuse, 0x4, R4 ;  /* 0x0000000423067825 */ /* 0x040fe200078e0204 */
[----:B------:R-:W-:Y:S02]  /*3d30*/  PLOP3.LUT P0, PT, PT, PT, PT, 0x8, 0x80 ;  /* 0x000000000080781c */ /* 0x000fe40003f0e170 */
[----:B------:R-:W1:Y:S01]  /*3d40*/  LDS.64 R16, [R0+-0x800] ;  /* 0xfff8000000107984 */ /* 0x000e620000000a00 */
[----:B------:R-:W-:-:S03]  /*3d50*/  IMAD.WIDE R8, R35, 0x4, R2 ;  /* 0x0000000423087825 */ /* 0x000fc600078e0202 */
[----:B------:R-:W2:Y:S01]  /*3d60*/  LDS.64 R18, [R0] ;  /* 0x0000000000127984 */ /* 0x000ea20000000a00 */
[----:B------:R-:W-:Y:S02]  /*3d70*/  VIADD R13, R35, 0x400 ;  /* 0x00000400230d7836 */ /* 0x000fe40000000000 */
[----:B------:R-:W-:Y:S01]  /*3d80*/  VIADD R33, R33, 0x800 ;  /* 0x0000080021217836 */ /* 0x000fe20000000000 */
[----:B------:R-:W3:Y:S01]  /*3d90*/  LDS.64 R20, [R0+0x800] ;  /* 0x0008000000147984 */ /* 0x000ee20000000a00 */
[----:B------:R-:W-:-:S03]  /*3da0*/  IMAD.WIDE R10, R13, 0x4, R4 ;  /* 0x000000040d0a7825 */ /* 0x000fc600078e0204 */
[----:B------:R-:W4:Y:S01]  /*3db0*/  LDS.64 R22, [R0+0x1000] ;  /* 0x0010000000167984 */ /* 0x000f220000000a00 */
[----:B------:R-:W-:-:S03]  /*3dc0*/  IMAD.WIDE R12, R13, 0x4, R2 ;  /* 0x000000040d0c7825 */ /* 0x000fc600078e0202 */
[----:B------:R-:W5:Y:S01]  /*3dd0*/  LDS.64 R24, [R0+0x1800] ;  /* 0x0018000000187984 */ /* 0x000f620000000a00 */
[----:B------:R-:W-:-:S03]  /*3de0*/  VIADD R35, R35, 0x800 ;  /* 0x0000080023237836 */ /* 0x000fc60000000000 */
[----:B------:R-:W5:Y:S04]  /*3df0*/  LDS.64 R26, [R0+0x2000] ;  /* 0x00200000001a7984 */ /* 0x000f680000000a00 */
[----:B------:R0:W5:Y:S02]  /*3e00*/  LDS.64 R28, [R0+0x2800] ;  /* 0x00280000001c7984 */ /* 0x0001640000000a00 */
[----:B0-----:R-:W-:Y:S02]  /*3e10*/  VIADD R0, R0, 0x4000 ;  /* 0x0000400000007836 */ /* 0x001fe40000000000 */
[----:B------:R0:W-:Y:S04]  /*3e20*/  STG.E desc[UR12][R6.64+-0x800], R14 ;  /* 0xfff8000e06007986 */ /* 0x0001e8000c10190c */
[----:B------:R0:W-:Y:S04]  /*3e30*/  STG.E desc[UR12][R8.64+-0x800], R15 ;  /* 0xfff8000f08007986 */ /* 0x0001e8000c10190c */
[----:B-1----:R0:W-:Y:S04]  /*3e40*/  STG.E desc[UR12][R6.64+-0x400], R16 ;  /* 0xfffc001006007986 */ /* 0x0021e8000c10190c */
[----:B------:R0:W-:Y:S04]  /*3e50*/  STG.E desc[UR12][R8.64+-0x400], R17 ;  /* 0xfffc001108007986 */ /* 0x0001e8000c10190c */
[----:B--2---:R0:W-:Y:S04]  /*3e60*/  STG.E desc[UR12][R6.64], R18 ;  /* 0x0000001206007986 */ /* 0x0041e8000c10190c */
[----:B------:R0:W-:Y:S04]  /*3e70*/  STG.E desc[UR12][R8.64], R19 ;  /* 0x0000001308007986 */ /* 0x0001e8000c10190c */
[----:B---3--:R0:W-:Y:S04]  /*3e80*/  STG.E desc[UR12][R6.64+0x400], R20 ;  /* 0x0004001406007986 */ /* 0x0081e8000c10190c */
[----:B------:R0:W-:Y:S04]  /*3e90*/  STG.E desc[UR12][R8.64+0x400], R21 ;  /* 0x0004001508007986 */ /* 0x0001e8000c10190c */
[----:B----4-:R0:W-:Y:S04]  /*3ea0*/  STG.E desc[UR12][R10.64+-0x800], R22 ;  /* 0xfff800160a007986 */ /* 0x0101e8000c10190c */
[----:B------:R0:W-:Y:S04]  /*3eb0*/  STG.E desc[UR12][R12.64+-0x800], R23 ;  /* 0xfff800170c007986 */ /* 0x0001e8000c10190c */
[----:B-----5:R0:W-:Y:S04]  /*3ec0*/  STG.E desc[UR12][R10.64+-0x400], R24 ;  /* 0xfffc00180a007986 */ /* 0x0201e8000c10190c */
[----:B------:R0:W-:Y:S04]  /*3ed0*/  STG.E desc[UR12][R12.64+-0x400], R25 ;  /* 0xfffc00190c007986 */ /* 0x0001e8000c10190c */
[----:B------:R0:W-:Y:S04]  /*3ee0*/  STG.E desc[UR12][R10.64], R26 ;  /* 0x0000001a0a007986 */ /* 0x0001e8000c10190c */
[----:B------:R0:W-:Y:S04]  /*3ef0*/  STG.E desc[UR12][R12.64], R27 ;  /* 0x0000001b0c007986 */ /* 0x0001e8000c10190c */
[----:B------:R0:W-:Y:S04]  /*3f00*/  STG.E desc[UR12][R10.64+0x400], R28 ;  /* 0x0004001c0a007986 */ /* 0x0001e8000c10190c */
[----:B------:R0:W-:Y:S02]  /*3f10*/  STG.E desc[UR12][R12.64+0x400], R29 ;  /* 0x0004001d0c007986 */ /* 0x0001e4000c10190c */
.L_x_261:
[----:B------:R-:W-:Y:S05]  /*3f20*/  BSYNC.RECONVERGENT B0 ;  /* 0x0000000000007941 */ /* 0x000fea0003800200 */
.L_x_260:
[----:B------:R-:W-:-:S13]  /*3f30*/  ISETP.LT.OR P0, PT, R33, R34, P0 ;  /* 0x000000222100720c */ /* 0x000fda0000701670 */
[----:B------:R-:W-:Y:S05]  /*3f40*/  @!P0 EXIT ;  /* 0x000000000000894d */ /* 0x000fea0003800000 */
[----:B0-----:R-:W0:Y:S01]  /*3f50*/  LDS.64 R6, [R0+-0x1000] ;  /* 0xfff0000000067984 */ /* 0x001e220000000a00 */
[----:B------:R-:W-:-:S03]  /*3f60*/  IMAD.WIDE R4, R35, 0x4, R4 ;  /* 0x0000000423047825 */ /* 0x000fc600078e0204 */
[----:B------:R-:W1:Y:S01]  /*3f70*/  LDS.64 R8, [R0+-0x800] ;  /* 0xfff8000000087984 */ /* 0x000e620000000a00 */
[----:B------:R-:W-:-:S03]  /*3f80*/  IMAD.WIDE R2, R35, 0x4, R2 ;  /* 0x0000000423027825 */ /* 0x000fc600078e0202 */
[----:B------:R-:W2:Y:S04]  /*3f90*/  LDS.64 R10, [R0] ;  /* 0x00000000000a7984 */ /* 0x000ea80000000a00 */
[----:B------:R-:W3:Y:S04]  /*3fa0*/  LDS.64 R12, [R0+0x800] ;  /* 0x00080000000c7984 */ /* 0x000ee80000000a00 */
[----:B0-----:R-:W-:Y:S04]  /*3fb0*/  STG.E desc[UR12][R4.64+-0x800], R6 ;  /* 0xfff8000604007986 */ /* 0x001fe8000c10190c */
[----:B------:R-:W-:Y:S04]  /*3fc0*/  STG.E desc[UR12][R2.64+-0x800], R7 ;  /* 0xfff8000702007986 */ /* 0x000fe8000c10190c */
[----:B-1----:R-:W-:Y:S04]  /*3fd0*/  STG.E desc[UR12][R4.64+-0x400], R8 ;  /* 0xfffc000804007986 */ /* 0x002fe8000c10190c */
[----:B------:R-:W-:Y:S04]  /*3fe0*/  STG.E desc[UR12][R2.64+-0x400], R9 ;  /* 0xfffc000902007986 */ /* 0x000fe8000c10190c */
[----:B--2---:R-:W-:Y:S04]  /*3ff0*/  STG.E desc[UR12][R4.64], R10 ;  /* 0x0000000a04007986 */ /* 0x004fe8000c10190c */
[----:B------:R-:W-:Y:S04]  /*4000*/  STG.E desc[UR12][R2.64], R11 ;  /* 0x0000000b02007986 */ /* 0x000fe8000c10190c */
[----:B---3--:R-:W-:Y:S04]  /*4010*/  STG.E desc[UR12][R4.64+0x400], R12 ;  /* 0x0004000c04007986 */ /* 0x008fe8000c10190c */
[----:B------:R-:W-:Y:S01]  /*4020*/  STG.E desc[UR12][R2.64+0x400], R13 ;  /* 0x0004000d02007986 */ /* 0x000fe2000c10190c */
[----:B------:R-:W-:Y:S05]  /*4030*/  EXIT ;  /* 0x000000000000794d */ /* 0x000fea0003800000 */
.L_x_253:
[----:B------:R-:W0:Y:S01]  /*4040*/  @P6 LDC.64 R38, c[0x0][0x388] ;  /* 0x0000e200ff266b82 */ /* 0x000e220000000a00 */
[----:B------:R-:W-:Y:S02]  /*4050*/  ISETP.NE.AND P1, PT, R42, R2, PT ;  /* 0x000000022a00720c */ /* 0x000fe40003f25270 */
[----:B------:R-:W-:Y:S02]  /*4060*/  ISETP.NE.AND P3, PT, R2, R4, PT ;  /* 0x000000040200720c */ /* 0x000fe40003f65270 */
[----:B------:R-:W-:Y:S02]  /*4070*/  ISETP.NE.AND P4, PT, R4, R6, PT ;  /* 0x000000060400720c */ /* 0x000fe40003f85270 */
[----:B------:R-:W-:Y:S01]  /*4080*/  ISETP.NE.AND P0, PT, R6, R8, PT ;  /* 0x000000080600720c */ /* 0x000fe20003f05270 */
[----:B------:R-:W1:Y:S01]  /*4090*/  @P6 LDC.64 R36, c[0x0][0x398] ;  /* 0x0000e600ff246b82 */ /* 0x000e620000000a00 */
[----:B------:R-:W-:Y:S02]  /*40a0*/  ISETP.NE.AND P2, PT, R10, R12, PT ;  /* 0x0000000c0a00720c */ /* 0x000fe40003f45270 */
[----:B------:R-:W-:-:S05]  /*40b0*/  ISETP.NE.AND P5, PT, R14, R16, PT ;  /* 0x000000100e00720c */ /* 0x000fca0003fa5270 */
[----:B------:R-:W2:Y:S08]  /*40c0*/  @P1 LDC.64 R34, c[0x0][0x388] ;  /* 0x0000e200ff221b82 */ /* 0x000eb00000000a00 */
[----:B------:R-:W3:Y:S01]  /*40d0*/  @P1 LDC.64 R52, c[0x0][0x398] ;  /* 0x0000e600ff341b82 */ /* 0x000ee20000000a00 */
[----:B0-----:R-:W-:-:S05]  /*40e0*/  @P6 IMAD.WIDE R38, R48, 0x4, R38 ;  /* 0x0000000430266825 */ /* 0x001fca00078e0226 */
[----:B------:R0:W-:Y:S02]  /*40f0*/  @P6 STG.E desc[UR12][R38.64], R44 ;  /* 0x0000002c26006986 */ /* 0x0001e4000c10190c */
[----:B------:R-:W4:Y:S01]  /*4100*/  @P3 LDC.64 R32, c[0x0][0x388] ;  /* 0x0000e200ff203b82 */ /* 0x000f220000000a00 */
[----:B-1----:R-:W-:-:S05]  /*4110*/  @P6 IMAD.WIDE R36, R48, 0x4, R36 ;  /* 0x0000000430246825 */ /* 0x002fca00078e0224 */
[----:B------:R1:W-:Y:S01]  /*4120*/  @P6 STG.E desc[UR12][R36.64], R45 ;  /* 0x0000002d24006986 */ /* 0x0003e2000c10190c */
[----:B------:R-:W-:Y:S01]  /*4130*/  ISETP.NE.AND P6, PT, R8, R10, PT ;  /* 0x0000000a0800720c */ /* 0x000fe20003fc5270 */
[----:B------:R-:W5:Y:S01]  /*4140*/  @P3 LDC.64 R50, c[0x0][0x398] ;  /* 0x0000e600ff323b82 */ /* 0x000f620000000a00 */
[----:B--2---:R-:W-:-:S05]  /*4150*/  @P1 IMAD.WIDE R34, R56, 0x4, R34 ;  /* 0x0000000438221825 */ /* 0x004fca00078e0222 */
[----:B------:R2:W-:Y:S02]  /*4160*/  @P1 STG.E desc[UR12][R34.64], R42 ;  /* 0x0000002a22001986 */ /* 0x0005e4000c10190c */
[----:B0-----:R-:W0:Y:S01]  /*4170*/  @P4 LDC.64 R38, c[0x0][0x388] ;  /* 0x0000e200ff264b82 */ /* 0x001e220000000a00 */
[----:B---3--:R-:W-:-:S05]  /*4180*/  @P1 IMAD.WIDE R52, R56, 0x4, R52 ;  /* 0x0000000438341825 */ /* 0x008fca00078e0234 */
[----:B------:R3:W-:Y:S01]  /*4190*/  @P1 STG.E desc[UR12][R52.64], R43 ;  /* 0x0000002b34001986 */ /* 0x0007e2000c10190c */
[----:B------:R-:W-:Y:S01]  /*41a0*/  ISETP.NE.AND P1, PT, R12, R14, PT ;  /* 0x0000000e0c00720c */ /* 0x000fe20003f25270 */
[----:B------:R-:W3:Y:S01]  /*41b0*/  @P4 LDC.64 R48, c[0x0][0x398] ;  /* 0x0000e600ff304b82 */ /* 0x000ee20000000a00 */
[----:B----4-:R-:W-:-:S05]  /*41c0*/  @P3 IMAD.WIDE R56, R30, 0x4, R32 ;  /* 0x000000041e383825 */ /* 0x010fca00078e0220 */
[----:B------:R-:W-:Y:S02]  /*41d0*/  @P3 STG.E desc[UR12][R56.64], R2 ;  /* 0x0000000238003986 */ /* 0x000fe4000c10190c */
[----:B-1----:R-:W1:Y:S01]  /*41e0*/  @P0 LDC.64 R44, c[0x0][0x388] ;  /* 0x0000e200ff2c0b82 */ /* 0x002e620000000a00 */
[----:B-----5:R-:W-:-:S05]  /*41f0*/  @P3 IMAD.WIDE R50, R30, 0x4, R50 ;  /* 0x000000041e323825 */ /* 0x020fca00078e0232 */
[----:B------:R4:W-:Y:S01]  /*4200*/  @P3 STG.E desc[UR12][R50.64], R3 ;  /* 0x0000000332003986 */ /* 0x0009e2000c10190c */
[----:B------:R-:W-:Y:S01]  /*4210*/  ISETP.NE.AND P3, PT, R18, R20, PT ;  /* 0x000000141200720c */ /* 0x000fe20003f65270 */
[----:B------:R-:W5:Y:S01]  /*4220*/  @P0 LDC.64 R36, c[0x0][0x398] ;  /* 0x0000e600ff240b82 */ /* 0x000f620000000a00 */
[----:B0-----:R-:W-:-:S05]  /*4230*/  @P4 IMAD.WIDE R38, R29, 0x4, R38 ;  /* 0x000000041d264825 */ /* 0x001fca00078e0226 */
[----:B------:R-:W-:Y:S02]  /*4240*/  @P4 STG.E desc[UR12][R38.64], R4 ;  /* 0x0000000426004986 */ /* 0x000fe4000c10190c */
[----:B--2---:R-:W0:Y:S01]  /*4250*/  @P6 LDC.64 R34, c[0x0][0x388] ;  /* 0x0000e200ff226b82 */ /* 0x004e220000000a00 */
[----:B---3--:R-:W-:-:S05]  /*4260*/  @P4 IMAD.WIDE R48, R29, 0x4, R48 ;  /* 0x000000041d304825 */ /* 0x008fca00078e0230 */
[----:B------:R2:W-:Y:S01]  /*4270*/  @P4 STG.E desc[UR12][R48.64], R5 ;  /* 0x0000000530004986 */ /* 0x0005e2000c10190c */
[----:B------:R-:W-:Y:S01]  /*4280*/  ISETP.NE.AND P4, PT, R16, R18, PT ;  /* 0x000000121000720c */ /* 0x000fe20003f85270 */
[----:B------:R-:W3:Y:S01]  /*4290*/  @P6 LDC.64 R32, c[0x0][0x398] ;  /* 0x0000e600ff206b82 */ /* 0x000ee20000000a00 */
[----:B-1----:R-:W-:-:S05]  /*42a0*/  @P0 IMAD.WIDE R44, R28, 0x4, R44 ;  /* 0x000000041c2c0825 */ /* 0x002fca00078e022c */
[----:B------:R-:W-:Y:S01]  /*42b0*/  @P0 STG.E desc[UR12][R44.64], R6 ;  /* 0x000000062c000986 */ /* 0x000fe2000c10190c */
[----:B-----5:R-:W-:Y:S01]  /*42c0*/  @P0 IMAD.WIDE R42, R28, 0x4, R36 ;  /* 0x000000041c2a0825 */ /* 0x020fe200078e0224 */
[----:B----4-:R-:W1:Y:S04]  /*42d0*/  @P2 LDC.64 R2, c[0x0][0x388] ;  /* 0x0000e200ff022b82 */ /* 0x010e680000000a00 */
[----:B------:R4:W-:Y:S01]  /*42e0*/  @P0 STG.E desc[UR12][R42.64], R7 ;  /* 0x000000072a000986 */ /* 0x0009e2000c10190c */
[----:B------:R-:W-:Y:S01]  /*42f0*/  ISETP.NE.AND P0, PT, R20, R22, PT ;  /* 0x000000161400720c */ /* 0x000fe20003f05270 */
[C---:B0-----:R-:W-:Y:S02]  /*4300*/  @P6 IMAD.WIDE R56, R24.reuse, 0x4, R34 ;  /* 0x0000000418386825 */ /* 0x041fe400078e0222 */
[----:B--2---:R-:W0:Y:S03]  /*4310*/  @P2 LDC.64 R4, c[0x0][0x398] ;  /* 0x0000e600ff042b82 */ /* 0x004e260000000a00 */
[----:B------:R-:W-:Y:S01]  /*4320*/  @P6 STG.E desc[UR12][R56.64], R8 ;  /* 0x0000000838006986 */ /* 0x000fe2000c10190c */
[----:B---3--:R-:W-:-:S04]  /*4330*/  @P6 IMAD.WIDE R50, R24, 0x4, R32 ;  /* 0x0000000418326825 */ /* 0x008fc800078e0220 */
[----:B------:R-:W2:Y:S01]  /*4340*/  @P1 LDC.64 R28, c[0x0][0x398] ;  /* 0x0000e600ff1c1b82 */ /* 0x000ea20000000a00 */
[----:B------:R3:W-:Y:S01]  /*4350*/  @P6 STG.E desc[UR12][R50.64], R9 ;  /* 0x0000000932006986 */ /* 0x0007e2000c10190c */
[----:B------:R-:W-:-:S06]  /*4360*/  ISETP.NE.AND P6, PT, R22, R40, PT ;  /* 0x000000281600720c */ /* 0x000fcc0003fc5270 */
[----:B------:R-:W5:Y:S01]  /*4370*/  @P1 LDC.64 R32, c[0x0][0x388] ;  /* 0x0000e200ff201b82 */ /* 0x000f620000000a00 */
[----:B-1----:R-:W-:-:S05]  /*4380*/  @P2 IMAD.WIDE R2, R25, 0x4, R2 ;  /* 0x0000000419022825 */ /* 0x002fca00078e0202 */
[----:B------:R1:W-:Y:S02]  /*4390*/  @P2 STG.E desc[UR12][R2.64], R10 ;  /* 0x0000000a02002986 */ /* 0x0003e4000c10190c */
[----:B------:R-:W1:Y:S01]  /*43a0*/  @P5 LDC.64 R52, c[0x0][0x388] ;  /* 0x0000e200ff345b82 */ /* 0x000e620000000a00 */
[----:B0-----:R-:W-:-:S05]  /*43b0*/  @P2 IMAD.WIDE R4, R25, 0x4, R4 ;  /* 0x0000000419042825 */ /* 0x001fca00078e0204 */
[----:B------:R0:W-:Y:S01]  /*43c0*/  @P2 STG.E desc[UR12][R4.64], R11 ;  /* 0x0000000b04002986 */ /* 0x0001e2000c10190c */
[----:B------:R-:W-:Y:S01]  /*43d0*/  ISETP.NE.AND P2, PT, R40, R46, PT ;  /* 0x0000002e2800720c */ /* 0x000fe20003f45270 */
[----:B----4-:R-:W4:Y:S01]  /*43e0*/  @P5 LDC.64 R6, c[0x0][0x398] ;  /* 0x0000e600ff065b82 */ /* 0x010f220000000a00 */
[----:B--2---:R-:W-:-:S07]  /*43f0*/  @P1 IMAD.WIDE R28, R26, 0x4, R28 ;  /* 0x000000041a1c1825 */ /* 0x004fce00078e021c */
[----:B---3--:R-:W2:Y:S01]  /*4400*/  @P4 LDC.64 R8, c[0x0][0x388] ;  /* 0x0000e200ff084b82 */ /* 0x008ea20000000a00 */
[----:B-----5:R-:W-:-:S05]  /*4410*/  @P1 IMAD.WIDE R32, R26, 0x4, R32 ;  /* 0x000000041a201825 */ /* 0x020fca00078e0220 */
[----:B------:R0:W-:Y:S02]  /*4420*/  @P1 STG.E desc[UR12][R32.64], R12 ;  /* 0x0000000c20001986 */ /* 0x0001e4000c10190c */
[----:B------:R-:W3:Y:S01]  /*4430*/  @P4 LDC.64 R34, c[0x0][0x398] ;  /* 0x0000e600ff224b82 */ /* 0x000ee20000000a00 */
[C---:B-1----:R-:W-:Y:S01]  /*4440*/  @P5 IMAD.WIDE R52, R27.reuse, 0x4, R52 ;  /* 0x000000041b345825 */ /* 0x042fe200078e0234 */
[----:B------:R0:W-:Y:S04]  /*4450*/  @P1 STG.E desc[UR12][R28.64], R13 ;  /* 0x0000000d1c001986 */ /* 0x0001e8000c10190c */
[----:B------:R0:W-:Y:S02]  /*4460*/  @P5 STG.E desc[UR12][R52.64], R14 ;  /* 0x0000000e34005986 */ /* 0x0001e4000c10190c */
[----:B------:R-:W1:Y:S01]  /*4470*/  @P3 LDC.64 R36, c[0x0][0x388] ;  /* 0x0000e200ff243b82 */ /* 0x000e620000000a00 */
[----:B----4-:R-:W-:-:S05]  /*4480*/  @P5 IMAD.WIDE R6, R27, 0x4, R6 ;  /* 0x000000041b065825 */ /* 0x010fca00078e0206 */
[----:B------:R0:W-:Y:S02]  /*4490*/  @P5 STG.E desc[UR12][R6.64], R15 ;  /* 0x0000000f06005986 */ /* 0x0001e4000c10190c */
[----:B------:R-:W4:Y:S01]  /*44a0*/  @P3 LDC.64 R38, c[0x0][0x398] ;  /* 0x0000e600ff263b82 */ /* 0x000f220000000a00 */
[----:B--2---:R-:W-:-:S05]  /*44b0*/  @P4 IMAD.WIDE R8, R55, 0x4, R8 ;  /* 0x0000000437084825 */ /* 0x004fca00078e0208 */
[----:B------:R0:W-:Y:S02]  /*44c0*/  @P4 STG.E desc[UR12][R8.64], R16 ;  /* 0x0000001008004986 */ /* 0x0001e4000c10190c */
[----:B------:R-:W2:Y:S01]  /*44d0*/  @P0 LDC.64 R42, c[0x0][0x388] ;  /* 0x0000e200ff2a0b82 */ /* 0x000ea20000000a00 */
[----:B---3--:R-:W-:-:S05]  /*44e0*/  @P4 IMAD.WIDE R34, R55, 0x4, R34 ;  /* 0x0000000437224825 */ /* 0x008fca00078e0222 */
[----:B------:R0:W-:Y:S02]  /*44f0*/  @P4 STG.E desc[UR12][R34.64], R17 ;  /* 0x0000001122004986 */ /* 0x0001e4000c10190c */
[----:B------:R-:W3:Y:S01]  /*4500*/  @P0 LDC.64 R44, c[0x0][0x398] ;  /* 0x0000e600ff2c0b82 */ /* 0x000ee20000000a00 */
[----:B-1----:R-:W-:-:S05]  /*4510*/  @P3 IMAD.WIDE R36, R54, 0x4, R36 ;  /* 0x0000000436243825 */ /* 0x002fca00078e0224 */
[----:B------:R0:W-:Y:S02]  /*4520*/  @P3 STG.E desc[UR12][R36.64], R18 ;  /* 0x0000001224003986 */ /* 0x0001e4000c10190c */
[----:B------:R-:W1:Y:S01]  /*4530*/  @P6 LDC.64 R48, c[0x0][0x388] ;  /* 0x0000e200ff306b82 */ /* 0x000e620000000a00 */
[----:B----4-:R-:W-:-:S05]  /*4540*/  @P3 IMAD.WIDE R38, R54, 0x4, R38 ;  /* 0x0000000436263825 */ /* 0x010fca00078e0226 */
[----:B------:R0:W-:Y:S02]  /*4550*/  @P3 STG.E desc[UR12][R38.64], R19 ;  /* 0x0000001326003986 */ /* 0x0001e4000c10190c */
[----:B------:R-:W4:Y:S01]  /*4560*/  @P6 LDC.64 R50, c[0x0][0x398] ;  /* 0x0000e600ff326b82 */ /* 0x000f220000000a00 */
[----:B--2---:R-:W-:-:S05]  /*4570*/  @P0 IMAD.WIDE R42, R47, 0x4, R42 ;  /* 0x000000042f2a0825 */ /* 0x004fca00078e022a */
[----:B------:R0:W-:Y:S01]  /*4580*/  @P0 STG.E desc[UR12][R42.64], R20 ;  /* 0x000000142a000986 */ /* 0x0001e2000c10190c */
[----:B---3--:R-:W-:-:S05]  /*4590*/  @P0 IMAD.WIDE R44, R47, 0x4, R44 ;  /* 0x000000042f2c0825 */ /* 0x008fca00078e022c */
[----:B------:R0:W-:Y:S01]  /*45a0*/  @P0 STG.E desc[UR12][R44.64], R21 ;  /* 0x000000152c000986 */ /* 0x0001e2000c10190c */
[----:B-1----:R-:W-:-:S05]  /*45b0*/  @P6 IMAD.WIDE R48, R31, 0x4, R48 ;  /* 0x000000041f306825 */ /* 0x002fca00078e0230 */
[----:B------:R0:W-:Y:S01]  /*45c0*/  @P6 STG.E desc[UR12][R48.64], R22 ;  /* 0x0000001630006986 */ /* 0x0001e2000c10190c */
[----:B----4-:R-:W-:-:S05]  /*45d0*/  @P6 IMAD.WIDE R50, R31, 0x4, R50 ;  /* 0x000000041f326825 */ /* 0x010fca00078e0232 */
[----:B------:R0:W-:Y:S01]  /*45e0*/  @P6 STG.E desc[UR12][R50.64], R23 ;  /* 0x0000001732006986 */ /* 0x0001e2000c10190c */
[----:B------:R-:W-:Y:S05]  /*45f0*/  @!P2 EXIT ;  /* 0x000000000000a94d */ /* 0x000fea0003800000 */
[----:B------:R-:W1:Y:S08]  /*4600*/  LDC.64 R2, c[0x0][0x388] ;  /* 0x0000e200ff027b82 */ /* 0x000e700000000a00 */
[----:B0-----:R-:W0:Y:S01]  /*4610*/  LDC.64 R4, c[0x0][0x398] ;  /* 0x0000e600ff047b82 */ /* 0x001e220000000a00 */
[----:B-1----:R-:W-:-:S05]  /*4620*/  IMAD.WIDE R2, R0, 0x4, R2 ;  /* 0x0000000400027825 */ /* 0x002fca00078e0202 */
[----:B------:R-:W-:Y:S01]  /*4630*/  STG.E desc[UR12][R2.64], R40 ;  /* 0x0000002802007986 */ /* 0x000fe2000c10190c */
[----:B0-----:R-:W-:-:S05]  /*4640*/  IMAD.WIDE R4, R0, 0x4, R4 ;  /* 0x0000000400047825 */ /* 0x001fca00078e0204 */
[----:B------:R-:W-:Y:S01]  /*4650*/  STG.E desc[UR12][R4.64], R41 ;  /* 0x0000002904007986 */ /* 0x000fe2000c10190c */
[----:B------:R-:W-:Y:S05]  /*4660*/  EXIT ;  /* 0x000000000000794d */ /* 0x000fea0003800000 */
.L_x_236:
[----:B------:R-:W-:-:S13]  /*4670*/  ISETP.GE.AND P0, PT, R23, 0x1, PT ;  /* 0x000000011700780c */ /* 0x000fda0003f06270 */
[----:B------:R-:W-:Y:S05]  /*4680*/  @!P0 EXIT ;  /* 0x000000000000894d */ /* 0x000fea0003800000 */
[----:B------:R-:W0:Y:S01]  /*4690*/  S2R R5, SR_TID.X ;  /* 0x0000000000057919 */ /* 0x000e220000002100 */
[----:B------:R-:W1:Y:S01]  /*46a0*/  LDC.64 R24, c[0x0][0x380] ;  /* 0x0000e000ff187b82 */ /* 0x000e620000000a00 */
[----:B------:R-:W-:Y:S01]  /*46b0*/  SHF.R.S32.HI R11, RZ, 0x1f, R9 ;  /* 0x0000001fff0b7819 */ /* 0x000fe20000011409 */
[----:B0-----:R-:W-:-:S04]  /*46c0*/  IMAD R46, R5, 0xe, RZ ;  /* 0x0000000e052e7824 */ /* 0x001fc800078e02ff */
[C---:B------:R-:W-:Y:S01]  /*46d0*/  VIADD R54, R46.reuse, 0x4 ;  /* 0x000000042e367836 */ /* 0x040fe20000000000 */
[----:B------:R-:W-:Y:S01]  /*46e0*/  IADD3 R13, P0, PT, R9, R46, RZ ;  /* 0x0000002e090d7210 */ /* 0x000fe20007f1e0ff */
[C---:B------:R-:W-:Y:S02]  /*46f0*/  VIADD R34, R46.reuse, 0x1 ;  /* 0x000000012e227836 */ /* 0x040fe40000000000 */
[C---:B------:R-:W-:Y:S02]  /*4700*/  VIADD R38, R46.reuse, 0x2 ;  /* 0x000000022e267836 */ /* 0x040fe40000000000 */
[----:B------:R-:W-:Y:S01]  /*4710*/  IMAD.X R28, RZ, RZ, R11, P0 ;  /* 0x000000ffff1c7224 */ /* 0x000fe200000e060b */
[C---:B-1----:R-:W-:Y:S01]  /*4720*/  LEA R26, P0, R13.reuse, R24, 0x2 ;  /* 0x000000180d1a7211 */ /* 0x042fe200078010ff */
[----:B------:R-:W-:Y:S01]  /*4730*/  VIADD R56, R46, 0x5 ;  /* 0x000000052e387836 */ /* 0x000fe20000000000 */
[----:B------:R-:W-:Y:S01]  /*4740*/  ISETP.GE.U32.AND P4, PT, R34, R23, PT ;  /* 0x000000172200720c */ /* 0x000fe20003f86070 */
[C---:B------:R-:W-:Y:S01]  /*4750*/  VIADD R58, R46.reuse, 0x6 ;  /* 0x000000062e3a7836 */ /* 0x040fe20000000000 */
[----:B------:R-:W-:Y:S01]  /*4760*/  LEA.HI.X R27, R13, R25, R28, 0x2, P0 ;  /* 0x000000190d1b7211 */ /* 0x000fe200000f141c */
[----:B------:R-:W-:Y:S01]  /*4770*/  VIADD R48, R46, 0xa ;  /* 0x0000000a2e307836 */ /* 0x000fe20000000000 */
[-C--:B------:R-:W-:Y:S01]  /*4780*/  ISETP.GE.U32.AND P0, PT, R54, R23.reuse, PT ;  /* 0x000000173600720c */ /* 0x080fe20003f06070 */
[----:B------:R-:W-:Y:S01]  /*4790*/  VIADD R60, R46, 0x7 ;  /* 0x000000072e3c7836 */ /* 0x000fe20000000000 */
[-C--:B------:R-:W-:Y:S01]  /*47a0*/  ISETP.GE.U32.AND P5, PT, R38, R23.reuse, PT ;  /* 0x000000172600720c */ /* 0x080fe20003fa6070 */
[----:B------:R-:W-:Y:S01]  /*47b0*/  VIADD R50, R46, 0x8 ;  /* 0x000000082e327836 */ /* 0x000fe20000000000 */
[-C--:B------:R-:W-:Y:S01]  /*47c0*/  ISETP.GE.U32.AND P1, PT, R56, R23.reuse, PT ;  /* 0x000000173800720c */ /* 0x080fe20003f26070 */
[----:B------:R-:W-:Y:S01]  /*47d0*/  VIADD R30, R46, 0x9 ;  /* 0x000000092e1e7836 */ /* 0x000fe20000000000 */
[-C--:B------:R-:W-:Y:S01]  /*47e0*/  ISETP.GE.U32.AND P2, PT, R58, R23.reuse, PT ;  /* 0x000000173a00720c */ /* 0x080fe20003f46070 */
[----:B------:R-:W-:Y:S01]  /*47f0*/  VIADD R36, R46, 0xb ;  /* 0x0000000b2e247836 */ /* 0x000fe20000000000 */
[----:B------:R-:W-:Y:S01]  /*4800*/  ISETP.GE.U32.AND P3, PT, R60, R23, PT ;  /* 0x000000173c00720c */ /* 0x000fe20003f66070 */
[C---:B------:R-:W-:Y:S01]  /*4810*/  VIADD R28, R46.reuse, 0xc ;  /* 0x0000000c2e1c7836 */ /* 0x040fe20000000000 */
[----:B------:R0:W5:Y:S01]  /*4820*/  @!P4 LD.E.STRONG.SM R2, desc[UR12][R26.64+0x4] ;  /* 0x0000040c1a02c980 */ /* 0x000162000c10b900 */
[----:B------:R-:W-:-:S02]  /*4830*/  VIADD R52, R46, 0x3 ;  /* 0x000000032e347836 */ /* 0x000fc40000000000 */
[----:B------:R-:W-:Y:S01]  /*4840*/  VIADD R32, R46, 0xd ;  /* 0x0000000d2e207836 */ /* 0x000fe20000000000 */
[----:B------:R0:W5:Y:S01]  /*4850*/  @!P0 LD.E.STRONG.SM R8, desc[UR12][R26.64+0x10] ;  /* 0x0000100c1a088980 */ /* 0x000162000c10b900 */
[-C--:B------:R-:W-:Y:S02]  /*4860*/  ISETP.GE.U32.AND P0, PT, R48, R23.reuse, PT ;  /* 0x000000173000720c */ /* 0x080fe40003f06070 */
[-C--:B------:R-:W-:Y:S01]  /*4870*/  ISETP.GE.U32.AND P4, PT, R50, R23.reuse, PT ;  /* 0x000000173200720c */ /* 0x080fe20003f86070 */
[----:B------:R0:W5:Y:S01]  /*4880*/  @!P5 LD.E.STRONG.SM R4, desc[UR12][R26.64+0x8] ;  /* 0x0000080c1a04d980 */ /* 0x000162000c10b900 */
[-C--:B------:R-:W-:Y:S02]  /*4890*/  ISETP.GE.U32.AND P5, PT, R30, R23.reuse, PT ;  /* 0x000000171e00720c */ /* 0x080fe40003fa6070 */
[-C--:B------:R-:W-:Y:S01]  /*48a0*/  ISETP.GE.U32.AND P6, PT, R52, R23.reuse, PT ;  /* 0x000000173400720c */ /* 0x080fe20003fc6070 */
[----:B------:R0:W5:Y:S01]  /*48b0*/  @!P1 LD.E.STRONG.SM R10, desc[UR12][R26.64+0x14] ;  /* 0x0000140c1a0a9980 */ /* 0x000162000c10b900 */
[----:B------:R-:W-:-:S03]  /*48c0*/  ISETP.GE.U32.AND P1, PT, R36, R23, PT ;  /* 0x000000172400720c */ /* 0x000fc60003f26070 */
[----:B------:R0:W5:Y:S01]  /*48d0*/  @!P2 LD.E.STRONG.SM R12, desc[UR12][R26.64+0x18] ;  /* 0x0000180c1a0ca980 */ /* 0x000162000c10b900 */
[----:B------:R-:W-:-:S03]  /*48e0*/  ISETP.GE.U32.AND P2, PT, R28, R23, PT ;  /* 0x000000171c00720c */ /* 0x000fc60003f46070 */
[----:B------:R0:W5:Y:S01]  /*48f0*/  @!P0 LD.E.STRONG.SM R20, desc[UR12][R26.64+0x28] ;  /* 0x0000280c1a148980 */ /* 0x000162000c10b900 */
[----:B------:R-:W-:-:S03]  /*4900*/  ISETP.GE.U32.AND P0, PT, R46, R23, PT ;  /* 0x000000172e00720c */ /* 0x000fc60003f06070 */
[----:B------:R0:W5:Y:S04]  /*4910*/  @!P3 LD.E.STRONG.SM R14, desc[UR12][R26.64+0x1c] ;  /* 0x00001c0c1a0eb980 */ /* 0x000168000c10b900 */
[----:B------:R0:W5:Y:S04]  /*4920*/  @!P4 LD.E.STRONG.SM R16, desc[UR12][R26.64+0x20] ;  /* 0x0000200c1a10c980 */ /* 0x000168000c10b900 */
[----:B------:R0:W5:Y:S04]  /*4930*/  @!P5 LD.E.STRONG.SM R18, desc[UR12][R26.64+0x24] ;  /* 0x0000240c1a12d980 */ /* 0x000168000c10b900 */
[----:B------:R0:W5:Y:S04]  /*4940*/  @!P1 LD.E.STRONG.SM R22, desc[UR12][R26.64+0x2c] ;  /* 0x00002c0c1a169980 */ /* 0x000168000c10b900 */
[----:B------:R0:W5:Y:S04]  /*4950*/  @!P2 LD.E.STRONG.SM R40, desc[UR12][R26.64+0x30] ;  /* 0x0000300c1a28a980 */ /* 0x000168000c10b900 */
[----:B------:R0:W5:Y:S04]  /*4960*/  @!P0 LD.E.STRONG.SM R42, desc[UR12][R26.64] ;  /* 0x0000000c1a2a8980 */ /* 0x000168000c10b900 */
[----:B------:R0:W5:Y:S01]  /*4970*/  @!P6 LD.E.STRONG.SM R6, desc[UR12][R26.64+0xc] ;  /* 0x00000c0c1a06e980 */ /* 0x000162000c10b900 */
[----:B------:R-:W-:-:S13]  /*4980*/  ISETP.GE.U32.AND P6, PT, R32, R23, PT ;  /* 0x000000172000720c */ /* 0x000fda0003fc6070 */
[----:B------:R0:W5:Y:S01]  /*4990*/  @!P6 LD.E.STRONG.SM R47, desc[UR12][R26.64+0x34] ;  /* 0x0000340c1a2fe980 */ /* 0x000162000c10b900 */
        /* <DEDUP_REMOVED lines=11> */
.L_x_263:
[----:B------:R-:W-:Y:S05]  /*4a50*/  BSYNC.RECONVERGENT B0 ;  /* 0x0000000000007941 */ /* 0x000fea0003800200 */
.L_x_262:
[----:B------:R-:W-:Y:S01]  /*4a60*/  BAR.SYNC.DEFER_BLOCKING 0x0 ;  /* 0x0000000000007b1d */ /* 0x000fe20000010000 */
[----:B------:R-:W-:Y:S02]  /*4a70*/  ISETP.NE.AND P0, PT, R5, RZ, PT ;  /* 0x000000ff0500720c */ /* 0x000fe40003f05270 */
[----:B------:R-:W-:Y:S02]  /*4a80*/  ISETP.GE.U32.AND P2, PT, R34, R23, PT ;  /* 0x000000172200720c */ /* 0x000fe40003f46070 */
[----:B------:R-:W-:-:S03]  /*4a90*/  LOP3.LUT R0, R0, 0xfdffffff, RZ, 0xc0, !PT ;  /* 0xfdffffff00007812 */ /* 0x000fc600078ec0ff */
[----:B------:R-:W1:Y:S01]  /*4aa0*/  S2UR UR5, SR_CgaCtaId ;  /* 0x00000000000579c3 */ /* 0x000e620000008800 */
[----:B------:R-:W-:-:S07]  /*4ab0*/  UMOV UR4, 0x400 ;  /* 0x0000040000047882 */ /* 0x000fce0000000000 */
[----:B------:R-:W-:Y:S01]  /*4ac0*/  BAR.SYNC.DEFER_BLOCKING 0x0 ;  /* 0x0000000000007b1d */ /* 0x000fe20000010000 */
[----:B------:R-:W-:Y:S02]  /*4ad0*/  @P0 LOP3.LUT R0, R0, 0x2000000, RZ, 0xfc, !PT ;  /* 0x0200000000000812 */ /* 0x000fe400078efcff */
[-C--:B------:R-:W-:Y:S02]  /*4ae0*/  ISETP.NE.AND P3, PT, R34, R23.reuse, PT ;  /* 0x000000172200720c */ /* 0x080fe40003f65270 */
[----:B-----5:R-:W-:Y:S01]  /*4af0*/  ISETP.NE.AND P4, PT, R42, R2, PT ;  /* 0x000000022a00720c */ /* 0x020fe20003f85270 */
[----:B-1----:R-:W-:Y:S01]  /*4b00*/  ULEA UR5, UR5, UR4, 0x18 ;  /* 0x0000000405057291 */ /* 0x002fe2000f8ec0ff */
[----:B------:R-:W-:Y:S02]  /*4b10*/  SEL R11, RZ, 0xffffffff, P3 ;  /* 0xffffffffff0b7807 */ /* 0x000fe40001800000 */
[-C--:B------:R-:W-:Y:S02]  /*4b20*/  ISETP.NE.AND P1, PT, R38, R23.reuse, PT ;  /* 0x000000172600720c */ /* 0x080fe40003f25270 */
[----:B------:R-:W-:-:S02]  /*4b30*/  ISETP.GE.U32.AND P3, PT, R52, R23, PT ;  /* 0x000000173400720c */ /* 0x000fc40003f66070 */
[----:B------:R-:W-:Y:S02]  /*4b40*/  LEA R26, R5, UR5, 0x2 ;  /* 0x00000005051a7c11 */ /* 0x000fe4000f8e10ff */
[----:B------:R-:W-:Y:S02]  /*4b50*/  @!P2 SEL R11, RZ, 0xffffffff, !P4 ;  /* 0xffffffffff0ba807 */ /* 0x000fe40006000000 */
[----:B0-----:R-:W-:Y:S02]  /*4b60*/  SEL R24, RZ, 0xffffffff, P1 ;  /* 0xffffffffff187807 */ /* 0x001fe40000800000 */
[-C--:B------:R-:W-:Y:S02]  /*4b70*/  ISETP.NE.AND P4, PT, R52, R23.reuse, PT ;  /* 0x000000173400720c */ /* 0x080fe40003f85270 */
[----:B------:R-:W-:Y:S02]  /*4b80*/  ISETP.NE.AND P1, PT, R2, R4, PT ;  /* 0x000000040200720c */ /* 0x000fe40003f25270 */
[----:B------:R-:W-:Y:S01]  /*4b90*/  ISETP.GE.U32.AND P2, PT, R54, R23, PT ;  /* 0x000000173600720c */ /* 0x000fe20003f46070 */
[----:B------:R-:W-:Y:S01]  /*4ba0*/  STS [R26+0x47c], R47 ;  /* 0x00047c2f1a007388 */ /* 0x000fe20000000800 */
[----:B------:R-:W-:Y:S01]  /*4bb0*/  SEL R35, RZ, 0xffffffff, P4 ;  /* 0xffffffffff237807 */ /* 0x000fe20002000000 */
[----:B------:R-:W-:Y:S01]  /*4bc0*/  BAR.SYNC.DEFER_BLOCKING 0x0 ;  /* 0x0000000000007b1d */ /* 0x000fe20000010000 */
[----:B------:R-:W-:-:S02]  /*4bd0*/  ISETP.NE.AND P4, PT, R4, R6, PT ;  /* 0x000000060400720c */ /* 0x000fc40003f85270 */
[----:B------:R-:W-:Y:S02]  /*4be0*/  ISETP.NE.AND P6, PT, R14, R16, PT ;  /* 0x000000100e00720c */ /* 0x000fe40003fc5270 */
[----:B------:R-:W-:Y:S02]  /*4bf0*/  @!P3 SEL R35, RZ, 0xffffffff, !P4 ;  /* 0xffffffffff23b807 */ /* 0x000fe40006000000 */
[----:B------:R-:W-:Y:S02]  /*4c00*/  ISETP.NE.AND P4, PT, R6, R8, PT ;  /* 0x000000080600720c */ /* 0x000fe40003f85270 */
[----:B------:R-:W-:Y:S02]  /*4c10*/  ISETP.GE.U32.AND P3, PT, R56, R23, PT ;  /* 0x000000173800720c */ /* 0x000fe40003f66070 */
[----:B------:R-:W-:Y:S02]  /*4c20*/  LOP3.LUT R0, R0, 0xfffffff7, RZ, 0xc0, !PT ;  /* 0xfffffff700007812 */ /* 0x000fe400078ec0ff */
[----:B------:R-:W-:-:S02]  /*4c30*/  ISETP.NE.AND P5, PT, R16, R18, PT ;  /* 0x000000121000720c */ /* 0x000fc40003fa5270 */
[----:B------:R-:W-:Y:S02]  /*4c40*/  SEL R52, RZ, 0xffffffff, !P6 ;  /* 0xffffffffff347807 */ /* 0x000fe40007000000 */
[----:B------:R-:W-:Y:S02]  /*4c50*/  LOP3.LUT R11, R11, 0x1, RZ, 0xc0, !PT ;  /* 0x000000010b0b7812 */ /* 0x000fe400078ec0ff */
[----:B------:R-:W-:Y:S02]  /*4c60*/  LOP3.LUT R35, R35, 0x1, RZ, 0xc0, !PT ;  /* 0x0000000123237812 */ /* 0x000fe400078ec0ff */
[----:B------:R-:W-:Y:S01]  /*4c70*/  SEL R17, RZ, 0xffffffff, !P5 ;  /* 0xffffffffff117807 */ /* 0x000fe20006800000 */
[----:B------:R-:W0:Y:S01]  /*4c80*/  @P0 LDS R44, [R26+0x478] ;  /* 0x000478001a2c0984 */ /* 0x000e220000000800 */
[----:B------:R-:W-:-:S13]  /*4c90*/  ISETP.GE.U32.AND P0, PT, R38, R23, PT ;  /* 0x000000172600720c */ /* 0x000fda0003f06070 */
[----:B------:R-:W-:Y:S02]  /*4ca0*/  @!P0 SEL R24, RZ, 0xffffffff, !P1 ;  /* 0xffffffffff188807 */ /* 0x000fe40004800000 */
[-C--:B------:R-:W-:Y:S02]  /*4cb0*/  ISETP.NE.AND P1, PT, R54, R23.reuse, PT ;  /* 0x000000173600720c */ /* 0x080fe40003f25270 */
[CC--:B------:R-:W-:Y:S02]  /*4cc0*/  ISETP.GE.U32.AND P0, PT, R46.reuse, R23.reuse, PT ;  /* 0x000000172e00720c */ /* 0x0c0fe40003f06070 */
[----:B------:R-:W-:Y:S02]  /*4cd0*/  SEL R34, RZ, 0xffffffff, P1 ;  /* 0xffffffffff227807 */ /* 0x000fe40000800000 */
[----:B------:R-:W-:Y:S02]  /*4ce0*/  ISETP.NE.AND P1, PT, R46, R23, PT ;  /* 0x000000172e00720c */ /* 0x000fe40003f25270 */
[----:B------:R-:W-:-:S02]  /*4cf0*/  @!P2 SEL R34, RZ, 0xffffffff, !P4 ;  /* 0xffffffffff22a807 */ /* 0x000fc40006000000 */
[----:B------:R-:W-:Y:S02]  /*4d00*/  SEL R9, RZ, 0xffffffff, P1 ;  /* 0xffffffffff097807 */ /* 0x000fe40000800000 */
[-C--:B------:R-:W-:Y:S02]  /*4d10*/  ISETP.NE.AND P4, PT, R56, R23.reuse, PT ;  /* 0x000000173800720c */ /* 0x080fe40003f85270 */
[----:B------:R-:W-:Y:S02]  /*4d20*/  ISETP.GE.U32.AND P2, PT, R58, R23, PT ;  /* 0x000000173a00720c */ /* 0x000fe40003f46070 */
[----:B------:R-:W-:Y:S02]  /*4d30*/  SEL R33, RZ, 0xffffffff, P4 ;  /* 0xffffffffff217807 */ /* 0x000fe40002000000 */
[----:B------:R-:W-:Y:S02]  /*4d40*/  ISETP.NE.AND P4, PT, R8, R10, PT ;  /* 0x0000000a0800720c */ /* 0x000fe40003f85270 */
[----:B------:R-:W-:-:S02]  /*4d50*/  LOP3.LUT R24, R24, 0x1, RZ, 0xc0, !PT ;  /* 0x0000000118187812 */ /* 0x000fc400078ec0ff */
[----:B------:R-:W-:Y:S02]  /*4d60*/  @!P3 SEL R33, RZ, 0xffffffff, !P4 ;  /* 0xffffffffff21b807 */ /* 0x000fe40006000000 */
[----:B0-----:R-:W-:Y:S02]  /*4d70*/  ISETP.NE.AND P1, PT, R44, R42, PT ;  /* 0x0000002a2c00720c */ /* 0x001fe40003f25270 */
[----:B------:R-:W-:Y:S02]  /*4d80*/  ISETP.NE.AND P4, PT, R60, R23, PT ;  /* 0x000000173c00720c */ /* 0x000fe40003f85270 */
[----:B------:R-:W-:Y:S02]  /*4d90*/  @!P0 SEL R9, RZ, 0xffffffff, !P1 ;  /* 0xffffffffff098807 */ /* 0x000fe40004800000 */
[----:B------:R-:W-:Y:S02]  /*4da0*/  LOP3.LUT P0, RZ, R3, R5, RZ, 0xfc, !PT ;  /* 0x0000000503ff7212 */ /* 0x000fe4000780fcff */
[----:B------:R-:W-:-:S02]  /*4db0*/  LOP3.LUT R9, R9, 0x1, RZ, 0xc0, !PT ;  /* 0x0000000109097812 */ /* 0x000fc400078ec0ff */
[-C--:B------:R-:W-:Y:S02]  /*4dc0*/  ISETP.NE.AND P1, PT, R58, R23.reuse, PT ;  /* 0x000000173a00720c */ /* 0x080fe40003f25270 */
[----:B------:R-:W-:Y:S02]  /*4dd0*/  ISETP.EQ.U32.AND P0, PT, R9, 0x1, P0 ;  /* 0x000000010900780c */ /* 0x000fe40000702070 */
[----:B------:R-:W-:Y:S02]  /*4de0*/  SEL R9, RZ, 0xffffffff, P4 ;  /* 0xffffffffff097807 */ /* 0x000fe40002000000 */
[----:B------:R-:W-:Y:S02]  /*4df0*/  ISETP.NE.AND P4, PT, R32, R23, PT ;  /* 0x000000172000720c */ /* 0x000fe40003f85270 */
[----:B------:R-:W-:Y:S02]  /*4e00*/  ISETP.NE.AND P3, PT, R10, R12, PT ;  /* 0x0000000c0a00720c */ /* 0x000fe40003f65270 */
[----:B------:R-:W-:-:S02]  /*4e10*/  SEL R26, RZ, 0xffffffff, P1 ;  /* 0xffffffffff1a7807 */ /* 0x000fc40000800000 */
[----:B------:R-:W-:Y:S02]  /*4e20*/  SEL R39, RZ, 0xffffffff, !P3 ;  /* 0xffffffffff277807 */ /* 0x000fe40005800000 */
[----:B------:R-:W-:Y:S02]  /*4e30*/  ISETP.NE.AND P3, PT, R12, R14, PT ;  /* 0x0000000e0c00720c */ /* 0x000fe40003f65270 */
[----:B------:R-:W-:Y:S02]  /*4e40*/  SEL R26, R39, R26, !P2 ;  /* 0x0000001a271a7207 */ /* 0x000fe40005000000 */
[----:B------:R-:W-:Y:S02]  /*4e50*/  ISETP.NE.AND P2, PT, R40, R47, PT ;  /* 0x0000002f2800720c */ /* 0x000fe40003f45270 */
[----:B------:R-:W-:Y:S02]  /*4e60*/  @P4 LOP3.LUT R0, R0, 0x8, RZ, 0xfc, !PT ;  /* 0x0000000800004812 */ /* 0x000fe400078efcff */
[----:B------:R-:W-:-:S02]  /*4e70*/  SEL R27, RZ, 0xffffffff, !P2 ;  /* 0xffffffffff1b7807 */ /* 0x000fc40005000000 */
[----:B------:R-:W-:Y:S02]  /*4e80*/  LOP3.LUT R0, R0, 0xfeffffff, RZ, 0xc0, !PT ;  /* 0xfeffffff00007812 */ /* 0x000fe400078ec0ff */
[----:B------:R-:W-:Y:S02]  /*4e90*/  ISETP.NE.AND P2, PT, R18, R20, PT ;  /* 0x000000141200720c */ /* 0x000fe40003f45270 */
[----:B------:R-:W-:Y:S02]  /*4ea0*/  @P6 LOP3.LUT R0, R0, 0x1000000, RZ, 0xfc, !PT ;  /* 0x0100000000006812 */ /* 0x000fe400078efcff */
[----:B------:R-:W-:Y:S02]  /*4eb0*/  SEL R13, RZ, 0xffffffff, !P2 ;  /* 0xffffffffff0d7807 */ /* 0x000fe40005000000 */
[----:B------:R-:W-:Y:S02]  /*4ec0*/  LOP3.LUT R0, R0, 0xff7fffff, RZ, 0xc0, !PT ;  /* 0xff7fffff00007812 */ /* 0x000fe400078ec0ff */
[----:B------:R-:W-:-:S02]  /*4ed0*/  ISETP.GE.U32.AND P1, PT, R60, R23, PT ;  /* 0x000000173c00720c */ /* 0x000fc40003f26070 */
[----:B------:R-:W-:Y:S02]  /*4ee0*/  @P5 LOP3.LUT R0, R0, 0x800000, RZ, 0xfc, !PT ;  /* 0x0080000000005812 */ /* 0x000fe400078efcff */
[----:B------:R-:W-:Y:S02]  /*4ef0*/  SEL R38, RZ, 0xffffffff, !P3 ;  /* 0xffffffffff267807 */ /* 0x000fe40005800000 */
[----:B------:R-:W-:Y:S02]  /*4f00*/  LOP3.LUT R0, R0, 0xffbfffff, RZ, 0xc0, !PT ;  /* 0xffbfffff00007812 */ /* 0x000fe400078ec0ff */
[----:B------:R-:W-:Y:S02]  /*4f10*/  SEL R41, R38, R9, !P1 ;  /* 0x0000000926297207 */ /* 0x000fe40004800000 */
[----:B------:R-:W-:Y:S02]  /*4f20*/  @P2 LOP3.LUT R0, R0, 0x400000, RZ, 0xfc, !PT ;  /* 0x0040000000002812 */ /* 0x000fe400078efcff */
[----:B------:R-:W-:-:S02]  /*4f30*/  ISETP.NE.AND P2, PT, R20, R22, PT ;  /* 0x000000161400720c */ /* 0x000fc40003f45270 */
[----:B------:R-:W-:Y:S02]  /*4f40*/  LOP3.LUT R0, R0, 0xfffffbff, RZ, 0xc0, !PT ;  /* 0xfffffbff00007812 */ /* 0x000fe400078ec0ff */
[----:B------:R-:W-:Y:S02]  /*4f50*/  SEL R15, RZ, 0xffffffff, !P2 ;  /* 0xffffffffff0f7807 */ /* 0x000fe40005000000 */
[-C--:B------:R-:W-:Y:S02]  /*4f60*/  ISETP.NE.AND P3, PT, R50, R23.reuse, PT ;  /* 0x000000173200720c */ /* 0x080fe40003f65270 */
[----:B------:R-:W-:Y:S02]  /*4f70*/  ISETP.NE.AND P1, PT, R48, R23, PT ;  /* 0x000000173000720c */ /* 0x000fe40003f25270 */
[----:B------:R-:W-:Y:S02]  /*4f80*/  SEL R21, RZ, 0xffffffff, P3 ;  /* 0xffffffffff157807 */ /* 0x000fe40001800000 */
[----:B------:R-:W-:-:S02]  /*4f90*/  SEL R54, RZ, 0xffffffff, P1 ;  /* 0xffffffffff367807 */ /* 0x000fc40000800000 */
[----:B------:R-:W-:Y:S02]  /*4fa0*/  @P2 LOP3.LUT R0, R0, 0x400, RZ, 0xfc, !PT ;  /* 0x0000040000002812 */ /* 0x000fe400078efcff */
[----:B------:R-:W-:Y:S02]  /*4fb0*/  ISETP.NE.AND P2, PT, R22, R40, PT ;  /* 0x000000281600720c */ /* 0x000fe40003f45270 */
[----:B------:R-:W-:Y:S02]  /*4fc0*/  LOP3.LUT R0, R0, 0xfffffdff, RZ, 0xc0, !PT ;  /* 0xfffffdff00007812 */ /* 0x000fe400078ec0ff */
[----:B------:R-:W-:Y:S02]  /*4fd0*/  SEL R9, RZ, 0xffffffff, !P2 ;  /* 0xffffffffff097807 */ /* 0x000fe40005000000 */
[----:B------:R-:W-:Y:S02]  /*4fe0*/  SEL R56, RZ, 0xffffffff, P4 ;  /* 0xffffffffff387807 */ /* 0x000fe40002000000 */
[----:B------:R-:W-:-:S02]  /*4ff0*/  ISETP.GE.U32.AND P4, PT, R28, R23, PT ;  /* 0x000000171c00720c */ /* 0x000fc40003f86070 */
[-C--:B------:R-:W-:Y:S02]  /*5000*/  ISETP.GE.U32.AND P3, PT, R36, R23.reuse, PT ;  /* 0x000000172400720c */ /* 0x080fe40003f66070 */
[----:B------:R-:W-:Y:S02]  /*5010*/  ISETP.NE.AND P6, PT, R3, RZ, PT ;  /* 0x000000ff0300720c */ /* 0x000fe40003fc5270 */
[----:B------:R-:W-:Y:S02]  /*5020*/  @P2 LOP3.LUT R0, R0, 0x200, RZ, 0xfc, !PT ;  /* 0x0000020000002812 */ /* 0x000fe400078efcff */
[----:B------:R-:W-:Y:S02]  /*5030*/  ISETP.GE.U32.AND P2, PT, R50, R23, PT ;  /* 0x000000173200720c */ /* 0x000fe40003f46070 */
[----:B------:R-:W-:Y:S02]  /*5040*/  LOP3.LUT R0, R0, 0xffdfffff, RZ, 0xc0, !PT ;  /* 0xffdfffff00007812 */ /* 0x000fe400078ec0ff */
[----:B------:R-:W-:-:S02]  /*5050*/  SEL R52, R52, R21, !P2 ;  /* 0x0000001534347207 */ /* 0x000fc40005000000 */
[----:B------:R-:W-:Y:S02]  /*5060*/  LOP3.LUT R34, R34, 0x1, RZ, 0xc0, !PT ;  /* 0x0000000122227812 */ /* 0x000fe400078ec0ff */
[----:B------:R-:W-:Y:S02]  /*5070*/  LOP3.LUT R33, R33, 0x1, RZ, 0xc0, !PT ;  /* 0x0000000121217812 */ /* 0x000fe400078ec0ff */
[----:B------:R-:W-:Y:S02]  /*5080*/  LOP3.LUT R41, R41, 0x1, RZ, 0xc0, !PT ;  /* 0x0000000129297812 */ /* 0x000fe400078ec0ff */
[----:B------:R-:W-:Y:S02]  /*5090*/  ISETP.NE.U32.AND P5, PT, R34, 0x1, PT ;  /* 0x000000012200780c */ /* 0x000fe40003fa5070 */
[----:B------:R-:W-:Y:S02]  /*50a0*/  @P2 LOP3.LUT R0, R0, 0x200000, RZ, 0xfc, !PT ;  /* 0x0020000000002812 */ /* 0x000fe400078efcff */
[----:B------:R-:W-:-:S02]  /*50b0*/  ISETP.GE.U32.AND P2, PT, R48, R23, PT ;  /* 0x000000173000720c */ /* 0x000fc40003f46070 */
[----:B------:R-:W-:Y:S02]  /*50c0*/  LOP3.LUT R0, R0, 0xfffffffd, RZ, 0xc0, !PT ;  /* 0xfffffffd00007812 */ /* 0x000fe400078ec0ff */
[----:B------:R-:W-:Y:S02]  /*50d0*/  SEL R54, R13, R54, !P2 ;  /* 0x000000360d367207 */ /* 0x000fe40005000000 */
[----:B------:R-:W-:Y:S02]  /*50e0*/  LOP3.LUT R48, R26, 0x1, RZ, 0xc0, !PT ;  /* 0x000000011a307812 */ /* 0x000fe400078ec0ff */
[----:B------:R-:W-:Y:S02]  /*50f0*/  LOP3.LUT R26, R52, 0x1, RZ, 0xc0, !PT ;  /* 0x00000001341a7812 */ /* 0x000fe400078ec0ff */
[----:B------:R-:W-:-:S03]  /*5100*/  LOP3.LUT R54, R54, 0x1, RZ, 0xc0, !PT ;  /* 0x0000000136367812 */ /* 0x000fc600078ec0ff */
[----:B------:R-:W-:Y:S02]  /*5110*/  @P2 LOP3.LUT R0, R0, 0x2, RZ, 0xfc, !PT ;  /* 0x0000000200002812 */ /* 0x000fe400078efcff */
[----:B------:R-:W-:Y:S02]  /*5120*/  ISETP.GE.U32.AND P2, PT, R32, R23, PT ;  /* 0x000000172000720c */ /* 0x000fe40003f46070 */
[----:B------:R-:W-:Y:S02]  /*5130*/  LOP3.LUT R0, R0, 0xffffffef, RZ, 0xc0, !PT ;  /* 0xffffffef00007812 */ /* 0x000fe400078ec0ff */
[----:B------:R-:W-:-:S04]  /*5140*/  SEL R25, R27, R56, !P2 ;  /* 0x000000381b197207 */ /* 0x000fc80005000000 */
[----:B------:R-:W-:-:S05]  /*5150*/  LOP3.LUT R25, R25, 0x1, RZ, 0xc0, !PT ;  /* 0x0000000119197812 */ /* 0x000fca00078ec0ff */
[----:B------:R-:W-:Y:S02]  /*5160*/  @P2 LOP3.LUT R0, R0, 0x10, RZ, 0xfc, !PT ;  /* 0x0000001000002812 */ /* 0x000fe400078efcff */
[----:B------:R-:W-:Y:S02]  /*5170*/  ISETP.NE.AND P2, PT, R28, R23, PT ;  /* 0x000000171c00720c */ /* 0x000fe40003f45270 */
[----:B------:R-:W-:-:S04]  /*5180*/  LOP3.LUT R0, R0, 0xfffffffb, RZ, 0xc0, !PT ;  /* 0xfffffffb00007812 */ /* 0x000fc800078ec0ff */
[----:B------:R-:W-:Y:S02]  /*5190*/  @P4 LOP3.LUT R0, R0, 0x4, RZ, 0xfc, !PT ;  /* 0x0000000400004812 */ /* 0x000fe400078efcff */
[----:B------:R-:W-:Y:S02]  /*51a0*/  ISETP.NE.AND P4, PT, R36, R23, PT ;  /* 0x000000172400720c */ /* 0x000fe40003f85270 */
[----:B------:R-:W-:-:S04]  /*51b0*/  LOP3.LUT R0, R0, 0xfffffffe, RZ, 0xc0, !PT ;  /* 0xfffffffe00007812 */ /* 0x000fc800078ec0ff */
[----:B------:R-:W-:Y:S02]  /*51c0*/  @P2 LOP3.LUT R0, R0, 0x1, RZ, 0xfc, !PT ;  /* 0x0000000100002812 */ /* 0x000fe400078efcff */
[----:B------:R-:W-:Y:S02]  /*51d0*/  ISETP.GE.U32.AND P2, PT, R30, R23, PT ;  /* 0x000000171e00720c */ /* 0x000fe40003f46070 */
[----:B------:R-:W-:-:S04]  /*51e0*/  LOP3.LUT R0, R0, 0xffffff7f, RZ, 0xc0, !PT ;  /* 0xffffff7f00007812 */ /* 0x000fc800078ec0ff */
[----:B------:R-:W-:Y:S02]  /*51f0*/  @P3 LOP3.LUT R0, R0, 0x80, RZ, 0xfc, !PT ;  /* 0x0000008000003812 */ /* 0x000fe400078efcff */
[----:B------:R-:W-:Y:S02]  /*5200*/  ISETP.NE.AND P3, PT, R30, R23, PT ;  /* 0x000000171e00720c */ /* 0x000fe40003f65270 */
[----:B------:R-:W-:-:S04]  /*5210*/  LOP3.LUT R0, R0, 0xffffffbf, RZ, 0xc0, !PT ;  /* 0xffffffbf00007812 */ /* 0x000fc800078ec0ff */
[----:B------:R-:W-:Y:S02]  /*5220*/  @P4 LOP3.LUT R0, R0, 0x40, RZ, 0xfc, !PT ;  /* 0x0000004000004812 */ /* 0x000fe400078efcff */
[----:B------:R-:W-:Y:S02]  /*5230*/  ISETP.NE.U32.AND P4, PT, R35, 0x1, PT ;  /* 0x000000012300780c */ /* 0x000fe40003f85070 */
[----:B------:R-:W-:-:S04]  /*5240*/  LOP3.LUT R0, R0, 0xffffefff, RZ, 0xc0, !PT ;  /* 0xffffefff00007812 */ /* 0x000fc800078ec0ff */
[----:B------:R-:W-:Y:S02]  /*5250*/  @P2 LOP3.LUT R0, R0, 0x1000, RZ, 0xfc, !PT ;  /* 0x0000100000002812 */ /* 0x000fe400078efcff */
[----:B------:R-:W-:Y:S02]  /*5260*/  ISETP.NE.U32.AND P2, PT, R11, 0x1, PT ;  /* 0x000000010b00780c */ /* 0x000fe40003f45070 */
[----:B------:R-:W-:-:S04]  /*5270*/  LOP3.LUT R0, R0, 0xfffff7ff, RZ, 0xc0, !PT ;  /* 0xfffff7ff00007812 */ /* 0x000fc800078ec0ff */
[----:B------:R-:W-:Y:S02]  /*5280*/  @P3 LOP3.LUT R0, R0, 0x800, RZ, 0xfc, !PT ;  /* 0x0000080000003812 */ /* 0x000fe400078efcff */
[----:B------:R-:W-:Y:S01]  /*5290*/  ISETP.NE.U32.AND P3, PT, R24, 0x1, PT ;  /* 0x000000011800780c */ /* 0x000fe20003f65070 */
[----:B------:R-:W-:-:S12]  /*52a0*/  @P6 BRA `(.L_x_264) ;  /* 0x0000001000286947 */ /* 0x000fd80003800000 */
[----:B------:R-:W0:Y:S01]  /*52b0*/  LDCU UR4, c[0x0][0x394] ;  /* 0x00007280ff0477ac */ /* 0x000e220008000800 */
[----:B------:R-:W-:Y:S02]  /*52c0*/  P2R R3, PR, RZ, 0x8 ;  /* 0x00000008ff037803 */ /* 0x000fe40000000000 */
[C---:B------:R-:W-:Y:S02]  /*52d0*/  LOP3.LUT P3, RZ, R0.reuse, 0x8, RZ, 0xc0, !PT ;  /* 0x0000000800ff7812 */ /* 0x040fe4000786c0ff */
[----:B------:R-:W-:Y:S02]  /*52e0*/  P2R R7, PR, RZ, 0x10 ;  /* 0x00000010ff077803 */ /* 0x000fe40000000000 */
[----:B------:R-:W-:Y:S02]  /*52f0*/  LOP3.LUT P4, RZ, R0, 0x10, RZ, 0xc0, !PT ;  /* 0x0000001000ff7812 */ /* 0x000fe4000788c0ff */
[----:B------:R-:W-:Y:S02]  /*5300*/  SEL R28, RZ, 0xffffffff, P3 ;  /* 0xffffffffff1c7807 */ /* 0x000fe40001800000 */
[----:B------:R-:W-:-:S02]  /*5310*/  ISETP.NE.AND P3, PT, R3, RZ, PT ;  /* 0x000000ff0300720c */ /* 0x000fc40003f65270 */
[----:B------:R-:W-:Y:S02]  /*5320*/  SEL R27, R27, R28, !P4 ;  /* 0x0000001c1b1b7207 */ /* 0x000fe40006000000 */
[----:B------:R-:W-:Y:S02]  /*5330*/  SEL R28, RZ, 0x1, !P2 ;  /* 0x00000001ff1c7807 */ /* 0x000fe40005000000 */
[----:B------:R-:W-:Y:S01]  /*5340*/  P2R R23, PR, RZ, 0x20 ;  /* 0x00000020ff177803 */ /* 0x000fe20000000000 */
[----:B0-----:R-:W-:Y:S01]  /*5350*/  IMAD.U32 R49, RZ, RZ, UR4 ;  /* 0x00000004ff317e24 */ /* 0x001fe2000f8e00ff */
[----:B------:R-:W-:Y:S02]  /*5360*/  LOP3.LUT P5, RZ, R0, 0x800, RZ, 0xc0, !PT ;  /* 0x0000080000ff7812 */ /* 0x000fe400078ac0ff */
[----:B------:R-:W-:Y:S02]  /*5370*/  ISETP.NE.AND P4, PT, R7, RZ, PT ;  /* 0x000000ff0700720c */ /* 0x000fe40003f85270 */
[----:B------:R-:W-:-:S02]  /*5380*/  SHF.L.U32 R28, R49, R28, RZ ;  /* 0x0000001c311c7219 */ /* 0x000fc400000006ff */
[----:B------:R-:W-:Y:S02]  /*5390*/  SEL R30, RZ, 0xffffffff, P5 ;  /* 0xffffffffff1e7807 */ /* 0x000fe40002800000 */
[----:B------:R-:W-:Y:S02]  /*53a0*/  SEL R28, R28, RZ, P3 ;  /* 0x000000ff1c1c7207 */ /* 0x000fe40001800000 */
[----:B------:R-:W-:Y:S02]  /*53b0*/  P2R R29, PR, RZ, 0x2 ;  /* 0x00000002ff1d7803 */ /* 0x000fe40000000000 */
[----:B------:R-:W-:Y:S01]  /*53c0*/  ISETP.NE.AND P5, PT, R23, RZ, PT ;  /* 0x000000ff1700720c */ /* 0x000fe20003fa5270 */
[----:B------:R-:W-:Y:S01]  /*53d0*/  IMAD R28, R49, 0x2, R28 ;  /* 0x00000002311c7824 */ /* 0x000fe200078e021c */
[C---:B------:R-:W-:Y:S02]  /*53e0*/  LOP3.LUT P1, RZ, R0.reuse, 0x40, RZ, 0xc0, !PT ;  /* 0x0000004000ff7812 */ /* 0x040fe4000782c0ff */
[----:B------:R-:W-:-:S02]  /*53f0*/  LOP3.LUT P6, RZ, R0, 0x80, RZ, 0xc0, !PT ;  /* 0x0000008000ff7812 */ /* 0x000fc400078cc0ff */
[----:B------:R-:W-:Y:S02]  /*5400*/  SEL R28, R28, R49, P4 ;  /* 0x000000311c1c7207 */ /* 0x000fe40002000000 */
[----:B------:R-:W-:Y:S02]  /*5410*/  SEL R32, RZ, 0xffffffff, P1 ;  /* 0xffffffffff207807 */ /* 0x000fe40000800000 */
[----:B------:R-:W-:Y:S02]  /*5420*/  SEL R28, R28, RZ, P5 ;  /* 0x000000ff1c1c7207 */ /* 0x000fe40002800000 */
[----:B------:R-:W-:Y:S02]  /*5430*/  P2R R19, PR, RZ, 0x1 ;  /* 0x00000001ff137803 */ /* 0x000fe40000000000 */
[----:B------:R-:W-:Y:S01]  /*5440*/  LOP3.LUT P0, RZ, R0, 0x1000, RZ, 0xc0, !PT ;  /* 0x0000100000ff7812 */ /* 0x000fe2000780c0ff */
[----:B------:R-:W-:Y:S01]  /*5450*/  IMAD R28, R49, 0x2, R28 ;  /* 0x00000002311c7824 */ /* 0x000fe200078e021c */
[----:B------:R-:W-:-:S02]  /*5460*/  SEL R32, R15, R32, !P6 ;  /* 0x000000200f207207 */ /* 0x000fc40007000000 */
[----:B------:R-:W-:Y:S02]  /*5470*/  ISETP.NE.U32.AND P6, PT, R33, 0x1, PT ;  /* 0x000000012100780c */ /* 0x000fe40003fc5070 */
[----:B------:R-:W-:Y:S02]  /*5480*/  SEL R17, R17, R30, !P0 ;  /* 0x0000001e11117207 */ /* 0x000fe40004000000 */
[----:B------:R-:W-:Y:S02]  /*5490*/  ISETP.NE.AND P1, PT, R29, RZ, PT ;  /* 0x000000ff1d00720c */ /* 0x000fe40003f25270 */
[----:B------:R-:W-:Y:S02]  /*54a0*/  SEL R28, R28, R49, P6 ;  /* 0x000000311c1c7207 */ /* 0x000fe40003000000 */
[----:B------:R-:W-:Y:S02]  /*54b0*/  ISETP.NE.U32.AND P0, PT, R48, 0x1, PT ;  /* 0x000000013000780c */ /* 0x000fe40003f05070 */
[----:B------:R-:W-:-:S02]  /*54c0*/  SEL R30, RZ, 0xffffffff, P1 ;  /* 0xffffffffff1e7807 */ /* 0x000fc40000800000 */
[----:B------:R-:W-:Y:S02]  /*54d0*/  P2R R50, PR, RZ, 0x2 ;  /* 0x00000002ff327803 */ /* 0x000fe40000000000 */
[----:B------:R-:W-:Y:S02]  /*54e0*/  SEL R28, R28, RZ, P0 ;  /* 0x000000ff1c1c7207 */ /* 0x000fe40000000000 */
[----:B------:R-:W-:Y:S02]  /*54f0*/  LOP3.LUT P1, RZ, R0, 0x2, RZ, 0xc0, !PT ;  /* 0x0000000200ff7812 */ /* 0x000fe4000782c0ff */
[----:B------:R-:W-:Y:S01]  /*5500*/  ISETP.NE.AND P0, PT, R19, RZ, PT ;  /* 0x000000ff1300720c */ /* 0x000fe20003f05270 */
[----:B------:R-:W-:Y:S01]  /*5510*/  IMAD R28, R49, 0x2, R28 ;  /* 0x00000002311c7824 */ /* 0x000fe200078e021c */
[----:B------:R-:W-:Y:S02]  /*5520*/  SEL R19, R13, R30, !P1 ;  /* 0x0000001e0d137207 */ /* 0x000fe40004800000 */
[----:B------:R-:W-:-:S02]  /*5530*/  ISETP.NE.U32.AND P1, PT, R41, 0x1, PT ;  /* 0x000000012900780c */ /* 0x000fc40003f25070 */
[----:B------:R-:W-:Y:S02]  /*5540*/  LOP3.LUT R52, R52, 0x1, RZ, 0xc0, !PT ;  /* 0x0000000134347812 */ /* 0x000fe400078ec0ff */
[----:B------:R-:W-:Y:S02]  /*5550*/  SEL R28, R28, R49, P1 ;  /* 0x000000311c1c7207 */ /* 0x000fe40000800000 */
[----:B------:R-:W-:Y:S02]  /*5560*/  ISETP.NE.U32.AND P1, PT, R52, 0x1, PT ;  /* 0x000000013400780c */ /* 0x000fe40003f25070 */
[----:B------:R-:W-:Y:S02]  /*5570*/  LOP3.LUT R17, R17, 0x1, RZ, 0xc0, !PT ;  /* 0x0000000111117812 */ /* 0x000fe400078ec0ff */
[----:B------:R-:W-:Y:S02]  /*5580*/  SEL R28, R28, RZ, P1 ;  /* 0x000000ff1c1c7207 */ /* 0x000fe40000800000 */
[----:B------:R-:W-:-:S02]  /*5590*/  ISETP.NE.U32.AND P1, PT, R17, 0x1, PT ;  /* 0x000000011100780c */ /* 0x000fc40003f25070 */
[----:B------:R-:W-:Y:S01]  /*55a0*/  LOP3.LUT R19, R19, 0x1, RZ, 0xc0, !PT ;  /* 0x0000000113137812 */ /* 0x000fe200078ec0ff */
[----:B------:R-:W-:Y:S01]  /*55b0*/  IMAD R28, R49, 0x2, R28 ;  /* 0x00000002311c7824 */ /* 0x000fe200078e021c */
[----:B------:R-:W-:Y:S02]  /*55c0*/  P2R R7, PR, RZ, 0x8 ;  /* 0x00000008ff077803 */ /* 0x000fe40000000000 */
[----:B------:R-:W-:Y:S02]  /*55d0*/  LOP3.LUT P3, RZ, R0, 0x1, RZ, 0xc0, !PT ;  /* 0x0000000100ff7812 */ /* 0x000fe4000786c0ff */
[----:B------:R-:W-:Y:S02]  /*55e0*/  SEL R28, R28, R49, P1 ;  /* 0x000000311c1c7207 */ /* 0x000fe40000800000 */
[----:B------:R-:W-:Y:S02]  /*55f0*/  ISETP.NE.U32.AND P1, PT, R19, 0x1, PT ;  /* 0x000000011300780c */ /* 0x000fe40003f25070 */
[----:B------:R-:W-:-:S02]  /*5600*/  P2R R3, PR, RZ, 0x4 ;  /* 0x00000004ff037803 */ /* 0x000fc40000000000 */
[----:B------:R-:W-:Y:S02]  /*5610*/  LOP3.LUT P2, RZ, R0, 0x4, RZ, 0xc0, !PT ;  /* 0x0000000400ff7812 */ /* 0x000fe4000784c0ff */
[----:B------:R-:W-:Y:S02]  /*5620*/  SEL R30, RZ, 0xffffffff, P3 ;  /* 0xffffffffff1e7807 */ /* 0x000fe40001800000 */
[----:B------:R-:W-:Y:S02]  /*5630*/  SEL R28, R28, RZ, P1 ;  /* 0x000000ff1c1c7207 */ /* 0x000fe40000800000 */
[----:B------:R-:W-:Y:S02]  /*5640*/  LOP3.LUT R51, R32, 0x1, RZ, 0xc0, !PT ;  /* 0x0000000120337812 */ /* 0x000fe400078ec0ff */
[----:B------:R-:W-:Y:S01]  /*5650*/  SEL R30, R9, R30, !P2 ;  /* 0x0000001e091e7207 */ /* 0x000fe20005000000 */
[----:B------:R-:W-:Y:S01]  /*5660*/  IMAD R28, R49, 0x2, R28 ;  /* 0x00000002311c7824 */ /* 0x000fe200078e021c */
[----:B------:R-:W-:-:S02]  /*5670*/  ISETP.NE.U32.AND P1, PT, R51, 0x1, PT ;  /* 0x000000013300780c */ /* 0x000fc40003f25070 */
[----:B------:R-:W-:Y:S02]  /*5680*/  LOP3.LUT R30, R30, 0x1, RZ, 0xc0, !PT ;  /* 0x000000011e1e7812 */ /* 0x000fe400078ec0ff */
[----:B------:R-:W-:Y:S02]  /*5690*/  SEL R28, R28, R49, P1 ;  /* 0x000000311c1c7207 */ /* 0x000fe40000800000 */
[----:B------:R-:W-:Y:S02]  /*56a0*/  ISETP.NE.U32.AND P1, PT, R30, 0x1, PT ;  /* 0x000000011e00780c */ /* 0x000fe40003f25070 */
[----:B------:R-:W-:Y:S02]  /*56b0*/  SEL R13, RZ, 0x1, !P0 ;  /* 0x00000001ff0d7807 */ /* 0x000fe40004000000 */
[----:B------:R-:W-:Y:S02]  /*56c0*/  SEL R28, R28, RZ, P1 ;  /* 0x000000ff1c1c7207 */ /* 0x000fe40000800000 */
[----:B------:R-:W-:-:S02]  /*56d0*/  LOP3.LUT R27, R27, 0x1, RZ, 0xc0, !PT ;  /* 0x000000011b1b7812 */ /* 0x000fc400078ec0ff */
[----:B------:R-:W-:Y:S01]  /*56e0*/  IADD3 R11, PT, PT, R24, R13, R11 ;  /* 0x0000000d180b7210 */ /* 0x000fe20007ffe00b */
[----:B------:R-:W-:Y:S01]  /*56f0*/  IMAD R28, R49, 0x2, R28 ;  /* 0x00000002311c7824 */ /* 0x000fe200078e021c */
[----:B------:R-:W-:Y:S02]  /*5700*/  SEL R24, RZ, 0xffffffff, P3 ;  /* 0xffffffffff187807 */ /* 0x000fe40001800000 */
[----:B------:R-:W-:Y:S02]  /*5710*/  P2R R23, PR, RZ, 0x2 ;  /* 0x00000002ff177803 */ /* 0x000fe40000000000 */
[----:B------:R-:W-:Y:S02]  /*5720*/  ISETP.NE.U32.AND P1, PT, R27, 0x1, PT ;  /* 0x000000011b00780c */ /* 0x000fe40003f25070 */
[----:B------:R-:W-:Y:S02]  /*5730*/  SEL R24, R9, R24, !P2 ;  /* 0x0000001809187207 */ /* 0x000fe40005000000 */
[----:B------:R-:W0:Y:S01]  /*5740*/  S2R R9, SR_LANEID ;  /* 0x0000000000097919 */ /* 0x000e220000000000 */
[----:B------:R-:W-:-:S02]  /*5750*/  IADD3 R11, PT, PT, R34, R11, R35 ;  /* 0x0000000b220b7210 */ /* 0x000fc40007ffe023 */
[----:B------:R-:W-:Y:S02]  /*5760*/  SEL R28, R28, R49, P1 ;  /* 0x000000311c1c7207 */ /* 0x000fe40000800000 */
[----:B------:R-:W-:Y:S02]  /*5770*/  IADD3 R11, PT, PT, R48, R11, R33 ;  /* 0x0000000b300b7210 */ /* 0x000fe40007ffe021 */
[----:B------:R-:W-:Y:S01]  /*5780*/  LOP3.LUT R24, R24, 0x1, RZ, 0xc0, !PT ;  /* 0x0000000118187812 */ /* 0x000fe200078ec0ff */
[----:B------:R-:W1:Y:S01]  /*5790*/  SHFL.UP PT, R13, R28, 0x1, RZ ;  /* 0x042000001c0d7989 */ /* 0x000e6200000e00ff */
[----:B------:R-:W-:Y:S02]  /*57a0*/  IADD3 R11, PT, PT, R26, R11, R41 ;  /* 0x0000000b1a0b7210 */ /* 0x000fe40007ffe029 */
[----:B------:R-:W-:Y:S02]  /*57b0*/  ISETP.GE.U32.AND P2, PT, R5, 0x20, PT ;  /* 0x000000200500780c */ /* 0x000fe40003f46070 */
[----:B------:R-:W-:-:S04]  /*57c0*/  IADD3 R11, PT, PT, R54, R11, R17 ;  /* 0x0000000b360b7210 */ /* 0x000fc80007ffe011 */
[----:B------:R-:W-:-:S05]  /*57d0*/  IADD3 R24, PT, PT, R24, R11, R51 ;  /* 0x0000000b18187210 */ /* 0x000fca0007ffe033 */
[----:B------:R-:W-:-:S05]  /*57e0*/  IMAD.IADD R24, R25, 0x1, R24 ;  /* 0x0000000119187824 */ /* 0x000fca00078e0218 */
[----:B------:R-:W-:Y:S01]  /*57f0*/  ISETP.NE.AND P1, PT, R24, RZ, PT ;  /* 0x000000ff1800720c */ /* 0x000fe20003f25270 */
[----:B------:R-:W2:Y:S03]  /*5800*/  SHFL.UP PT, R11, R24, 0x1, RZ ;  /* 0x04200000180b7989 */ /* 0x000ea600000e00ff */
[----:B-1----:R-:W-:Y:S02]  /*5810*/  SEL R13, R13, RZ, !P1 ;  /* 0x000000ff0d0d7207 */ /* 0x002fe40004800000 */
[----:B0-----:R-:W-:-:S04]  /*5820*/  ISETP.GE.AND P1, PT, R9, 0x1, PT ;  /* 0x000000010900780c */ /* 0x001fc80003f26270 */
[----:B------:R-:W-:-:S05]  /*5830*/  SEL R13, R13, RZ, P1 ;  /* 0x000000ff0d0d7207 */ /* 0x000fca0000800000 */
[----:B------:R-:W-:-:S05]  /*5840*/  IMAD.IADD R13, R28, 0x1, R13 ;  /* 0x000000011c0d7824 */ /* 0x000fca00078e020d */
[----:B------:R-:W0:Y:S01]  /*5850*/  SHFL.UP PT, R15, R13, 0x2, RZ ;  /* 0x044000000d0f7989 */ /* 0x000e2200000e00ff */
[----:B--2---:R-:W-:-:S05]  /*5860*/  SEL R11, R11, RZ, P1 ;  /* 0x000000ff0b0b7207 */ /* 0x004fca0000800000 */
[----:B------:R-:W-:-:S05]  /*5870*/  IMAD.IADD R11, R24, 0x1, R11 ;  /* 0x00000001180b7824 */ /* 0x000fca00078e020b */
[----:B------:R-:W-:-:S04]  /*5880*/  ISETP.NE.AND P1, PT, R11, RZ, PT ;  /* 0x000000ff0b00720c */ /* 0x000fc80003f25270 */
[----:B0-----:R-:W-:Y:S02]  /*5890*/  SEL R25, R15, RZ, !P1 ;  /* 0x000000ff0f197207 */ /* 0x001fe40004800000 */
[----:B------:R-:W0:Y:S01]  /*58a0*/  SHFL.UP PT, R15, R11, 0x2, RZ ;  /* 0x044000000b0f7989 */ /* 0x000e2200000e00ff */
[----:B------:R-:W-:-:S04]  /*58b0*/  ISETP.GE.AND P1, PT, R9, 0x2, PT ;  /* 0x000000020900780c */ /* 0x000fc80003f26270 */
[----:B------:R-:W-:-:S05]  /*58c0*/  SEL R26, R25, RZ, P1 ;  /* 0x000000ff191a7207 */ /* 0x000fca0000800000 */
[----:B------:R-:W-:Y:S01]  /*58d0*/  IMAD.IADD R26, R13, 0x1, R26 ;  /* 0x000000010d1a7824 */ /* 0x000fe200078e021a */
[----:B0-----:R-:W-:-:S04]  /*58e0*/  SEL R24, R15, RZ, P1 ;  /* 0x000000ff0f187207 */ /* 0x001fc80000800000 */
[----:B------:R-:W0:Y:S01]  /*58f0*/  SHFL.UP PT, R15, R26, 0x4, RZ ;  /* 0x048000001a0f7989 */ /* 0x000e2200000e00ff */
[----:B------:R-:W-:-:S05]  /*5900*/  IMAD.IADD R24, R11, 0x1, R24 ;  /* 0x000000010b187824 */ /* 0x000fca00078e0218 */
[----:B------:R-:W-:Y:S01]  /*5910*/  ISETP.NE.AND P1, PT, R24, RZ, PT ;  /* 0x000000ff1800720c */ /* 0x000fe20003f25270 */
[----:B------:R-:W1:Y:S03]  /*5920*/  SHFL.UP PT, R13, R24, 0x4, RZ ;  /* 0x04800000180d7989 */ /* 0x000e6600000e00ff */
[----:B0-----:R-:W-:Y:S02]  /*5930*/  SEL R15, R15, RZ, !P1 ;  /* 0x000000ff0f0f7207 */ /* 0x001fe40004800000 */
[----:B------:R-:W-:-:S04]  /*5940*/  ISETP.GE.AND P1, PT, R9, 0x4, PT ;  /* 0x000000040900780c */ /* 0x000fc80003f26270 */
[----:B------:R-:W-:Y:S02]  /*5950*/  SEL R15, R15, RZ, P1 ;  /* 0x000000ff0f0f7207 */ /* 0x000fe40000800000 */
[----:B-1----:R-:W-:-:S03]  /*5960*/  SEL R13, R13, RZ, P1 ;  /* 0x000000ff0d0d7207 */ /* 0x002fc60000800000 */
[----:B------:R-:W-:Y:S02]  /*5970*/  IMAD.IADD R15, R26, 0x1, R15 ;  /* 0x000000011a0f7824 */ /* 0x000fe400078e020f */
[----:B------:R-:W-:-:S03]  /*5980*/  IMAD.IADD R13, R24, 0x1, R13 ;  /* 0x00000001180d7824 */ /* 0x000fc600078e020d */
[----:B------:R-:W0:Y:S02]  /*5990*/  SHFL.UP PT, R11, R15, 0x8, RZ ;  /* 0x050000000f0b7989 */ /* 0x000e2400000e00ff */
        /* <DEDUP_REMOVED lines=9> */
[----:B------:R-:W-:-:S04]  /*5a30*/  ISETP.NE.AND P1, PT, R24, RZ, PT ;  /* 0x000000ff1800720c */ /* 0x000fc80003f25270 */
[----:B0-----:R-:W-:Y:S02]  /*5a40*/  SEL R15, R11, RZ, !P1 ;  /* 0x000000ff0b0f7207 */ /* 0x001fe40004800000 */
[----:B------:R-:W0:Y:S01]  /*5a50*/  SHFL.UP PT, R11, R24, 0x10, RZ ;  /* 0x06000000180b7989 */ /* 0x000e2200000e00ff */
[----:B------:R-:W-:-:S04]  /*5a60*/  ISETP.GE.AND P1, PT, R9, 0x10, PT ;  /* 0x000000100900780c */ /* 0x000fc80003f26270 */
[----:B------:R-:W-:-:S05]  /*5a70*/  SEL R15, R15, RZ, P1 ;  /* 0x000000ff0f0f7207 */ /* 0x000fca0000800000 */
[----:B------:R-:W-:Y:S01]  /*5a80*/  IMAD.IADD R37, R26, 0x1, R15 ;  /* 0x000000011a257824 */ /* 0x000fe200078e020f */
[----:B------:R-:W-:-:S04]  /*5a90*/  SHF.R.U32.HI R15, RZ, 0x5, R5 ;  /* 0x00000005ff0f7819 */ /* 0x000fc80000011605 */
[----:B------:R-:W-:Y:S01]  /*5aa0*/  ISETP.NE.AND P3, PT, R15, 0x6, PT ;  /* 0x000000060f00780c */ /* 0x000fe20003f65270 */
[----:B------:R-:W-:Y:S01]  /*5ab0*/  SHFL.UP PT, R45, R37, 0x1, RZ ;  /* 0x04200000252d7989 */ /* 0x000fe200000e00ff */
[----:B0-----:R-:W-:Y:S02]  /*5ac0*/  SEL R11, R11, RZ, P1 ;  /* 0x000000ff0b0b7207 */ /* 0x001fe40000800000 */
[----:B------:R-:W-:-:S03]  /*5ad0*/  ISETP.NE.AND P1, PT, R9, 0x1f, PT ;  /* 0x0000001f0900780c */ /* 0x000fc60003f25270 */
[----:B------:R-:W-:-:S05]  /*5ae0*/  IMAD.IADD R36, R24, 0x1, R11 ;  /* 0x0000000118247824 */ /* 0x000fca00078e020b */
[----:B------:R-:W-:Y:S05]  /*5af0*/  SHFL.UP PT, R32, R36, 0x1, RZ ;  /* 0x0420000024207989 */ /* 0x000fea00000e00ff */
[----:B------:R-:W-:-:S04]  /*5b00*/  @!P1 SHF.R.U32.HI R9, RZ, 0x2, R5 ;  /* 0x00000002ff099819 */ /* 0x000fc80000011605 */
[----:B------:R-:W-:-:S05]  /*5b10*/  @!P1 LOP3.LUT R13, R9, 0xf8, RZ, 0xc0, !PT ;  /* 0x000000f8090d9812 */ /* 0x000fca00078ec0ff */
[----:B------:R0:W-:Y:S01]  /*5b20*/  @!P1 STS.64 [R13+UR5], R36 ;  /* 0x000000240d009988 */ /* 0x0001e20008000a05 */
[----:B------:R-:W-:Y:S06]  /*5b30*/  BAR.SYNC.DEFER_BLOCKING 0x0 ;  /* 0x0000000000007b1d */ /* 0x000fec0000010000 */
[----:B0-----:R-:W0:Y:S01]  /*5b40*/  S2R R13, SR_LANEID ;  /* 0x00000000000d7919 */ /* 0x001e220000000000 */
[----:B------:R-:W1:Y:S02]  /*5b50*/  LDS.128 R24, [UR5] ;  /* 0x00000005ff187984 */ /* 0x000e640008000c00 */
[----:B-1----:R-:W-:Y:S01]  /*5b60*/  ISETP.NE.AND P1, PT, R26, RZ, PT ;  /* 0x000000ff1a00720c */ /* 0x002fe20003f25270 */
[----:B------:R-:W-:-:S03]  /*5b70*/  IMAD.IADD R9, R24, 0x1, R26 ;  /* 0x0000000118097824 */ /* 0x000fc600078e021a */
[----:B------:R-:W-:Y:S02]  /*5b80*/  SEL R28, R25, RZ, !P1 ;  /* 0x000000ff191c7207 */ /* 0x000fe40004800000 */
[----:B------:R-:W-:-:S03]  /*5b90*/  ISETP.NE.AND P1, PT, R15, 0x2, PT ;  /* 0x000000020f00780c */ /* 0x000fc60003f25270 */
[----:B------:R-:W-:Y:S01]  /*5ba0*/  IMAD.IADD R26, R27, 0x1, R28 ;  /* 0x000000011b1a7824 */ /* 0x000fe200078e021c */
[C---:B------:R-:W-:Y:S01]  /*5bb0*/  SEL R24, R9.reuse, R24, !P1 ;  /* 0x0000001809187207 */ /* 0x040fe20004800000 */
[----:B------:R-:W1:Y:S03]  /*5bc0*/  LDS.128 R28, [UR5+0x10] ;  /* 0x00001005ff1c7984 */ /* 0x000e660008000c00 */
[----:B------:R-:W-:Y:S02]  /*5bd0*/  SEL R25, R26, R25, !P1 ;  /* 0x000000191a197207 */ /* 0x000fe40004800000 */
[----:B-1----:R-:W-:Y:S01]  /*5be0*/  ISETP.NE.AND P1, PT, R28, RZ, PT ;  /* 0x000000ff1c00720c */ /* 0x002fe20003f25270 */
[----:B------:R-:W-:-:S03]  /*5bf0*/  IMAD.IADD R9, R9, 0x1, R28 ;  /* 0x0000000109097824 */ /* 0x000fc600078e021c */
[----:B------:R-:W-:Y:S02]  /*5c00*/  SEL R26, R26, RZ, !P1 ;  /* 0x000000ff1a1a7207 */ /* 0x000fe40004800000 */
[----:B0-----:R-:W-:-:S03]  /*5c10*/  @P2 ISETP.NE.AND P1, PT, R13, RZ, PT ;  /* 0x000000ff0d00220c */ /* 0x001fc60003f25270 */
        /* <DEDUP_REMOVED lines=17> */
[----:B------:R-:W0:Y:S01]  /*5d30*/  LDS.128 R28, [UR5+0x30] ;  /* 0x00003005ff1c7984 */ /* 0x000e220008000c00 */
[----:B------:R-:W-:-:S04]  /*5d40*/  ISETP.NE.AND P1, PT, R26, RZ, PT ;  /* 0x000000ff1a00720c */ /* 0x000fc80003f25270 */
[----:B------:R-:W-:-:S05]  /*5d50*/  SEL R36, R25, RZ, !P1 ;  /* 0x000000ff19247207 */ /* 0x000fca0004800000 */
[----:B------:R-:W-:Y:S01]  /*5d60*/  IMAD.IADD R27, R27, 0x1, R36 ;  /* 0x000000011b1b7824 */ /* 0x000fe200078e0224 */
[----:B0-----:R-:W-:-:S04]  /*5d70*/  ISETP.NE.AND P1, PT, R28, RZ, PT ;  /* 0x000000ff1c00720c */ /* 0x001fc80003f25270 */
[----:B------:R-:W-:Y:S02]  /*5d80*/  SEL R36, R27, RZ, !P1 ;  /* 0x000000ff1b247207 */ /* 0x000fe40004800000 */
[----:B------:R-:W-:-:S03]  /*5d90*/  ISETP.NE.AND P1, PT, R15, 0x5, PT ;  /* 0x000000050f00780c */ /* 0x000fc60003f25270 */
[----:B------:R-:W-:Y:S01]  /*5da0*/  IMAD.IADD R29, R29, 0x1, R36 ;  /* 0x000000011d1d7824 */ /* 0x000fe200078e0224 */
[----:B------:R-:W-:-:S04]  /*5db0*/  SEL R54, R25, R54, !P1 ;  /* 0x0000003619367207 */ /* 0x000fc80004800000 */
[----:B------:R-:W-:Y:S02]  /*5dc0*/  SEL R54, R27, R54, !P3 ;  /* 0x000000361b367207 */ /* 0x000fe40005800000 */
[----:B------:R-:W-:-:S04]  /*5dd0*/  ISETP.NE.AND P3, PT, R15, 0x7, PT ;  /* 0x000000070f00780c */ /* 0x000fc80003f65270 */
[----:B------:R-:W-:Y:S02]  /*5de0*/  SEL R25, R29, R54, !P3 ;  /* 0x000000361d197207 */ /* 0x000fe40005800000 */
[----:B------:R-:W-:-:S04]  /*5df0*/  @P2 ISETP.NE.AND P3, PT, R32, RZ, PT ;  /* 0x000000ff2000220c */ /* 0x000fc80003f65270 */
[----:B------:R-:W-:Y:S02]  /*5e00*/  @P2 SEL R36, R25, RZ, !P3 ;  /* 0x000000ff19242207 */ /* 0x000fe40005800000 */
[----:B------:R-:W-:Y:S02]  /*5e10*/  ISETP.NE.AND P2, PT, R13, RZ, P2 ;  /* 0x000000ff0d00720c */ /* 0x000fe40001745270 */
[----:B------:R-:W-:Y:S01]  /*5e20*/  SEL R13, R24, R11, !P1 ;  /* 0x0000000b180d7207 */ /* 0x000fe20004800000 */
[----:B------:R-:W-:Y:S01]  /*5e30*/  IMAD.IADD R24, R26, 0x1, R24 ;  /* 0x000000011a187824 */ /* 0x000fe200078e0218 */
[----:B------:R-:W-:Y:S02]  /*5e40*/  LOP3.LUT P1, RZ, R0, 0x200000, RZ, 0xc0, !PT ;  /* 0x0020000000ff7812 */ /* 0x000fe4000782c0ff */
[----:B------:R-:W-:Y:S01]  /*5e50*/  ISETP.NE.AND P3, PT, R7, RZ, PT ;  /* 0x000000ff0700720c */ /* 0x000fe20003f65270 */
[----:B------:R-:W-:Y:S01]  /*5e60*/  IMAD.IADD R27, R24, 0x1, R28 ;  /* 0x00000001181b7824 */ /* 0x000fe200078e021c */
[----:B------:R-:W-:-:S02]  /*5e70*/  P2R R54, PR, RZ, 0x2 ;  /* 0x00000002ff367803 */ /* 0x000fc40000000000 */
[----:B------:R-:W-:-:S03]  /*5e80*/  ISETP.GE.U32.AND P1, PT, R5, 0x20, PT ;  /* 0x000000200500780c */ /* 0x000fc60003f26070 */
[----:B------:R-:W-:Y:S01]  /*5e90*/  @P2 IMAD.IADD R25, R45, 0x1, R36 ;  /* 0x000000012d192824 */ /* 0x000fe200078e0224 */
[----:B------:R-:W-:Y:S02]  /*5ea0*/  ISETP.NE.AND P2, PT, R3, RZ, PT ;  /* 0x000000ff0300720c */ /* 0x000fe40003f45270 */
[----:B------:R-:W-:-:S07]  /*5eb0*/  P2R R36, PR, RZ, 0x1 ;  /* 0x00000001ff247803 */ /* 0x000fce0000000000 */
[----:B------:R-:W-:Y:S01]  /*5ec0*/  @P1 IMAD.MOV.U32 R45, RZ, RZ, R25 ;  /* 0x000000ffff2d1224 */ /* 0x000fe200078e0019 */
[----:B------:R-:W-:Y:S02]  /*5ed0*/  P2R R25, PR, RZ, 0x2 ;  /* 0x00000002ff197803 */ /* 0x000fe40000000000 */
[----:B------:R-:W-:Y:S02]  /*5ee0*/  ISETP.NE.U32.AND P1, PT, R48, 0x1, PT ;  /* 0x000000013000780c */ /* 0x000fe40003f25070 */
[----:B------:R-:W-:Y:S02]  /*5ef0*/  SEL R3, R45, RZ, !P0 ;  /* 0x000000ff2d037207 */ /* 0x000fe40004000000 */
[----:B------:R-:W-:-:S04]  /*5f00*/  ISETP.NE.AND P0, PT, R5, RZ, PT ;  /* 0x000000ff0500720c */ /* 0x000fc80003f05270 */
[----:B------:R-:W-:Y:S02]  /*5f10*/  SEL R56, R3, RZ, P0 ;  /* 0x000000ff03387207 */ /* 0x000fe40000000000 */
[----:B------:R-:W-:Y:S02]  /*5f20*/  P2R R37, PR, RZ, 0x1 ;  /* 0x00000001ff257803 */ /* 0x000fe40000000000 */
[----:B------:R-:W-:Y:S01]  /*5f30*/  LOP3.LUT P0, RZ, R0, 0x1000, RZ, 0xc0, !PT ;  /* 0x0000100000ff7812 */ /* 0x000fe2000780c0ff */
[----:B------:R-:W-:Y:S01]  /*5f40*/  IMAD.IADD R43, R56, 0x1, R49 ;  /* 0x00000001382b7824 */ /* 0x000fe200078e0231 */
[----:B------:R-:W-:Y:S02]  /*5f50*/  P2R R56, PR, RZ, 0x4 ;  /* 0x00000004ff387803 */ /* 0x000fe40000000000 */
[----:B------:R-:W-:Y:S02]  /*5f60*/  P2R R55, PR, RZ, 0x1 ;  /* 0x00000001ff377803 */ /* 0x000fe40000000000 */
[----:B------:R-:W-:-:S02]  /*5f70*/  SEL R58, R43, RZ, P2 ;  /* 0x000000ff2b3a7207 */ /* 0x000fc40001000000 */
[----:B------:R-:W-:Y:S02]  /*5f80*/  ISETP.NE.AND P0, PT, R15, 0x6, PT ;  /* 0x000000060f00780c */ /* 0x000fe40003f05270 */
[----:B------:R-:W-:Y:S01]  /*5f90*/  LOP3.LUT P2, RZ, R0, 0x800, RZ, 0xc0, !PT ;  /* 0x0000080000ff7812 */ /* 0x000fe2000784c0ff */
[----:B------:R-:W-:Y:S01]  /*5fa0*/  IMAD.IADD R3, R58, 0x1, R49 ;  /* 0x000000013a037824 */ /* 0x000fe200078e0231 */
[----:B------:R-:W-:Y:S02]  /*5fb0*/  SEL R26, R24, R13, !P0 ;  /* 0x0000000d181a7207 */ /* 0x000fe40004000000 */
[----:B------:R-:W-:Y:S02]  /*5fc0*/  P2R R57, PR, RZ, 0x4 ;  /* 0x00000004ff397803 */ /* 0x000fe40000000000 */
[----:B------:R-:W-:Y:S02]  /*5fd0*/  SEL R58, R3, RZ, P3 ;  /* 0x000000ff033a7207 */ /* 0x000fe40001800000 */
[----:B------:R-:W-:-:S02]  /*5fe0*/  ISETP.NE.AND P2, PT, R15, 0x7, PT ;  /* 0x000000070f00780c */ /* 0x000fc40003f45270 */
[----:B------:R-:W-:Y:S01]  /*5ff0*/  ISETP.NE.AND P0, PT, R14, R16, PT ;  /* 0x000000100e00720c */ /* 0x000fe20003f05270 */
[----:B------:R-:W-:Y:S01]  /*6000*/  IMAD.IADD R5, R58, 0x1, R49 ;  /* 0x000000013a057824 */ /* 0x000fe200078e0231 */
[----:B------:R-:W-:Y:S01]  /*6010*/  SEL R26, R27, R26, !P2 ;  /* 0x0000001a1b1a7207 */ /* 0x000fe20005000000 */
[----:B------:R-:W-:Y:S01]  /*6020*/  IMAD.IADD R27, R30, 0x1, R27 ;  /* 0x000000011e1b7824 */ /* 0x000fe200078e021b */
[----:B------:R-:W-:Y:S02]  /*6030*/  ISETP.NE.AND P2, PT, R57, RZ, PT ;  /* 0x000000ff3900720c */ /* 0x000fe40003f45270 */
[----:B------:R-:W-:-:S05]  /*6040*/  SEL R58, R5, RZ, P4 ;  /* 0x000000ff053a7207 */ /* 0x000fca0002000000 */
[----:B------:R-:W-:-:S05]  /*6050*/  IMAD.IADD R7, R58, 0x1, R49 ;  /* 0x000000013a077824 */ /* 0x000fca00078e0231 */
[----:B------:R-:W-:-:S05]  /*6060*/  SEL R58, R7, RZ, P5 ;  /* 0x000000ff073a7207 */ /* 0x000fca0002800000 */
[----:B------:R-:W-:-:S05]  /*6070*/  IMAD.IADD R9, R58, 0x1, R49 ;  /* 0x000000013a097824 */ /* 0x000fca00078e0231 */
[----:B------:R-:W-:-:S05]  /*6080*/  SEL R58, R9, RZ, P6 ;  /* 0x000000ff093a7207 */ /* 0x000fca0003000000 */
[----:B------:R-:W-:-:S05]  /*6090*/  IMAD.IADD R11, R58, 0x1, R49 ;  /* 0x000000013a0b7824 */ /* 0x000fca00078e0231 */
[----:B------:R-:W-:Y:S02]  /*60a0*/  SEL R58, R11, RZ, P1 ;  /* 0x000000ff0b3a7207 */ /* 0x000fe40000800000 */
[----:B------:R-:W-:-:S03]  /*60b0*/  ISETP.NE.U32.AND P1, PT, R41, 0x1, PT ;  /* 0x000000012900780c */ /* 0x000fc60003f25070 */
[----:B------:R-:W-:-:S05]  /*60c0*/  IMAD.IADD R13, R58, 0x1, R49 ;  /* 0x000000013a0d7824 */ /* 0x000fca00078e0231 */
[----:B------:R-:W-:Y:S02]  /*60d0*/  SEL R58, R13, RZ, P1 ;  /* 0x000000ff0d3a7207 */ /* 0x000fe40000800000 */
[----:B------:R-:W-:-:S03]  /*60e0*/  ISETP.NE.U32.AND P1, PT, R52, 0x1, PT ;  /* 0x000000013400780c */ /* 0x000fc60003f25070 */
[----:B------:R-:W-:-:S05]  /*60f0*/  IMAD.IADD R15, R58, 0x1, R49 ;  /* 0x000000013a0f7824 */ /* 0x000fca00078e0231 */
[----:B------:R-:W-:Y:S02]  /*6100*/  SEL R24, R15, RZ, P1 ;  /* 0x000000ff0f187207 */ /* 0x000fe40000800000 */
[----:B------:R-:W-:Y:S02]  /*6110*/  ISETP.NE.AND P1, PT, R25, RZ, PT ;  /* 0x000000ff1900720c */ /* 0x000fe40003f25270 */
[----:B------:R-:W-:Y:S02]  /*6120*/  SEL R25, RZ, 0xffffffff, !P0 ;  /* 0xffffffffff197807 */ /* 0x000fe40004000000 */
[----:B------:R-:W-:Y:S01]  /*6130*/  ISETP.NE.U32.AND P0, PT, R17, 0x1, PT ;  /* 0x000000011100780c */ /* 0x000fe20003f05070 */
[----:B------:R-:W-:-:S08]  /*6140*/  IMAD.IADD R17, R24, 0x1, R49 ;  /* 0x0000000118117824 */ /* 0x000fd000078e0231 */
[----:B------:R-:W-:Y:S01]  /*6150*/  @P1 IMAD.IADD R32, R26, 0x1, R53 ;  /* 0x000000011a201824 */ /* 0x000fe200078e0235 */
[----:B------:R-:W-:Y:S02]  /*6160*/  ISETP.NE.AND P1, PT, R16, R18, PT ;  /* 0x000000121000720c */ /* 0x000fe40003f25270 */
[----:B------:R-:W-:Y:S02]  /*6170*/  SEL R26, R17, RZ, P0 ;  /* 0x000000ff111a7207 */ /* 0x000fe40000000000 */
[----:B------:R-:W-:Y:S02]  /*6180*/  SEL R24, RZ, 0xffffffff, !P1 ;  /* 0xffffffffff187807 */ /* 0x000fe40004800000 */
[----:B------:R-:W-:Y:S01]  /*6190*/  ISETP.NE.U32.AND P1, PT, R19, 0x1, PT ;  /* 0x000000011300780c */ /* 0x000fe20003f25070 */
[----:B------:R-:W-:Y:S01]  /*61a0*/  IMAD.IADD R19, R26, 0x1, R49 ;  /* 0x000000011a137824 */ /* 0x000fe200078e0231 */
[----:B------:R-:W-:Y:S02]  /*61b0*/  ISETP.NE.AND P0, PT, R18, R20, PT ;  /* 0x000000141200720c */ /* 0x000fe40003f05270 */
[----:B------:R-:W-:-:S02]  /*61c0*/  SEL R53, RZ, 0xffffffff, P2 ;  /* 0xffffffffff357807 */ /* 0x000fc40001000000 */
[----:B------:R-:W-:Y:S02]  /*61d0*/  SEL R28, RZ, 0xffffffff, !P0 ;  /* 0xffffffffff1c7807 */ /* 0x000fe40004000000 */
[----:B------:R-:W-:Y:S02]  /*61e0*/  ISETP.NE.AND P0, PT, R55, RZ, PT ;  /* 0x000000ff3700720c */ /* 0x000fe40003f05270 */
[----:B------:R-:W-:Y:S02]  /*61f0*/  SEL R26, R19, RZ, P1 ;  /* 0x000000ff131a7207 */ /* 0x000fe40000800000 */
[----:B------:R-:W-:Y:S02]  /*6200*/  ISETP.NE.AND P1, PT, R54, RZ, PT ;  /* 0x000000ff3600720c */ /* 0x000fe40003f25270 */
[----:B------:R-:W-:Y:S02]  /*6210*/  ISETP.NE.AND P2, PT, R56, RZ, PT ;  /* 0x000000ff3800720c */ /* 0x000fe40003f45270 */
[----:B------:R-:W-:-:S02]  /*6220*/  SEL R53, R24, R53, !P0 ;  /* 0x0000003518357207 */ /* 0x000fc40004000000 */
[----:B------:R-:W-:Y:S01]  /*6230*/  SEL R56, R25, R21, !P1 ;  /* 0x0000001519387207 */ /* 0x000fe20004800000 */
[----:B------:R-:W-:Y:S01]  /*6240*/  IMAD.IADD R21, R26, 0x1, R49 ;  /* 0x000000011a157824 */ /* 0x000fe200078e0231 */
[----:B------:R-:W-:Y:S02]  /*6250*/  ISETP.NE.AND P0, PT, R37, RZ, PT ;  /* 0x000000ff2500720c */ /* 0x000fe40003f05270 */
[----:B------:R-:W-:Y:S02]  /*6260*/  ISETP.NE.U32.AND P1, PT, R51, 0x1, PT ;  /* 0x000000013300780c */ /* 0x000fe40003f25070 */
[----:B------:R-:W-:Y:S02]  /*6270*/  SEL R52, R32, RZ, P0 ;  /* 0x000000ff20347207 */ /* 0x000fe40000000000 */
[----:B------:R-:W-:Y:S02]  /*6280*/  ISETP.NE.AND P0, PT, R36, RZ, PT ;  /* 0x000000ff2400720c */ /* 0x000fe40003f05270 */
[----:B------:R-:W-:-:S02]  /*6290*/  SEL R36, R21, RZ, P1 ;  /* 0x000000ff15247207 */ /* 0x000fc40000800000 */
[----:B------:R-:W-:Y:S02]  /*62a0*/  ISETP.NE.AND P1, PT, R30, RZ, PT ;  /* 0x000000ff1e00720c */ /* 0x000fe40003f25270 */
[----:B------:R-:W-:Y:S02]  /*62b0*/  LOP3.LUT R56, R56, 0x1, RZ, 0xc0, !PT ;  /* 0x0000000138387812 */ /* 0x000fe400078ec0ff */
[----:B------:R-:W-:Y:S01]  /*62c0*/  SEL R26, R29, RZ, !P1 ;  /* 0x000000ff1d1a7207 */ /* 0x000fe20004800000 */
[----:B------:R-:W-:Y:S01]  /*62d0*/  IMAD.MOV.U32 R29, RZ, RZ, RZ ;  /* 0x000000ffff1d7224 */ /* 0x000fe200078e00ff */
[----:B------:R-:W-:Y:S01]  /*62e0*/  ISETP.NE.AND P1, PT, R23, RZ, PT ;  /* 0x000000ff1700720c */ /* 0x000fe20003f25270 */
[----:B------:R-:W-:Y:S01]  /*62f0*/  IMAD.IADD R23, R36, 0x1, R49 ;  /* 0x0000000124177824 */ /* 0x000fe200078e0231 */
[----:B------:R-:W-:Y:S01]  /*6300*/  LOP3.LUT R55, R53, 0x1, RZ, 0xc0, !PT ;  /* 0x0000000135377812 */ /* 0x000fe200078ec0ff */
[----:B------:R-:W-:-:S03]  /*6310*/  IMAD.IADD R26, R31, 0x1, R26 ;  /* 0x000000011f1a7824 */ /* 0x000fc600078e021a */
[----:B------:R-:W-:Y:S02]  /*6320*/  SEL R51, R23, RZ, P1 ;  /* 0x000000ff17337207 */ /* 0x000fe40000800000 */
[----:B------:R-:W-:Y:S01]  /*6330*/  ISETP.NE.AND P1, PT, R50, RZ, PT ;  /* 0x000000ff3200720c */ /* 0x000fe20003f25270 */
[----:B------:R-:W-:-:S12]  /*6340*/  BRA `(.L_x_265) ;  /* 0x0000002000307947 */ /* 0x000fd80003800000 */
.L_x_264:
[----:B------:R-:W-:Y:S02]  /*6350*/  P2R R19, PR, RZ, 0x4 ;  /* 0x00000004ff137803 */ /* 0x000fe40000000000 */
[CC--:B------:R-:W-:Y:S02]  /*6360*/  ISETP.GE.U32.AND P2, PT, R30.reuse, R23.reuse, PT ;  /* 0x000000171e00720c */ /* 0x0c0fe40003f46070 */
[----:B------:R-:W-:Y:S02]  /*6370*/  P2R R31, PR, RZ, 0x1 ;  /* 0x00000001ff1f7803 */ /* 0x000fe40000000000 */
[----:B------:R-:W-:Y:S02]  /*6380*/  ISETP.NE.AND P0, PT, R30, R23, PT ;  /* 0x000000171e00720c */ /* 0x000fe40003f05270 */
[----:B------:R-:W-:Y:S02]  /*6390*/  P2R R28, PR, RZ, 0x10 ;  /* 0x00000010ff1c7803 */ /* 0x000fe40000000000 */
[----:B------:R-:W-:-:S02]  /*63a0*/  LOP3.LUT P4, RZ, R0, 0x80, RZ, 0xc0, !PT ;  /* 0x0000008000ff7812 */ /* 0x000fc4000788c0ff */
[----:B------:R-:W-:Y:S02]  /*63b0*/  P2R R21, PR, RZ, 0x8 ;  /* 0x00000008ff157803 */ /* 0x000fe40000000000 */
[C---:B------:R-:W-:Y:S02]  /*63c0*/  LOP3.LUT P3, RZ, R0.reuse, 0x2, RZ, 0xc0, !PT ;  /* 0x0000000200ff7812 */ /* 0x040fe4000786c0ff */
[----:B------:R-:W-:Y:S02]  /*63d0*/  @P2 SEL R17, RZ, 0xffffffff, P0 ;  /* 0xffffffffff112807 */ /* 0x000fe40000000000 */
[----:B------:R-:W-:Y:S02]  /*63e0*/  ISETP.NE.AND P2, PT, R19, RZ, PT ;  /* 0x000000ff1300720c */ /* 0x000fe40003f45270 */
[----:B------:R-:W0:Y:S01]  /*63f0*/  LDC R19, c[0x0][0x394] ;  /* 0x0000e500ff137b82 */ /* 0x000e220000000800 */
[----:B------:R-:W-:Y:S02]  /*6400*/  P2R R29, PR, RZ, 0x20 ;  /* 0x00000020ff1d7803 */ /* 0x000fe40000000000 */
[----:B------:R-:W-:-:S02]  /*6410*/  LOP3.LUT P5, RZ, R0, 0x40, RZ, 0xc0, !PT ;  /* 0x0000004000ff7812 */ /* 0x000fc400078ac0ff */
[----:B------:R-:W-:Y:S02]  /*6420*/  ISETP.GE.U32.AND P0, PT, R32, R23, PT ;  /* 0x000000172000720c */ /* 0x000fe40003f06070 */
[----:B------:R-:W-:Y:S02]  /*6430*/  @P4 SEL R15, RZ, 0xffffffff, P5 ;  /* 0xffffffffff0f4807 */ /* 0x000fe40002800000 */
[----:B------:R-:W-:Y:S02]  /*6440*/  ISETP.NE.AND P4, PT, R28, RZ, PT ;  /* 0x000000ff1c00720c */ /* 0x000fe40003f85270 */
[----:B------:R-:W-:Y:S02]  /*6450*/  SEL R28, RZ, 0x1, !P2 ;  /* 0x00000001ff1c7807 */ /* 0x000fe40005000000 */
[----:B------:R-:W-:Y:S02]  /*6460*/  @P3 SEL R13, RZ, 0xffffffff, P1 ;  /* 0xffffffffff0d3807 */ /* 0x000fe40000800000 */
[----:B------:R-:W-:Y:S01]  /*6470*/  ISETP.NE.AND P3, PT, R21, RZ, PT ;  /* 0x000000ff1500720c */ /* 0x000fe20003f65270 */
[----:B------:R-:W-:Y:S01]  /*6480*/  VIADD R21, R46, 0xb ;  /* 0x0000000b2e157836 */ /* 0x000fe20000000000 */
[----:B------:R-:W-:-:S02]  /*6490*/  ISETP.NE.AND P5, PT, R29, RZ, PT ;  /* 0x000000ff1d00720c */ /* 0x000fc40003fa5270 */
[----:B------:R-:W-:Y:S02]  /*64a0*/  ISETP.NE.AND P1, PT, R32, R23, PT ;  /* 0x000000172000720c */ /* 0x000fe40003f25270 */
[----:B------:R-:W-:Y:S02]  /*64b0*/  LOP3.LUT R52, R52, 0x1, RZ, 0xc0, !PT ;  /* 0x0000000134347812 */ /* 0x000fe400078ec0ff */
[----:B------:R-:W-:Y:S02]  /*64c0*/  @P0 SEL R27, RZ, 0xffffffff, P1 ;  /* 0xffffffffff1b0807 */ /* 0x000fe40000800000 */
[----:B0-----:R-:W-:Y:S02]  /*64d0*/  SHF.L.U32 R28, R19, R28, RZ ;  /* 0x0000001c131c7219 */ /* 0x001fe400000006ff */
[----:B------:R-:W-:Y:S02]  /*64e0*/  ISETP.NE.U32.AND P1, PT, R33, 0x1, PT ;  /* 0x000000012100780c */ /* 0x000fe40003f25070 */
[----:B------:R-:W-:-:S02]  /*64f0*/  SEL R28, R28, RZ, P3 ;  /* 0x000000ff1c1c7207 */ /* 0x000fc40001800000 */
[----:B------:R-:W-:Y:S02]  /*6500*/  LOP3.LUT R17, R17, 0x1, RZ, 0xc0, !PT ;  /* 0x0000000111117812 */ /* 0x000fe400078ec0ff */
[----:B------:R-:W-:Y:S01]  /*6510*/  LOP3.LUT R13, R13, 0x1, RZ, 0xc0, !PT ;  /* 0x000000010d0d7812 */ /* 0x000fe200078ec0ff */
[----:B------:R-:W-:Y:S01]  /*6520*/  IMAD R28, R19, 0x2, R28 ;  /* 0x00000002131c7824 */ /* 0x000fe200078e021c */
[----:B------:R-:W-:Y:S02]  /*6530*/  LOP3.LUT P6, RZ, R0, 0x1, RZ, 0xc0, !PT ;  /* 0x0000000100ff7812 */ /* 0x000fe400078cc0ff */
[----:B------:R-:W-:Y:S02]  /*6540*/  LOP3.LUT R27, R27, 0x1, RZ, 0xc0, !PT ;  /* 0x000000011b1b7812 */ /* 0x000fe400078ec0ff */
[----:B------:R-:W-:Y:S02]  /*6550*/  SEL R28, R28, R19, P4 ;  /* 0x000000131c1c7207 */ /* 0x000fe40002000000 */
[----:B------:R-:W-:-:S02]  /*6560*/  LOP3.LUT P4, RZ, R0, 0x4, RZ, 0xc0, !PT ;  /* 0x0000000400ff7812 */ /* 0x000fc4000788c0ff */
[----:B------:R-:W-:Y:S02]  /*6570*/  SEL R28, R28, RZ, P5 ;  /* 0x000000ff1c1c7207 */ /* 0x000fe40002800000 */
[----:B------:R-:W-:Y:S02]  /*6580*/  LOP3.LUT R30, R15, 0x1, RZ, 0xc0, !PT ;  /* 0x000000010f1e7812 */ /* 0x000fe400078ec0ff */
[----:B------:R-:W-:Y:S01]  /*6590*/  ISETP.NE.AND P0, PT, R31, RZ, PT ;  /* 0x000000ff1f00720c */ /* 0x000fe20003f05270 */
[----:B------:R-:W-:Y:S01]  /*65a0*/  IMAD R28, R19, 0x2, R28 ;  /* 0x00000002131c7824 */ /* 0x000fe200078e021c */
[----:B------:R-:W-:-:S04]  /*65b0*/  ISETP.NE.U32.AND P5, PT, R27, 0x1, PT ;  /* 0x000000011b00780c */ /* 0x000fc80003fa5070 */
[----:B------:R-:W-:Y:S02]  /*65c0*/  SEL R28, R28, R19, P1 ;  /* 0x000000131c1c7207 */ /* 0x000fe40000800000 */
[----:B------:R-:W-:Y:S02]  /*65d0*/  ISETP.NE.U32.AND P1, PT, R48, 0x1, PT ;  /* 0x000000013000780c */ /* 0x000fe40003f25070 */
[----:B------:R-:W-:Y:S02]  /*65e0*/  @P4 SEL R9, RZ, 0xffffffff, P6 ;  /* 0xffffffffff094807 */ /* 0x000fe40003000000 */
[----:B------:R-:W-:Y:S02]  /*65f0*/  SEL R28, R28, RZ, P1 ;  /* 0x000000ff1c1c7207 */ /* 0x000fe40000800000 */
[----:B------:R-:W-:Y:S02]  /*6600*/  ISETP.NE.U32.AND P1, PT, R41, 0x1, PT ;  /* 0x000000012900780c */ /* 0x000fe40003f25070 */
[----:B------:R-:W-:Y:S01]  /*6610*/  LOP3.LUT R15, R9, 0x1, RZ, 0xc0, !PT ;  /* 0x00000001090f7812 */ /* 0x000fe200078ec0ff */
[----:B------:R-:W-:Y:S01]  /*6620*/  IMAD R28, R19, 0x2, R28 ;  /* 0x00000002131c7824 */ /* 0x000fe200078e021c */
[----:B------:R-:W-:-:S02]  /*6630*/  SEL R9, RZ, 0x1, !P0 ;  /* 0x00000001ff097807 */ /* 0x000fc40004000000 */
[----:B------:R-:W-:Y:S02]  /*6640*/  ISETP.NE.U32.AND P4, PT, R15, 0x1, PT ;  /* 0x000000010f00780c */ /* 0x000fe40003f85070 */
[----:B------:R-:W-:Y:S02]  /*6650*/  SEL R28, R28, R19, P1 ;  /* 0x000000131c1c7207 */ /* 0x000fe40000800000 */
[----:B------:R-:W-:Y:S02]  /*6660*/  ISETP.NE.U32.AND P1, PT, R52, 0x1, PT ;  /* 0x000000013400780c */ /* 0x000fe40003f25070 */
[----:B------:R-:W-:Y:S02]  /*6670*/  IADD3 R11, PT, PT, R24, R9, R11 ;  /* 0x00000009180b7210 */ /* 0x000fe40007ffe00b */
[----:B------:R-:W-:Y:S01]  /*6680*/  SEL R28, R28, RZ, P1 ;  /* 0x000000ff1c1c7207 */ /* 0x000fe20000800000 */
[----:B------:R-:W0:Y:S01]  /*6690*/  S2R R9, SR_LANEID ;  /* 0x0000000000097919 */ /* 0x000e220000000000 */
[----:B------:R-:W-:-:S02]  /*66a0*/  ISETP.NE.U32.AND P1, PT, R17, 0x1, PT ;  /* 0x000000011100780c */ /* 0x000fc40003f25070 */
[----:B------:R-:W-:Y:S01]  /*66b0*/  IADD3 R11, PT, PT, R34, R11, R35 ;  /* 0x0000000b220b7210 */ /* 0x000fe20007ffe023 */
[----:B------:R-:W-:-:S03]  /*66c0*/  IMAD R28, R19, 0x2, R28 ;  /* 0x00000002131c7824 */ /* 0x000fc600078e021c */
[----:B------:R-:W-:Y:S02]  /*66d0*/  IADD3 R11, PT, PT, R48, R11, R33 ;  /* 0x0000000b300b7210 */ /* 0x000fe40007ffe021 */
[----:B------:R-:W-:Y:S02]  /*66e0*/  SEL R28, R28, R19, P1 ;  /* 0x000000131c1c7207 */ /* 0x000fe40000800000 */
[----:B------:R-:W-:Y:S02]  /*66f0*/  ISETP.NE.U32.AND P1, PT, R13, 0x1, PT ;  /* 0x000000010d00780c */ /* 0x000fe40003f25070 */
[----:B------:R-:W-:Y:S02]  /*6700*/  IADD3 R11, PT, PT, R26, R11, R41 ;  /* 0x0000000b1a0b7210 */ /* 0x000fe40007ffe029 */
[----:B------:R-:W-:Y:S02]  /*6710*/  SEL R28, R28, RZ, P1 ;  /* 0x000000ff1c1c7207 */ /* 0x000fe40000800000 */
[----:B------:R-:W-:-:S02]  /*6720*/  ISETP.NE.U32.AND P1, PT, R30, 0x1, PT ;  /* 0x000000011e00780c */ /* 0x000fc40003f25070 */
[----:B------:R-:W-:Y:S01]  /*6730*/  IADD3 R11, PT, PT, R54, R11, R17 ;  /* 0x0000000b360b7210 */ /* 0x000fe20007ffe011 */
[----:B------:R-:W-:-:S03]  /*6740*/  IMAD R28, R19, 0x2, R28 ;  /* 0x00000002131c7824 */ /* 0x000fc600078e021c */
[----:B------:R-:W-:Y:S02]  /*6750*/  IADD3 R30, PT, PT, R15, R11, R30 ;  /* 0x0000000b0f1e7210 */ /* 0x000fe40007ffe01e */
[----:B------:R-:W-:-:S03]  /*6760*/  SEL R28, R28, R19, P1 ;  /* 0x000000131c1c7207 */ /* 0x000fc60000800000 */
[----:B------:R-:W-:Y:S01]  /*6770*/  IMAD.IADD R30, R25, 0x1, R30 ;  /* 0x00000001191e7824 */ /* 0x000fe200078e021e */
[----:B------:R-:W-:Y:S02]  /*6780*/  SEL R28, R28, RZ, P4 ;  /* 0x000000ff1c1c7207 */ /* 0x000fe40002000000 */
[----:B0-----:R-:W-:Y:S02]  /*6790*/  ISETP.GE.AND P4, PT, R9, 0x1, PT ;  /* 0x000000010900780c */ /* 0x001fe40003f86270 */
[----:B------:R-:W0:Y:S01]  /*67a0*/  SHFL.UP PT, R11, R30, 0x1, RZ ;  /* 0x042000001e0b7989 */ /* 0x000e2200000e00ff */
[----:B------:R-:W-:Y:S01]  /*67b0*/  @P5 IMAD R19, R19, 0x2, R28 ;  /* 0x0000000213135824 */ /* 0x000fe200078e021c */
[----:B------:R-:W-:Y:S02]  /*67c0*/  ISETP.NE.AND P1, PT, R30, RZ, PT ;  /* 0x000000ff1e00720c */ /* 0x000fe40003f25270 */
[----:B------:R-:W-:Y:S02]  /*67d0*/  ISETP.NE.AND P5, PT, R9, 0x1f, PT ;  /* 0x0000001f0900780c */ /* 0x000fe40003fa5270 */
[----:B------:R-:W1:Y:S01]  /*67e0*/  SHFL.UP PT, R13, R19, 0x1, RZ ;  /* 0x04200000130d7989 */ /* 0x000e6200000e00ff */
[----:B0-----:R-:W-:-:S05]  /*67f0*/  SEL R11, R11, RZ, P4 ;  /* 0x000000ff0b0b7207 */ /* 0x001fca0002000000 */
[----:B------:R-:W-:Y:S01]  /*6800*/  IMAD.IADD R11, R30, 0x1, R11 ;  /* 0x000000011e0b7824 */ /* 0x000fe200078e020b */
[----:B-1----:R-:W-:-:S04]  /*6810*/  SEL R13, R13, RZ, !P1 ;  /* 0x000000ff0d0d7207 */ /* 0x002fc80004800000 */
[----:B------:R-:W-:Y:S02]  /*6820*/  SEL R24, R13, RZ, P4 ;  /* 0x000000ff0d187207 */ /* 0x000fe40002000000 */
[----:B------:R-:W0:Y:S01]  /*6830*/  SHFL.UP PT, R13, R11, 0x2, RZ ;  /* 0x044000000b0d7989 */ /* 0x000e2200000e00ff */
[----:B------:R-:W-:Y:S02]  /*6840*/  ISETP.NE.AND P1, PT, R11, RZ, PT ;  /* 0x000000ff0b00720c */ /* 0x000fe40003f25270 */
[----:B------:R-:W-:Y:S01]  /*6850*/  IMAD.IADD R24, R19, 0x1, R24 ;  /* 0x0000000113187824 */ /* 0x000fe200078e0218 */
[----:B------:R-:W-:Y:S01]  /*6860*/  ISETP.GE.AND P4, PT, R9, 0x2, PT ;  /* 0x000000020900780c */ /* 0x000fe20003f86270 */
[----:B------:R-:W-:-:S03]  /*6870*/  VIADD R19, R46, 0xa ;  /* 0x0000000a2e137836 */ /* 0x000fc60000000000 */
[----:B------:R-:W1:Y:S01]  /*6880*/  SHFL.UP PT, R15, R24, 0x2, RZ ;  /* 0x04400000180f7989 */ /* 0x000e6200000e00ff */
[----:B0-----:R-:W-:-:S05]  /*6890*/  SEL R26, R13, RZ, P4 ;  /* 0x000000ff0d1a7207 */ /* 0x001fca0002000000 */
[----:B------:R-:W-:Y:S01]  /*68a0*/  IMAD.IADD R26, R11, 0x1, R26 ;  /* 0x000000010b1a7824 */ /* 0x000fe200078e021a */
[----:B-1----:R-:W-:-:S04]  /*68b0*/  SEL R15, R15, RZ, !P1 ;  /* 0x000000ff0f0f7207 */ /* 0x002fc80004800000 */
[----:B------:R-:W0:Y:S01]  /*68c0*/  SHFL.UP PT, R13, R26, 0x4, RZ ;  /* 0x048000001a0d7989 */ /* 0x000e2200000e00ff */
[----:B------:R-:W-:Y:S02]  /*68d0*/  ISETP.NE.AND P1, PT, R26, RZ, PT ;  /* 0x000000ff1a00720c */ /* 0x000fe40003f25270 */
[----:B------:R-:W-:Y:S02]  /*68e0*/  SEL R15, R15, RZ, P4 ;  /* 0x000000ff0f0f7207 */ /* 0x000fe40002000000 */
[----:B------:R-:W-:-:S03]  /*68f0*/  ISETP.GE.AND P4, PT, R9, 0x4, PT ;  /* 0x000000040900780c */ /* 0x000fc60003f86270 */
[----:B------:R-:W-:-:S05]  /*6900*/  IMAD.IADD R15, R24, 0x1, R15 ;  /* 0x00000001180f7824 */ /* 0x000fca00078e020f */
[----:B------:R-:W1:Y:S01]  /*6910*/  SHFL.UP PT, R17, R15, 0x4, RZ ;  /* 0x048000000f117989 */ /* 0x000e6200000e00ff */
[----:B0-----:R-:W-:-:S05]  /*6920*/  SEL R13, R13, RZ, P4 ;  /* 0x000000ff0d0d7207 */ /* 0x001fca0002000000 */
[----:B------:R-:W-:-:S05]  /*6930*/  IMAD.IADD R13, R26, 0x1, R13 ;  /* 0x000000011a0d7824 */ /* 0x000fca00078e020d */
[----:B------:R-:W0:Y:S01]  /*6940*/  SHFL.UP PT, R11, R13, 0x8, RZ ;  /* 0x050000000d0b7989 */ /* 0x000e2200000e00ff */
[----:B-1----:R-:W-:Y:S02]  /*6950*/  SEL R17, R17, RZ, !P1 ;  /* 0x000000ff11117207 */ /* 0x002fe40004800000 */
[----:B------:R-:W-:Y:S02]  /*6960*/  ISETP.NE.AND P1, PT, R13, RZ, PT ;  /* 0x000000ff0d00720c */ /* 0x000fe40003f25270 */
[----:B------:R-:W-:Y:S02]  /*6970*/  SEL R24, R17, RZ, P4 ;  /* 0x000000ff11187207 */ /* 0x000fe40002000000 */
[----:B------:R-:W-:-:S03]  /*6980*/  ISETP.GE.AND P4, PT, R9, 0x8, PT ;  /* 0x000000080900780c */ /* 0x000fc60003f86270 */
[----:B------:R-:W-:-:S05]  /*6990*/  IMAD.IADD R24, R15, 0x1, R24 ;  /* 0x000000010f187824 */ /* 0x000fca00078e0218 */
[----:B------:R-:W1:Y:S01]  /*69a0*/  SHFL.UP PT, R17, R24, 0x8, RZ ;  /* 0x0500000018117989 */ /* 0x000e6200000e00ff */
[----:B0-----:R-:W-:-:S05]  /*69b0*/  SEL R26, R11, RZ, P4 ;  /* 0x000000ff0b1a7207 */ /* 0x001fca0002000000 */
[----:B------:R-:W-:Y:S01]  /*69c0*/  IMAD.IADD R26, R13, 0x1, R26 ;  /* 0x000000010d1a7824 */ /* 0x000fe200078e021a */
[----:B------:R-:W-:-:S04]  /*69d0*/  @!P5 SHF.R.U32.HI R13, RZ, 0x2, R5 ;  /* 0x00000002ff0dd819 */ /* 0x000fc80000011605 */
[----:B------:R-:W0:Y:S01]  /*69e0*/  SHFL.UP PT, R11, R26, 0x10, RZ ;  /* 0x060000001a0b7989 */ /* 0x000e2200000e00ff */
[----:B------:R-:W-:Y:S02]  /*69f0*/  @!P5 LOP3.LUT R13, R13, 0xf8, RZ, 0xc0, !PT ;  /* 0x000000f80d0dd812 */ /* 0x000fe400078ec0ff */
        /* <DEDUP_REMOVED lines=8> */
[----:B-1----:R-:W-:-:S04]  /*6a80*/  SEL R15, R15, RZ, !P1 ;  /* 0x000000ff0f0f7207 */ /* 0x002fc80004800000 */
[----:B------:R-:W-:-:S05]  /*6a90*/  SEL R24, R15, RZ, P4 ;  /* 0x000000ff0f187207 */ /* 0x000fca0002000000 */
[----:B------:R-:W-:-:S05]  /*6aa0*/  IMAD.IADD R49, R17, 0x1, R24 ;  /* 0x0000000111317824 */ /* 0x000fca00078e0218 */
[----:B------:R0:W-:Y:S01]  /*6ab0*/  @!P5 STS.64 [R13+UR5], R48 ;  /* 0x000000300d00d988 */ /* 0x0001e20008000a05 */
[----:B------:R-:W-:Y:S01]  /*6ac0*/  BAR.SYNC.DEFER_BLOCKING 0x0 ;  /* 0x0000000000007b1d */ /* 0x000fe20000010000 */
[----:B0-----:R-:W-:-:S05]  /*6ad0*/  SHF.R.U32.HI R13, RZ, 0x5, R5 ;  /* 0x00000005ff0d7819 */ /* 0x001fca0000011605 */
[----:B------:R-:W-:Y:S01]  /*6ae0*/  SHFL.UP PT, R45, R49, 0x1, RZ ;  /* 0x04200000312d7989 */ /* 0x000fe200000e00ff */
[C---:B------:R-:W-:Y:S02]  /*6af0*/  ISETP.NE.AND P5, PT, R13.reuse, 0x2, PT ;  /* 0x000000020d00780c */ /* 0x040fe40003fa5270 */
[----:B------:R-:W-:Y:S01]  /*6b00*/  ISETP.NE.AND P4, PT, R13, 0x3, PT ;  /* 0x000000030d00780c */ /* 0x000fe20003f85270 */
        /* <DEDUP_REMOVED lines=15> */
[----:B--2---:R-:W-:Y:S02]  /*6c00*/  ISETP.NE.AND P5, PT, R32, RZ, PT ;  /* 0x000000ff2000720c */ /* 0x004fe40003fa5270 */
[----:B------:R-:W-:Y:S01]  /*6c10*/  SEL R24, R11, R24, !P4 ;  /* 0x000000180b187207 */ /* 0x000fe20006000000 */
[----:B------:R-:W-:Y:S01]  /*6c20*/  IMAD.IADD R11, R30, 0x1, R11 ;  /* 0x000000011e0b7824 */ /* 0x000fe200078e020b */
[----:B------:R-:W-:Y:S02]  /*6c30*/  SEL R26, R52, RZ, !P1 ;  /* 0x000000ff341a7207 */ /* 0x000fe40004800000 */
[----:B------:R-:W-:-:S02]  /*6c40*/  ISETP.NE.AND P1, PT, R13, 0x4, PT ;  /* 0x000000040d00780c */ /* 0x000fc40003f25270 */
[----:B------:R-:W-:Y:S01]  /*6c50*/  SEL R25, R52, R25, !P4 ;  /* 0x0000001934197207 */ /* 0x000fe20006000000 */
[----:B------:R-:W-:Y:S01]  /*6c60*/  IMAD.IADD R26, R31, 0x1, R26 ;  /* 0x000000011f1a7824 */ /* 0x000fe200078e021a */
[----:B------:R-:W-:Y:S02]  /*6c70*/  ISETP.NE.AND P4, PT, R34, RZ, PT ;  /* 0x000000ff2200720c */ /* 0x000fe40003f85270 */
[C---:B------:R-:W-:Y:S01]  /*6c80*/  SEL R24, R11.reuse, R24, !P1 ;  /* 0x000000180b187207 */ /* 0x040fe20004800000 */
[----:B------:R-:W-:Y:S01]  /*6c90*/  IMAD.IADD R11, R11, 0x1, R32 ;  /* 0x000000010b0b7824 */ /* 0x000fe200078e0220 */
[C---:B------:R-:W-:Y:S01]  /*6ca0*/  SEL R28, R26.reuse, RZ, !P5 ;  /* 0x000000ff1a1c7207 */ /* 0x040fe20006800000 */
[----:B------:R1:W2:Y:S01]  /*6cb0*/  SHFL.UP PT, R32, R48, 0x1, RZ ;  /* 0x0420000030207989 */ /* 0x0002a200000e00ff */
[----:B------:R-:W-:Y:S02]  /*6cc0*/  SEL R25, R26, R25, !P1 ;  /* 0x000000191a197207 */ /* 0x000fe40004800000 */
[----:B------:R-:W-:Y:S01]  /*6cd0*/  ISETP.NE.AND P5, PT, R13, 0x5, PT ;  /* 0x000000050d00780c */ /* 0x000fe20003fa5270 */
[----:B------:R-:W-:Y:S01]  /*6ce0*/  IMAD.IADD R28, R33, 0x1, R28 ;  /* 0x00000001211c7824 */ /* 0x000fe200078e021c */
[----:B------:R-:W-:-:S02]  /*6cf0*/  ISETP.GE.U32.AND P1, PT, R5, 0x20, PT ;  /* 0x000000200500780c */ /* 0x000fc40003f26070 */
[----:B------:R-:W-:Y:S01]  /*6d00*/  SEL R24, R11, R24, !P5 ;  /* 0x000000180b187207 */ /* 0x000fe20006800000 */
[----:B------:R-:W-:Y:S01]  /*6d10*/  IMAD.IADD R11, R34, 0x1, R11 ;  /* 0x00000001220b7824 */ /* 0x000fe200078e020b */
[C---:B------:R-:W-:Y:S02]  /*6d20*/  SEL R26, R28.reuse, RZ, !P4 ;  /* 0x000000ff1c1a7207 */ /* 0x040fe40006000000 */
[----:B------:R-:W-:Y:S02]  /*6d30*/  SEL R25, R28, R25, !P5 ;  /* 0x000000191c197207 */ /* 0x000fe40006800000 */
[----:B------:R-:W-:Y:S01]  /*6d40*/  ISETP.NE.AND P5, PT, R13, 0x6, PT ;  /* 0x000000060d00780c */ /* 0x000fe20003fa5270 */
[----:B------:R-:W-:Y:S01]  /*6d50*/  IMAD.IADD R26, R35, 0x1, R26 ;  /* 0x00000001231a7824 */ /* 0x000fe200078e021a */
[----:B0-----:R-:W-:Y:S02]  /*6d60*/  ISETP.NE.AND P4, PT, R36, RZ, PT ;  /* 0x000000ff2400720c */ /* 0x001fe40003f85270 */
[C---:B------:R-:W-:Y:S01]  /*6d70*/  SEL R24, R11.reuse, R24, !P5 ;  /* 0x000000180b187207 */ /* 0x040fe20006800000 */
[----:B------:R-:W-:Y:S01]  /*6d80*/  IMAD.IADD R11, R11, 0x1, R36 ;  /* 0x000000010b0b7824 */ /* 0x000fe200078e0224 */
[----:B------:R-:W-:-:S02]  /*6d90*/  SEL R25, R26, R25, !P5 ;  /* 0x000000191a197207 */ /* 0x000fc40006800000 */
[----:B------:R-:W-:Y:S02]  /*6da0*/  SEL R26, R26, RZ, !P4 ;  /* 0x000000ff1a1a7207 */ /* 0x000fe40006000000 */
[----:B------:R-:W-:Y:S02]  /*6db0*/  ISETP.NE.AND P5, PT, R13, 0x7, PT ;  /* 0x000000070d00780c */ /* 0x000fe40003fa5270 */
[C---:B------:R-:W-:Y:S01]  /*6dc0*/  ISETP.NE.AND P4, PT, R38.reuse, RZ, PT ;  /* 0x000000ff2600720c */ /* 0x040fe20003f85270 */
[----:B------:R-:W-:Y:S01]  /*6dd0*/  IMAD.IADD R26, R37, 0x1, R26 ;  /* 0x00000001251a7824 */ /* 0x000fe200078e021a */
[----:B------:R-:W-:Y:S01]  /*6de0*/  SEL R24, R11, R24, !P5 ;  /* 0x000000180b187207 */ /* 0x000fe20006800000 */
[----:B------:R-:W-:-:S03]  /*6df0*/  IMAD.IADD R37, R38, 0x1, R11 ;  /* 0x0000000126257824 */ /* 0x000fc600078e020b */
[C---:B------:R-:W-:Y:S02]  /*6e00*/  SEL R25, R26.reuse, R25, !P5 ;  /* 0x000000191a197207 */ /* 0x040fe40006800000 */
[----:B------:R-:W-:Y:S02]  /*6e10*/  ISETP.NE.AND P5, PT, R9, RZ, P1 ;  /* 0x000000ff0900720c */ /* 0x000fe40000fa5270 */
[----:B-1----:R-:W-:Y:S02]  /*6e20*/  SEL R48, R26, RZ, !P4 ;  /* 0x000000ff1a307207 */ /* 0x002fe40006000000 */
[----:B--2---:R-:W-:-:S03]  /*6e30*/  @P1 ISETP.NE.AND P4, PT, R32, RZ, PT ;  /* 0x000000ff2000120c */ /* 0x004fc60003f85270 */
[----:B------:R-:W-:Y:S01]  /*6e40*/  IMAD.IADD R48, R39, 0x1, R48 ;  /* 0x0000000127307824 */ /* 0x000fe200078e0230 */
[----:B------:R-:W-:Y:S02]  /*6e50*/  @P1 SEL R26, R25, RZ, !P4 ;  /* 0x000000ff191a1207 */ /* 0x000fe40006000000 */
[----:B------:R-:W-:-:S03]  /*6e60*/  @P1 ISETP.NE.AND P4, PT, R9, RZ, PT ;  /* 0x000000ff0900120c */ /* 0x000fc60003f85270 */
[----:B------:R-:W-:Y:S01]  /*6e70*/  @P5 IMAD.IADD R25, R45, 0x1, R26 ;  /* 0x000000012d195824 */ /* 0x000fe200078e021a */
[----:B------:R-:W-:-:S03]  /*6e80*/  @P1 SEL R13, R32, RZ, P4 ;  /* 0x000000ff200d1207 */ /* 0x000fc60002000000 */
[----:B------:R-:W-:Y:S02]  /*6e90*/  @P1 IMAD.MOV.U32 R45, RZ, RZ, R25 ;  /* 0x000000ffff2d1224 */ /* 0x000fe400078e0019 */
[----:B------:R-:W-:Y:S02]  /*6ea0*/  @P1 IMAD.IADD R32, R13, 0x1, R24 ;  /* 0x000000010d201824 */ /* 0x000fe400078e0218 */
[----:B------:R-:W-:Y:S01]  /*6eb0*/  VIADD R13, R46, 0x9 ;  /* 0x000000092e0d7836 */ /* 0x000fe20000000000 */
        /* <DEDUP_REMOVED lines=16> */
.L_x_268:
        /* <DEDUP_REMOVED lines=8> */
.L_x_325:
[----:B------:R-:W-:Y:S05]  /*7040*/  @P1 BRA `(.L_x_268) ;  /* 0xfffffffc00dc1947 */ /* 0x000fea000383ffff */
[----:B------:R-:W-:Y:S01]  /*7050*/  UMOV UR4, 0xffffffff ;  /* 0xffffffff00047882 */ /* 0x000fe20000000000 */
[----:B------:R-:W-:Y:S02]  /*7060*/  ISETP.NE.U32.AND P1, PT, R26, 0x65, PT ;  /* 0x000000651a00780c */ /* 0x000fe40003f25070 */
[----:B------:R-:W-:Y:S02]  /*7070*/  IADD3 R17, PT, PT, R34, UR7, R7 ;  /* 0x0000000722117c10 */ /* 0x000fe4000fffe007 */
[----:B------:R-:W-:Y:S01]  /*7080*/  ISETP.NE.AND.EX P1, PT, R27, RZ, PT, P1 ;  /* 0x000000ff1b00720c */ /* 0x000fe20003f25310 */
[----:B------:R-:W-:-:S12]  /*7090*/  BRA.DIV UR4, `(.L_x_269) ;  /* 0x0000004204647947 */ /* 0x000fd8000b800000 */
[----:B------:R-:W0:Y:S01]  /*70a0*/  S2R R15, SR_GEMASK ;  /* 0x00000000000f7919 */ /* 0x000e220000003c00 */
[----:B------:R-:W-:Y:S01]  /*70b0*/  VOTE.ANY R30, PT, !P1 ;  /* 0x00000000001e7806 */ /* 0x000fe200048e0100 */
[----:B------:R-:W-:Y:S01]  /*70c0*/  VIADD R28, R9, 0x2 ;  /* 0x00000002091c7836 */ /* 0x000fe20000000000 */
        /* <DEDUP_REMOVED lines=13> */
[----:B------:R-:W-:Y:S02]  /*71a0*/  IMAD.IADD R34, R24, 0x1, R31 ;  /* 0x0000000118227824 */ /* 0x000fe400078e021f */
[----:B------:R-:W-:Y:S01]  /*71b0*/  VIADD R28, R9, 0x4 ;  /* 0x00000004091c7836 */ /* 0x000fe20000000000 */
[----:B------:R-:W0:Y:S02]  /*71c0*/  SHFL.DOWN PT, R29, R36, 0x2, R3 ;  /* 0x08400000241d7989 */ /* 0x000e2400000e0003 */
[----:B------:R-:W-:-:S02]  /*71d0*/  ISETP.GT.AND P4, PT, R34, RZ, PT ;  /* 0x000000ff2200720c */ /* 0x000fc40003f84270 */
        /* <DEDUP_REMOVED lines=22> */
[----:B-1----:R-:W-:Y:S02]  /*7340*/  SEL R11, R11, RZ, !P1 ;  /* 0x000000ff0b0b7207 */ /* 0x002fe40004800000 */
[----:B------:R-:W-:Y:S01]  /*7350*/  ISETP.NE.U32.AND P1, PT, R26, 0x65, PT ;  /* 0x000000651a00780c */ /* 0x000fe20003f25070 */
[----:B------:R-:W-:Y:S02]  /*7360*/  IMAD.IADD R54, R36, 0x1, R25 ;  /* 0x0000000124367824 */ /* 0x000fe400078e0219 */
[----:B------:R-:W-:Y:S01]  /*7370*/  IMAD.IADD R52, R34, 0x1, R11 ;  /* 0x0000000122347824 */ /* 0x000fe200078e020b */
[----:B------:R-:W0:Y:S01]  /*7380*/  LDC.64 R24, c[0x0][0x3a8] ;  /* 0x0000ea00ff187b82 */ /* 0x000e220000000a00 */
[----:B------:R-:W-:Y:S01]  /*7390*/  VIADD R26, R9, 0x10 ;  /* 0x00000010091a7836 */ /* 0x000fe20000000000 */
[----:B------:R-:W1:Y:S01]  /*73a0*/  SHFL.DOWN PT, R29, R54, 0x10, R3 ;  /* 0x0a000000361d7989 */ /* 0x000e6200000e0003 */
[----:B------:R-:W-:-:S02]  /*73b0*/  ISETP.NE.AND.EX P1, PT, R27, RZ, PT, P1 ;  /* 0x000000ff1b00720c */ /* 0x000fc40003f25310 */
[----:B------:R-:W-:Y:S01]  /*73c0*/  ISETP.GT.AND P4, PT, R52, RZ, PT ;  /* 0x000000ff3400720c */ /* 0x000fe20003f84270 */
[----:B------:R-:W2:Y:S01]  /*73d0*/  SHFL.DOWN PT, R11, R52, 0x10, R3 ;  /* 0x0a000000340b7989 */ /* 0x000ea200000e0003 */
[----:B------:R-:W-:-:S09]  /*73e0*/  ISETP.GT.AND P5, PT, R26, R3, PT ;  /* 0x000000031a00720c */ /* 0x000fd20003fa4270 */
[----:B------:R-:W-:Y:S02]  /*73f0*/  VOTE.ALL P1, P1 ;  /* 0x0000000000ff7806 */ /* 0x000fe40000820000 */
[----:B-1----:R-:W-:Y:S02]  /*7400*/  SEL R29, R29, RZ, !P5 ;  /* 0x000000ff1d1d7207 */ /* 0x002fe40006800000 */
[----:B--2---:R-:W-:Y:S02]  /*7410*/  SEL R11, R11, RZ, !P5 ;  /* 0x000000ff0b0b7207 */ /* 0x004fe40006800000 */
[----:B0-----:R-:W-:Y:S02]  /*7420*/  IADD3 R31, P5, PT, R24, 0x200, RZ ;  /* 0x00000200181f7810 */ /* 0x001fe40007fbe0ff */
[----:B------:R-:W-:Y:S01]  /*7430*/  SEL R29, R29, RZ, !P4 ;  /* 0x000000ff1d1d7207 */ /* 0x000fe20006000000 */
[----:B------:R-:W-:Y:S02]  /*7440*/  IMAD.IADD R34, R52, 0x1, R11 ;  /* 0x0000000134227824 */ /* 0x000fe400078e020b */
[----:B------:R-:W-:-:S02]  /*7450*/  IMAD.X R50, RZ, RZ, R25, P5 ;  /* 0x000000ffff327224 */ /* 0x000fc400028e0619 */
[----:B------:R-:W-:-:S07]  /*7460*/  IMAD.IADD R36, R54, 0x1, R29 ;  /* 0x0000000136247824 */ /* 0x000fce00078e021d */
.L_x_339:
[----:B------:R-:W-:Y:S05]  /*7470*/  @!P1 BRA `(.L_x_270) ;  /* 0x0000000400489947 */ /* 0x000fea0003800000 */
[----:B------:R-:W-:Y:S02]  /*7480*/  IMAD.MOV.U32 R33, RZ, RZ, R17 ;  /* 0x000000ffff217224 */ /* 0x000fe400078e0011 */
[----:B------:R-:W-:-:S07]  /*7490*/  IMAD.MOV.U32 R17, RZ, RZ, 0x1de ;  /* 0x000001deff117424 */ /* 0x000fce00078e00ff */
.L_x_274:
[----:B------:R-:W-:Y:S01]  /*74a0*/  SHF.R.U32.HI R17, RZ, 0x1, R17 ;  /* 0x00000001ff117819 */ /* 0x000fe20000011611 */
[----:B------:R-:W-:Y:S02]  /*74b0*/  IMAD.MOV.U32 R24, RZ, RZ, R31 ;  /* 0x000000ffff187224 */ /* 0x000fe400078e001f */
[----:B------:R-:W-:Y:S02]  /*74c0*/  IMAD.MOV.U32 R25, RZ, RZ, R50 ;  /* 0x000000ffff197224 */ /* 0x000fe400078e0032 */
[----:B------:R-:W-:Y:S02]  /*74d0*/  IMAD.MOV.U32 R3, RZ, RZ, R17 ;  /* 0x000000ffff037224 */ /* 0x000fe400078e0011 */
[----:B------:R-:W-:-:S07]  /*74e0*/  IMAD.WIDE R28, R33, 0x10, R24 ;  /* 0x00000010211c7825 */ /* 0x000fce00078e0218 */
.L_x_272:
        /* <DEDUP_REMOVED lines=8> */
.L_x_342:
[----:B------:R-:W-:Y:S05]  /*7570*/  @P1 BRA `(.L_x_272) ;  /* 0xfffffffc00dc1947 */ /* 0x000fea000383ffff */
[----:B------:R-:W-:Y:S01]  /*7580*/  UMOV UR4, 0xffffffff ;  /* 0xffffffff00047882 */ /* 0x000fe20000000000 */
[----:B------:R-:W-:-:S04]  /*7590*/  ISETP.NE.U32.AND P1, PT, R26, 0x65, PT ;  /* 0x000000651a00780c */ /* 0x000fc80003f25070 */
[----:B------:R-:W-:Y:S01]  /*75a0*/  ISETP.NE.AND.EX P1, PT, R27, RZ, PT, P1 ;  /* 0x000000ff1b00720c */ /* 0x000fe20003f25310 */
[----:B------:R-:W-:-:S12]  /*75b0*/  BRA.DIV UR4, `(.L_x_273) ;  /* 0x0000004204fc7947 */ /* 0x000fd8000b800000 */
[----:B------:R-:W-:Y:S01]  /*75c0*/  VOTE.ANY R30, PT, !P1 ;  /* 0x00000000001e7806 */ /* 0x000fe200048e0100 */
[----:B------:R-:W-:Y:S01]  /*75d0*/  VIADD R28, R9, 0x2 ;  /* 0x00000002091c7836 */ /* 0x000fe20000000000 */
[----:B------:R-:W-:Y:S01]  /*75e0*/  ISETP.GT.AND P1, PT, R24, RZ, PT ;  /* 0x000000ff1800720c */ /* 0x000fe20003f24270 */
[----:B------:R-:W-:Y:S01]  /*75f0*/  VIADD R33, R33, 0xffffffe0 ;  /* 0xffffffe021217836 */ /* 0x000fe20000000000 */
        /* <DEDUP_REMOVED lines=37> */
[----:B------:R-:W-:Y:S02]  /*7850*/  ISETP.GT.AND P5, PT, R28, R3, PT ;  /* 0x000000031c00720c */ /* 0x000fe40003fa4270 */
[----:B0-----:R-:W-:-:S04]  /*7860*/  SEL R29, R29, RZ, !P4 ;  /* 0x000000ff1d1d7207 */ /* 0x001fc80006000000 */
[----:B------:R-:W-:Y:S02]  /*7870*/  SEL R29, R29, RZ, !P1 ;  /* 0x000000ff1d1d7207 */ /* 0x000fe40004800000 */
[----:B-1----:R-:W-:Y:S02]  /*7880*/  SEL R25, R25, RZ, !P4 ;  /* 0x000000ff19197207 */ /* 0x002fe40006000000 */
[----:B------:R-:W-:Y:S01]  /*7890*/  ISETP.NE.U32.AND P1, PT, R26, 0x65, PT ;  /* 0x000000651a00780c */ /* 0x000fe20003f25070 */
[----:B------:R-:W-:Y:S02]  /*78a0*/  IMAD.IADD R24, R54, 0x1, R29 ;  /* 0x0000000136187824 */ /* 0x000fe400078e021d */
[----:B------:R-:W-:Y:S01]  /*78b0*/  IMAD.IADD R25, R52, 0x1, R25 ;  /* 0x0000000134197824 */ /* 0x000fe200078e0219 */
[----:B------:R-:W-:Y:S02]  /*78c0*/  ISETP.NE.AND.EX P1, PT, R27, RZ, PT, P1 ;  /* 0x000000ff1b00720c */ /* 0x000fe40003f25310 */
[----:B------:R-:W0:Y:S02]  /*78d0*/  SHFL.DOWN PT, R29, R24, 0x10, R3 ;  /* 0x0a000000181d7989 */ /* 0x000e2400000e0003 */
[----:B------:R-:W-:-:S02]  /*78e0*/  ISETP.GT.AND P4, PT, R25, RZ, PT ;  /* 0x000000ff1900720c */ /* 0x000fc40003f84270 */
[----:B------:R-:W1:Y:S07]  /*78f0*/  SHFL.DOWN PT, R11, R25, 0x10, R3 ;  /* 0x0a000000190b7989 */ /* 0x000e6e00000e0003 */
[----:B------:R-:W-:Y:S02]  /*7900*/  VOTE.ALL P1, P1 ;  /* 0x0000000000ff7806 */ /* 0x000fe40000820000 */
        /* <DEDUP_REMOVED lines=8> */
.L_x_356:
[----:B------:R-:W-:Y:S05]  /*7990*/  @P1 BRA `(.L_x_274) ;  /* 0xfffffff800c01947 */ /* 0x000fea000383ffff */
.L_x_270:
        /* <DEDUP_REMOVED lines=22> */
.L_x_276:
[----:B------:R-:W-:Y:S05]  /*7b00*/  BSYNC.RECONVERGENT B0 ;  /* 0x0000000000007941 */ /* 0x000fea0003800200 */
.L_x_275:
[----:B------:R0:W-:Y:S01]  /*7b10*/  @!P4 STS.64 [R7+0x48], R34 ;  /* 0x000048220700c388 */ /* 0x0001e20000000a00 */
[----:B------:R-:W-:Y:S02]  /*7b20*/  @!P4 IMAD.MOV.U32 R32, RZ, RZ, R34 ;  /* 0x000000ffff20c224 */ /* 0x000fe400078e0022 */
[----:B------:R-:W-:-:S07]  /*7b30*/  @!P4 IMAD.MOV.U32 R45, RZ, RZ, R36 ;  /* 0x000000ffff2dc224 */ /* 0x000fce00078e0024 */
.L_x_266:
[----:B------:R-:W-:Y:S05]  /*7b40*/  WARPSYNC.ALL ;  /* 0x0000000000007948 */ /* 0x000fea0003800000 */
[----:B------:R-:W-:Y:S01]  /*7b50*/  ISETP.NE.AND P5, PT, R5, RZ, PT ;  /* 0x000000ff0500720c */ /* 0x000fe20003fa5270 */
[C---:B------:R-:W-:Y:S02]  /*7b60*/  VIADD R30, R46.reuse, 0x8 ;  /* 0x000000082e1e7836 */ /* 0x040fe40000000000 */
[C---:B-1----:R-:W-:Y:S02]  /*7b70*/  VIADD R36, R46.reuse, 0x7 ;  /* 0x000000072e247836 */ /* 0x042fe40000000000 */
[----:B0-----:R-:W-:-:S02]  /*7b80*/  VIADD R34, R46, 0x6 ;  /* 0x000000062e227836 */ /* 0x001fc40000000000 */
[----:B------:R-:W-:Y:S01]  /*7b90*/  VIADD R38, R46, 0x5 ;  /* 0x000000052e267836 */ /* 0x000fe20000000000 */
[----:B------:R-:W0:Y:S08]  /*7ba0*/  S2UR UR4, SR_CgaCtaId ;  /* 0x00000000000479c3 */ /* 0x000e300000008800 */
[----:B------:R-:W-:Y:S01]  /*7bb0*/  BAR.SYNC.DEFER_BLOCKING 0x0 ;  /* 0x0000000000007b1d */ /* 0x000fe20000010000 */
[----:B------:R-:W-:Y:S01]  /*7bc0*/  @P5 ISETP.NE.AND P1, PT, R32, RZ, PT ;  /* 0x000000ff2000520c */ /* 0x000fe20003f25270 */
[----:B------:R-:W-:Y:S01]  /*7bd0*/  VIADD R28, R46, 0x3 ;  /* 0x000000032e1c7836 */ /* 0x000fe20000000000 */
[----:B------:R-:W-:-:S02]  /*7be0*/  ISETP.GE.U32.AND P4, PT, R38, R23, PT ;  /* 0x000000172600720c */ /* 0x000fc40003f86070 */
[----:B------:R-:W-:Y:S01]  /*7bf0*/  ISETP.NE.AND P6, PT, R8, R10, PT ;  /* 0x0000000a0800720c */ /* 0x000fe20003fc5270 */
[----:B------:R-:W-:Y:S02]  /*7c00*/  UMOV UR5, 0x400 ;  /* 0x0000040000057882 */ /* 0x000fe40000000000 */
[----:B------:R-:W1:Y:S01]  /*7c10*/  LDC R49, c[0x0][0x394] ;  /* 0x0000e500ff317b82 */ /* 0x000e620000000800 */
[----:B------:R-:W-:Y:S02]  /*7c20*/  P2R R27, PR, RZ, 0x1 ;  /* 0x00000001ff1b7803 */ /* 0x000fe40000000000 */
[----:B------:R-:W-:Y:S02]  /*7c30*/  SEL R33, RZ, 0xffffffff, !P6 ;  /* 0xffffffffff217807 */ /* 0x000fe40007000000 */
[----:B------:R-:W-:Y:S02]  /*7c40*/  ISETP.NE.AND P6, PT, R4, R6, PT ;  /* 0x000000060400720c */ /* 0x000fe40003fc5270 */
[----:B------:R-:W-:-:S02]  /*7c50*/  LOP3.LUT R0, R0, 0xfffffffd, RZ, 0xc0, !PT ;  /* 0xfffffffd00007812 */ /* 0x000fc400078ec0ff */
[----:B------:R-:W-:Y:S02]  /*7c60*/  SEL R35, RZ, 0xffffffff, !P6 ;  /* 0xffffffffff237807 */ /* 0x000fe40007000000 */
[----:B------:R-:W-:Y:S02]  /*7c70*/  ISETP.NE.AND P6, PT, R28, R23, PT ;  /* 0x000000171c00720c */ /* 0x000fe40003fc5270 */
[----:B------:R-:W-:Y:S01]  /*7c80*/  P2R R29, PR, RZ, 0x4 ;  /* 0x00000004ff1d7803 */ /* 0x000fe20000000000 */
[----:B0-----:R-:W-:-:S09]  /*7c90*/  ULEA UR5, UR4, UR5, 0x18 ;  /* 0x0000000504057291 */ /* 0x001fd2000f8ec0ff */
[----:B------:R-:W0:Y:S02]  /*7ca0*/  @P5 LDS.64 R24, [UR5+0x48] ;  /* 0x00004805ff185984 */ /* 0x000e240008000a00 */
[----:B0-----:R-:W-:Y:S01]  /*7cb0*/  @P5 SEL R26, R25, RZ, !P1 ;  /* 0x000000ff191a5207 */ /* 0x001fe20004800000 */
[----:B------:R-:W-:Y:S01]  /*7cc0*/  @P5 IMAD.IADD R24, R32, 0x1, R24 ;  /* 0x0000000120185824 */ /* 0x000fe200078e0218 */
[----:B------:R-:W-:-:S03]  /*7cd0*/  ISETP.GE.U32.AND P1, PT, R28, R23, PT ;  /* 0x000000171c00720c */ /* 0x000fc60003f26070 */
[----:B------:R-:W-:Y:S02]  /*7ce0*/  @P5 IMAD.IADD R45, R45, 0x1, R26 ;  /* 0x000000012d2d5824 */ /* 0x000fe400078e021a */
[----:B------:R-:W-:Y:S01]  /*7cf0*/  @P5 IMAD.MOV.U32 R32, RZ, RZ, R24 ;  /* 0x000000ffff205224 */ /* 0x000fe200078e0018 */
[-C--:B------:R-:W-:Y:S01]  /*7d00*/  ISETP.NE.AND P5, PT, R38, R23.reuse, PT ;  /* 0x000000172600720c */ /* 0x080fe20003fa5270 */
[----:B------:R-:W-:Y:S01]  /*7d10*/  VIADD R26, R46, 0x4 ;  /* 0x000000042e1a7836 */ /* 0x000fe20000000000 */
[----:B------:R-:W-:Y:S01]  /*7d20*/  SEL R24, R45, RZ, !P0 ;  /* 0x000000ff2d187207 */ /* 0x000fe20004000000 */
[----:B------:R-:W-:Y:S01]  /*7d30*/  IMAD.MOV.U32 R52, RZ, RZ, R32 ;  /* 0x000000ffff347224 */ /* 0x000fe200078e0020 */
[----:B------:R-:W-:Y:S02]  /*7d40*/  @P4 SEL R33, RZ, 0xffffffff, P5 ;  /* 0xffffffffff214807 */ /* 0x000fe40002800000 */
[----:B------:R-:W-:Y:S01]  /*7d50*/  ISETP.GE.U32.AND P4, PT, R26, R23, PT ;  /* 0x000000171a00720c */ /* 0x000fe20003f86070 */
[----:B-1----:R-:W-:Y:S01]  /*7d60*/  IMAD.IADD R43, R24, 0x1, R49 ;  /* 0x00000001182b7824 */ /* 0x002fe200078e0231 */
[----:B------:R-:W-:-:S02]  /*7d70*/  @P1 SEL R35, RZ, 0xffffffff, P6 ;  /* 0xffffffffff231807 */ /* 0x000fc40003000000 */
[-C--:B------:R-:W-:Y:S02]  /*7d80*/  ISETP.NE.AND P6, PT, R34, R23.reuse, PT ;  /* 0x000000172200720c */ /* 0x080fe40003fc5270 */
[----:B------:R-:W-:Y:S02]  /*7d90*/  SEL R24, R43, RZ, P2 ;  /* 0x000000ff2b187207 */ /* 0x000fe40001000000 */
[----:B------:R-:W-:Y:S02]  /*7da0*/  ISETP.NE.AND P5, PT, R6, R8, PT ;  /* 0x000000080600720c */ /* 0x000fe40003fa5270 */
[----:B------:R-:W-:Y:S01]  /*7db0*/  SEL R28, RZ, 0xffffffff, P6 ;  /* 0xffffffffff1c7807 */ /* 0x000fe20003000000 */
[----:B------:R-:W-:Y:S01]  /*7dc0*/  IMAD.IADD R3, R24, 0x1, R49 ;  /* 0x0000000118037824 */ /* 0x000fe200078e0231 */
[-C--:B------:R-:W-:Y:S02]  /*7dd0*/  ISETP.NE.AND P6, PT, R26, R23.reuse, PT ;  /* 0x000000171a00720c */ /* 0x080fe40003fc5270 */
[----:B------:R-:W-:-:S02]  /*7de0*/  ISETP.GE.U32.AND P1, PT, R34, R23, PT ;  /* 0x000000172200720c */ /* 0x000fc40003f26070 */
[----:B------:R-:W-:Y:S02]  /*7df0*/  SEL R34, RZ, 0xffffffff, !P5 ;  /* 0xffffffffff227807 */ /* 0x000fe40006800000 */
[----:B------:R-:W-:Y:S02]  /*7e00*/  @P4 SEL R34, RZ, 0xffffffff, P6 ;  /* 0xffffffffff224807 */ /* 0x000fe40003000000 */
[----:B------:R-:W-:Y:S02]  /*7e10*/  SEL R24, R3, RZ, P3 ;  /* 0x000000ff03187207 */ /* 0x000fe40001800000 */
[----:B------:R-:W-:Y:S02]  /*7e20*/  ISETP.NE.AND P4, PT, R12, R14, PT ;  /* 0x0000000e0c00720c */ /* 0x000fe40003f85270 */
[----:B------:R-:W-:Y:S01]  /*7e30*/  LOP3.LUT R35, R35, 0x1, RZ, 0xc0, !PT ;  /* 0x0000000123237812 */ /* 0x000fe200078ec0ff */
[----:B------:R-:W-:Y:S01]  /*7e40*/  IMAD.IADD R5, R24, 0x1, R49 ;  /* 0x0000000118057824 */ /* 0x000fe200078e0231 */
[----:B------:R-:W-:-:S02]  /*7e50*/  ISETP.NE.AND P5, PT, R10, R12, PT ;  /* 0x0000000c0a00720c */ /* 0x000fc40003fa5270 */
[----:B------:R-:W-:Y:S02]  /*7e60*/  SEL R38, RZ, 0xffffffff, !P4 ;  /* 0xffffffffff267807 */ /* 0x000fe40006000000 */
[CC--:B------:R-:W-:Y:S02]  /*7e70*/  ISETP.NE.AND P6, PT, R36.reuse, R23.reuse, PT ;  /* 0x000000172400720c */ /* 0x0c0fe40003fc5270 */
[----:B------:R-:W-:Y:S02]  /*7e80*/  ISETP.NE.U32.AND P4, PT, R35, 0x1, PT ;  /* 0x000000012300780c */ /* 0x000fe40003f85070 */
[----:B------:R-:W-:Y:S02]  /*7e90*/  SEL R39, RZ, 0xffffffff, !P5 ;  /* 0xffffffffff277807 */ /* 0x000fe40006800000 */
[----:B------:R-:W-:Y:S02]  /*7ea0*/  ISETP.GE.U32.AND P5, PT, R36, R23, PT ;  /* 0x000000172400720c */ /* 0x000fe40003fa6070 */
[----:B------:R-:W-:-:S02]  /*7eb0*/  SEL R7, RZ, 0xffffffff, P6 ;  /* 0xffffffffff077807 */ /* 0x000fc40003000000 */
[----:B------:R-:W-:Y:S02]  /*7ec0*/  SEL R24, R5, RZ, P4 ;  /* 0x000000ff05187207 */ /* 0x000fe40002000000 */
[----:B------:R-:W-:Y:S02]  /*7ed0*/  LOP3.LUT R34, R34, 0x1, RZ, 0xc0, !PT ;  /* 0x0000000122227812 */ /* 0x000fe400078ec0ff */
[----:B------:R-:W-:Y:S02]  /*7ee0*/  SEL R28, R39, R28, !P1 ;  /* 0x0000001c271c7207 */ /* 0x000fe40004800000 */
[----:B------:R-:W-:Y:S01]  /*7ef0*/  SEL R41, R38, R7, !P5 ;  /* 0x0000000726297207 */ /* 0x000fe20006800000 */
[----:B------:R-:W-:Y:S01]  /*7f00*/  IMAD.IADD R7, R24, 0x1, R49 ;  /* 0x0000000118077824 */ /* 0x000fe200078e0231 */
[----:B------:R-:W-:Y:S02]  /*7f10*/  ISETP.NE.AND P1, PT, R30, R23, PT ;  /* 0x000000171e00720c */ /* 0x000fe40003f25270 */
[----:B------:R-:W-:-:S02]  /*7f20*/  ISETP.NE.AND P6, PT, R14, R16, PT ;  /* 0x000000100e00720c */ /* 0x000fc40003fc5270 */
[----:B------:R-:W-:Y:S02]  /*7f30*/  ISETP.NE.U32.AND P5, PT, R34, 0x1, PT ;  /* 0x000000012200780c */ /* 0x000fe40003fa5070 */
[----:B------:R-:W-:Y:S02]  /*7f40*/  SEL R26, RZ, 0xffffffff, P1 ;  /* 0xffffffffff1a7807 */ /* 0x000fe40000800000 */
[-C--:B------:R-:W-:Y:S02]  /*7f50*/  ISETP.GE.U32.AND P1, PT, R30, R23.reuse, PT ;  /* 0x000000171e00720c */ /* 0x080fe40003f26070 */
[----:B------:R-:W-:Y:S02]  /*7f60*/  SEL R25, RZ, 0xffffffff, !P6 ;  /* 0xffffffffff197807 */ /* 0x000fe40007000000 */
[----:B------:R-:W-:Y:S02]  /*7f70*/  SEL R24, R7, RZ, P5 ;  /* 0x000000ff07187207 */ /* 0x000fe40002800000 */
[----:B------:R-:W-:-:S02]  /*7f80*/  ISETP.NE.AND P6, PT, R13, R23, PT ;  /* 0x000000170d00720c */ /* 0x000fc40003fc5270 */
[----:B------:R-:W-:Y:S01]  /*7f90*/  LOP3.LUT R33, R33, 0x1, RZ, 0xc0, !PT ;  /* 0x0000000121217812 */ /* 0x000fe200078ec0ff */
[----:B------:R-:W-:Y:S01]  /*7fa0*/  IMAD.IADD R9, R24, 0x1, R49 ;  /* 0x0000000118097824 */ /* 0x000fe200078e0231 */
[----:B------:R-:W-:Y:S02]  /*7fb0*/  SEL R56, R25, R26, !P1 ;  /* 0x0000001a19387207 */ /* 0x000fe40004800000 */
[----:B------:R-:W-:Y:S02]  /*7fc0*/  ISETP.NE.AND P1, PT, R16, R18, PT ;  /* 0x000000121000720c */ /* 0x000fe40003f25270 */
[----:B------:R-:W-:Y:S02]  /*7fd0*/  SEL R11, RZ, 0xffffffff, P6 ;  /* 0xffffffffff0b7807 */ /* 0x000fe40003000000 */
[----:B------:R-:W-:Y:S02]  /*7fe0*/  ISETP.NE.U32.AND P6, PT, R33, 0x1, PT ;  /* 0x000000012100780c */ /* 0x000fe40003fc5070 */
[----:B------:R-:W-:-:S02]  /*7ff0*/  SEL R24, RZ, 0xffffffff, !P1 ;  /* 0xffffffffff187807 */ /* 0x000fc40004800000 */
[----:B------:R-:W-:Y:S02]  /*8000*/  ISETP.GE.U32.AND P1, PT, R13, R23, PT ;  /* 0x000000170d00720c */ /* 0x000fe40003f26070 */
[----:B------:R-:W-:Y:S02]  /*8010*/  SEL R26, R9, RZ, P6 ;  /* 0x000000ff091a7207 */ /* 0x000fe40003000000 */
[----:B------:R-:W-:Y:S02]  /*8020*/  LOP3.LUT R48, R28, 0x1, RZ, 0xc0, !PT ;  /* 0x000000011c307812 */ /* 0x000fe400078ec0ff */
[----:B------:R-:W-:Y:S01]  /*8030*/  SEL R55, R24, R11, !P1 ;  /* 0x0000000b18377207 */ /* 0x000fe20004800000 */
[----:B------:R-:W-:Y:S01]  /*8040*/  IMAD.IADD R11, R26, 0x1, R49 ;  /* 0x000000011a0b7824 */ /* 0x000fe200078e0231 */
[----:B------:R-:W-:Y:S02]  /*8050*/  ISETP.NE.U32.AND P1, PT, R48, 0x1, PT ;  /* 0x000000013000780c */ /* 0x000fe40003f25070 */
[----:B------:R-:W-:-:S02]  /*8060*/  LOP3.LUT R41, R41, 0x1, RZ, 0xc0, !PT ;  /* 0x0000000129297812 */ /* 0x000fc400078ec0ff */
[----:B------:R-:W-:Y:S02]  /*8070*/  SEL R26, R11, RZ, P1 ;  /* 0x000000ff0b1a7207 */ /* 0x000fe40000800000 */
[----:B------:R-:W-:Y:S02]  /*8080*/  ISETP.NE.U32.AND P1, PT, R41, 0x1, PT ;  /* 0x000000012900780c */ /* 0x000fe40003f25070 */
[----:B------:R-:W-:Y:S01]  /*8090*/  LOP3.LUT R56, R56, 0x1, RZ, 0xc0, !PT ;  /* 0x0000000138387812 */ /* 0x000fe200078ec0ff */
[----:B------:R-:W-:Y:S01]  /*80a0*/  IMAD.IADD R13, R26, 0x1, R49 ;  /* 0x000000011a0d7824 */ /* 0x000fe200078e0231 */
[----:B------:R-:W-:Y:S02]  /*80b0*/  LOP3.LUT R55, R55, 0x1, RZ, 0xc0, !PT ;  /* 0x0000000137377812 */ /* 0x000fe400078ec0ff */
[----:B------:R-:W-:Y:S02]  /*80c0*/  ISETP.GE.U32.AND P0, PT, R19, R23, PT ;  /* 0x000000171300720c */ /* 0x000fe40003f06070 */
[----:B------:R-:W-:-:S02]  /*80d0*/  SEL R26, R13, RZ, P1 ;  /* 0x000000ff0d1a7207 */ /* 0x000fc40000800000 */
[----:B------:R-:W-:Y:S02]  /*80e0*/  ISETP.NE.U32.AND P1, PT, R56, 0x1, PT ;  /* 0x000000013800780c */ /* 0x000fe40003f25070 */
[----:B------:R-:W-:Y:S01]  /*80f0*/  ISETP.GE.U32.AND P2, PT, R21, R23, PT ;  /* 0x000000171500720c */ /* 0x000fe20003f46070 */
[----:B------:R-:W-:-:S05]  /*8100*/  IMAD.IADD R15, R26, 0x1, R49 ;  /* 0x000000011a0f7824 */ /* 0x000fca00078e0231 */
[----:B------:R-:W-:Y:S02]  /*8110*/  SEL R26, R15, RZ, P1 ;  /* 0x000000ff0f1a7207 */ /* 0x000fe40000800000 */
[----:B------:R-:W-:Y:S02]  /*8120*/  ISETP.NE.U32.AND P1, PT, R55, 0x1, PT ;  /* 0x000000013700780c */ /* 0x000fe40003f25070 */
[----:B------:R-:W-:Y:S01]  /*8130*/  @P0 LOP3.LUT R0, R0, 0x2, RZ, 0xfc, !PT ;  /* 0x0000000200000812 */ /* 0x000fe200078efcff */
[----:B------:R-:W-:-:S03]  /*8140*/  IMAD.IADD R17, R26, 0x1, R49 ;  /* 0x000000011a117824 */ /* 0x000fc600078e0231 */
[----:B------:R-:W-:Y:S02]  /*8150*/  LOP3.LUT R0, R0, 0xfffffbff, RZ, 0xc0, !PT ;  /* 0xfffffbff00007812 */ /* 0x000fe400078ec0ff */
[----:B------:R-:W-:Y:S02]  /*8160*/  SEL R26, R17, RZ, P1 ;  /* 0x000000ff111a7207 */ /* 0x000fe40000800000 */
[----:B------:R-:W-:-:S04]  /*8170*/  ISETP.NE.AND P1, PT, R18, R20, PT ;  /* 0x000000141200720c */ /* 0x000fc80003f25270 */
[----:B------:R-:W-:Y:S02]  /*8180*/  SEL R28, RZ, 0xffffffff, !P1 ;  /* 0xffffffffff1c7807 */ /* 0x000fe40004800000 */
[----:B------:R-:W-:Y:S01]  /*8190*/  ISETP.NE.AND P1, PT, R19, R23, PT ;  /* 0x000000171300720c */ /* 0x000fe20003f25270 */
[----:B------:R-:W-:-:S03]  /*81a0*/  IMAD.IADD R19, R26, 0x1, R49 ;  /* 0x000000011a137824 */ /* 0x000fc600078e0231 */
[----:B------:R-:W-:-:S04]  /*81b0*/  SEL R31, RZ, 0xffffffff, P1 ;  /* 0xffffffffff1f7807 */ /* 0x000fc80000800000 */
[----:B------:R-:W-:-:S04]  /*81c0*/  SEL R31, R28, R31, !P0 ;  /* 0x0000001f1c1f7207 */ /* 0x000fc80004000000 */
[----:B------:R-:W-:-:S04]  /*81d0*/  LOP3.LUT R31, R31, 0x1, RZ, 0xc0, !PT ;  /* 0x000000011f1f7812 */ /* 0x000fc800078ec0ff */
[----:B------:R-:W-:-:S04]  /*81e0*/  ISETP.NE.U32.AND P0, PT, R31, 0x1, PT ;  /* 0x000000011f00780c */ /* 0x000fc80003f05070 */
[----:B------:R-:W-:Y:S02]  /*81f0*/  SEL R26, R19, RZ, P0 ;  /* 0x000000ff131a7207 */ /* 0x000fe40000000000 */
[----:B------:R-:W-:-:S04]  /*8200*/  ISETP.NE.AND P0, PT, R20, R22, PT ;  /* 0x000000161400720c */ /* 0x000fc80003f05270 */
[----:B------:R-:W-:-:S09]  /*8210*/  SEL R30, RZ, 0xffffffff, !P0 ;  /* 0xffffffffff1e7807 */ /* 0x000fd20004000000 */
[----:B------:R-:W-:Y:S02]  /*8220*/  @P0 LOP3.LUT R0, R0, 0x400, RZ, 0xfc, !PT ;  /* 0x0000040000000812 */ /* 0x000fe400078efcff */
[----:B------:R-:W-:Y:S01]  /*8230*/  ISETP.NE.AND P0, PT, R21, R23, PT ;  /* 0x000000171500720c */ /* 0x000fe20003f05270 */
[----:B------:R-:W-:Y:S01]  /*8240*/  IMAD.IADD R21, R26, 0x1, R49 ;  /* 0x000000011a157824 */ /* 0x000fe200078e0231 */
[----:B------:R-:W-:Y:S02]  /*8250*/  LOP3.LUT R0, R0, 0xffffffbf, RZ, 0xc0, !PT ;  /* 0xffffffbf00007812 */ /* 0x000fe400078ec0ff */
[----:B------:R-:W-:-:S04]  /*8260*/  @P2 SEL R30, RZ, 0xffffffff, P0 ;  /* 0xffffffffff1e2807 */ /* 0x000fc80000000000 */
[----:B------:R-:W-:-:S05]  /*8270*/  LOP3.LUT R30, R30, 0x1, RZ, 0xc0, !PT ;  /* 0x000000011e1e7812 */ /* 0x000fca00078ec0ff */
[----:B------:R-:W-:Y:S02]  /*8280*/  @P0 LOP3.LUT R0, R0, 0x40, RZ, 0xfc, !PT ;  /* 0x0000004000000812 */ /* 0x000fe400078efcff */
[----:B------:R-:W-:Y:S01]  /*8290*/  ISETP.NE.U32.AND P0, PT, R30, 0x1, PT ;  /* 0x000000011e00780c */ /* 0x000fe20003f05070 */
[----:B------:R-:W-:Y:S01]  /*82a0*/  VIADD R30, R46, 0xc ;  /* 0x0000000c2e1e7836 */ /* 0x000fe20000000000 */
[----:B------:R-:W-:Y:S02]  /*82b0*/  LOP3.LUT R0, R0, 0xffffff7f, RZ, 0xc0, !PT ;  /* 0xffffff7f00007812 */ /* 0x000fe400078ec0ff */
[----:B------:R-:W-:Y:S02]  /*82c0*/  SEL R26, R21, RZ, P0 ;  /* 0x000000ff151a7207 */ /* 0x000fe40000000000 */
[----:B------:R-:W-:Y:S02]  /*82d0*/  ISETP.NE.AND P0, PT, R22, R40, PT ;  /* 0x000000281600720c */ /* 0x000fe40003f05270 */
[----:B------:R-:W-:-:S02]  /*82e0*/  @P2 LOP3.LUT R0, R0, 0x80, RZ, 0xfc, !PT ;  /* 0x0000008000002812 */ /* 0x000fc400078efcff */
[----:B------:R-:W-:Y:S02]  /*82f0*/  ISETP.GE.U32.AND P2, PT, R30, R23, PT ;  /* 0x000000171e00720c */ /* 0x000fe40003f46070 */
[----:B------:R-:W-:Y:S02]  /*8300*/  LOP3.LUT R0, R0, 0xfffffdff, RZ, 0xc0, !PT ;  /* 0xfffffdff00007812 */ /* 0x000fe400078ec0ff */
[----:B------:R-:W-:-:S05]  /*8310*/  SEL R31, RZ, 0xffffffff, !P0 ;  /* 0xffffffffff1f7807 */ /* 0x000fca0004000000 */
[----:B------:R-:W-:Y:S02]  /*8320*/  @P0 LOP3.LUT R0, R0, 0x200, RZ, 0xfc, !PT ;  /* 0x0000020000000812 */ /* 0x000fe400078efcff */
[----:B------:R-:W-:Y:S01]  /*8330*/  ISETP.NE.AND P0, PT, R30, R23, PT ;  /* 0x000000171e00720c */ /* 0x000fe20003f05270 */
[----:B------:R-:W-:Y:S01]  /*8340*/  IMAD.IADD R23, R26, 0x1, R49 ;  /* 0x000000011a177824 */ /* 0x000fe200078e0231 */
[----:B------:R-:W-:Y:S02]  /*8350*/  LOP3.LUT R0, R0, 0xfffffffe, RZ, 0xc0, !PT ;  /* 0xfffffffe00007812 */ /* 0x000fe400078ec0ff */
[----:B------:R-:W-:-:S04]  /*8360*/  @P2 SEL R31, RZ, 0xffffffff, P0 ;  /* 0xffffffffff1f2807 */ /* 0x000fc80000000000 */
[----:B------:R-:W-:-:S05]  /*8370*/  LOP3.LUT R31, R31, 0x1, RZ, 0xc0, !PT ;  /* 0x000000011f1f7812 */ /* 0x000fca00078ec0ff */
[----:B------:R-:W-:Y:S02]  /*8380*/  @P0 LOP3.LUT R0, R0, 0x1, RZ, 0xfc, !PT ;  /* 0x0000000100000812 */ /* 0x000fe400078efcff */
[----:B------:R-:W-:Y:S02]  /*8390*/  ISETP.NE.U32.AND P0, PT, R31, 0x1, PT ;  /* 0x000000011f00780c */ /* 0x000fe40003f05070 */
[----:B------:R-:W-:Y:S02]  /*83a0*/  LOP3.LUT R0, R0, 0xfffffffb, RZ, 0xc0, !PT ;  /* 0xfffffffb00007812 */ /* 0x000fe400078ec0ff */
[----:B------:R-:W-:Y:S02]  /*83b0*/  SEL R51, R23, RZ, P0 ;  /* 0x000000ff17337207 */ /* 0x000fe40000000000 */
[----:B------:R-:W-:Y:S02]  /*83c0*/  @P2 LOP3.LUT R0, R0, 0x4, RZ, 0xfc, !PT ;  /* 0x0000000400002812 */ /* 0x000fe400078efcff */
[----:B------:R-:W-:-:S02]  /*83d0*/  ISETP.NE.AND P2, PT, R29, RZ, PT ;  /* 0x000000ff1d00720c */ /* 0x000fc40003f45270 */
[----:B------:R-:W-:Y:S01]  /*83e0*/  ISETP.NE.AND P0, PT, R27, RZ, PT ;  /* 0x000000ff1b00720c */ /* 0x000fe20003f05270 */
[----:B------:R-:W0:Y:S04]  /*83f0*/  LDS R29, [UR5+0x64] ;  /* 0x00006405ff1d7984 */ /* 0x000e280008000800 */
[----:B------:R-:W1:Y:S08]  /*8400*/  LDS.64 R26, [UR5+0x70] ;  /* 0x00007005ff1a7984 */ /* 0x000e700008000a00 */
.L_x_265:
[----:B------:R-:W-:Y:S01]  /*8410*/  P2R R36, PR, RZ, 0x1 ;  /* 0x00000001ff247803 */ /* 0x000fe20000000000 */
[----:B------:R-:W-:Y:S01]  /*8420*/  BSSY.RECONVERGENT B0, `(.L_x_277) ;  /* 0x00001d7000007945 */ /* 0x000fe20003800200 */
[C---:B------:R-:W-:Y:S02]  /*8430*/  LOP3.LUT P0, RZ, R0.reuse, 0x400, RZ, 0xc0, !PT ;  /* 0x0000040000ff7812 */ /* 0x040fe4000780c0ff */
[----:B------:R-:W-:Y:S02]  /*8440*/  P2R R50, PR, RZ, 0x4 ;  /* 0x00000004ff327803 */ /* 0x000fe40000000000 */
[----:B------:R-:W-:Y:S02]  /*8450*/  SEL R37, RZ, 0xffffffff, !P0 ;  /* 0xffffffffff257807 */ /* 0x000fe40004000000 */
[----:B------:R-:W-:Y:S02]  /*8460*/  LOP3.LUT P2, RZ, R0, 0x40, RZ, 0xc0, !PT ;  /* 0x0000004000ff7812 */ /* 0x000fe4000784c0ff */
[----:B------:R-:W-:-:S02]  /*8470*/  ISETP.NE.AND P0, PT, R36, RZ, PT ;  /* 0x000000ff2400720c */ /* 0x000fc40003f05270 */
[----:B------:R-:W-:Y:S02]  /*8480*/  P2R R53, PR, RZ, 0x8 ;  /* 0x00000008ff357803 */ /* 0x000fe40000000000 */
[----:B------:R-:W-:Y:S02]  /*8490*/  SEL R54, RZ, 0xffffffff, P2 ;  /* 0xffffffffff367807 */ /* 0x000fe40001000000 */
[----:B------:R-:W-:Y:S02]  /*84a0*/  LOP3.LUT P3, RZ, R0, 0x200, RZ, 0xc0, !PT ;  /* 0x0000020000ff7812 */ /* 0x000fe4000786c0ff */
[----:B------:R-:W-:Y:S02]  /*84b0*/  ISETP.NE.AND P2, PT, R50, RZ, PT ;  /* 0x000000ff3200720c */ /* 0x000fe40003f45270 */
[----:B------:R-:W-:Y:S02]  /*84c0*/  P2R R59, PR, RZ, 0x20 ;  /* 0x00000020ff3b7803 */ /* 0x000fe40000000000 */
[----:B------:R-:W-:-:S02]  /*84d0*/  LOP3.LUT P5, RZ, R0, 0x2, RZ, 0xc0, !PT ;  /* 0x0000000200ff7812 */ /* 0x000fc400078ac0ff */
[----:B------:R-:W-:Y:S02]  /*84e0*/  SEL R31, RZ, 0xffffffff, P1 ;  /* 0xffffffffff1f7807 */ /* 0x000fe40000800000 */
[----:B------:R-:W-:Y:S02]  /*84f0*/  SEL R36, RZ, 0xffffffff, !P3 ;  /* 0xffffffffff247807 */ /* 0x000fe40005800000 */
[----:B------:R-:W-:Y:S02]  /*8500*/  P2R R30, PR, RZ, 0x10 ;  /* 0x00000010ff1e7803 */ /* 0x000fe40000000000 */
[----:B------:R-:W-:Y:S02]  /*8510*/  ISETP.NE.AND P3, PT, R53, RZ, PT ;  /* 0x000000ff3500720c */ /* 0x000fe40003f65270 */
[----:B------:R-:W-:Y:S02]  /*8520*/  LOP3.LUT P4, RZ, R0, 0x80, RZ, 0xc0, !PT ;  /* 0x0000008000ff7812 */ /* 0x000fe4000788c0ff */
[----:B------:R-:W-:Y:S01]  /*8530*/  SEL R58, R28, R31, !P5 ;  /* 0x0000001f1c3a7207 */ /* 0x000fe20006800000 */
[----:B------:R-:W-:Y:S01]  /*8540*/  VIADD R31, R52, 0x1 ;  /* 0x00000001341f7836 */ /* 0x000fe20000000000 */
[----:B------:R-:W-:Y:S01]  /*8550*/  SEL R54, R37, R54, !P4 ;  /* 0x0000003625367207 */ /* 0x000fe20006000000 */
[----:B------:R-:W-:Y:S01]  /*8560*/  @!P0 IMAD.MOV R31, RZ, RZ, R52 ;  /* 0x000000ffff1f8224 */ /* 0x000fe200078e0234 */
[----:B------:R-:W-:-:S02]  /*8570*/  ISETP.NE.AND P4, PT, R30, RZ, PT ;  /* 0x000000ff1e00720c */ /* 0x000fc40003f85270 */
[----:B------:R-:W-:Y:S01]  /*8580*/  P2R R57, PR, RZ, 0x40 ;  /* 0x00000040ff397803 */ /* 0x000fe20000000000 */
[----:B------:R-:W-:Y:S01]  /*8590*/  VIADD R30, R31, 0x1 ;  /* 0x000000011f1e7836 */ /* 0x000fe20000000000 */
[C---:B------:R-:W-:Y:S01]  /*85a0*/  LOP3.LUT P6, RZ, R0.reuse, 0x1, RZ, 0xc0, !PT ;  /* 0x0000000100ff7812 */ /* 0x040fe200078cc0ff */
[----:B------:R-:W-:Y:S01]  /*85b0*/  @P2 IMAD.MOV R30, RZ, RZ, R31 ;  /* 0x000000ffff1e2224 */ /* 0x000fe200078e021f */
[----:B------:R-:W-:Y:S02]  /*85c0*/  LOP3.LUT P1, RZ, R0, 0x4, RZ, 0xc0, !PT ;  /* 0x0000000400ff7812 */ /* 0x000fe4000782c0ff */
[----:B------:R-:W-:Y:S01]  /*85d0*/  SEL R53, RZ, 0xffffffff, P6 ;  /* 0xffffffffff357807 */ /* 0x000fe20003000000 */
[----:B------:R-:W-:Y:S01]  /*85e0*/  VIADD R0, R30, 0x1 ;  /* 0x000000011e007836 */ /* 0x000fe20000000000 */
[----:B------:R-:W-:Y:S01]  /*85f0*/  ISETP.NE.AND P6, PT, R57, RZ, PT ;  /* 0x000000ff3900720c */ /* 0x000fe20003fc5270 */
[----:B------:R-:W-:Y:S01]  /*8600*/  @P3 IMAD.MOV R0, RZ, RZ, R30 ;  /* 0x000000ffff003224 */ /* 0x000fe200078e021e */
[----:B------:R-:W-:-:S02]  /*8610*/  LOP3.LUT R58, R58, 0x1, RZ, 0xc0, !PT ;  /* 0x000000013a3a7812 */ /* 0x000fc400078ec0ff */
[----:B------:R-:W-:Y:S01]  /*8620*/  ISETP.NE.AND P5, PT, R59, RZ, PT ;  /* 0x000000ff3b00720c */ /* 0x000fe20003fa5270 */
[----:B------:R-:W-:-:S04]  /*8630*/  IMAD.IADD R50, R35, 0x1, R0 ;  /* 0x0000000123327824 */ /* 0x000fc800078e0200 */
[----:B------:R-:W-:Y:S01]  /*8640*/  IMAD.IADD R52, R34, 0x1, R50 ;  /* 0x0000000122347824 */ /* 0x000fe200078e0232 */
[----:B------:R-:W-:Y:S02]  /*8650*/  SEL R34, R36, R53, !P1 ;  /* 0x0000003524227207 */ /* 0x000fe40004800000 */
[----:B-1----:R-:W-:Y:S01]  /*8660*/  ISETP.GE.AND P1, PT, R27, 0x101, PT ;  /* 0x000001011b00780c */ /* 0x002fe20003f26270 */
[----:B------:R-:W-:Y:S01]  /*8670*/  IMAD.IADD R33, R33, 0x1, R52 ;  /* 0x0000000121217824 */ /* 0x000fe200078e0234 */
[----:B------:R-:W-:Y:S02]  /*8680*/  LOP3.LUT R53, R54, 0x1, RZ, 0xc0, !PT ;  /* 0x0000000136357812 */ /* 0x000fe400078ec0ff */
[----:B------:R-:W-:Y:S01]  /*8690*/  LOP3.LUT R34, R34, 0x1, RZ, 0xc0, !PT ;  /* 0x0000000122227812 */ /* 0x000fe200078ec0ff */
[----:B------:R-:W-:-:S04]  /*86a0*/  IMAD.IADD R48, R48, 0x1, R33 ;  /* 0x0000000130307824 */ /* 0x000fc800078e0221 */
[----:B------:R-:W-:Y:S02]  /*86b0*/  IMAD.IADD R57, R41, 0x1, R48 ;  /* 0x0000000129397824 */ /* 0x000fe400078e0230 */
[----:B------:R-:W-:Y:S02]  /*86c0*/  IMAD.IADD R41, R51, 0x1, R49 ;  /* 0x0000000133297824 */ /* 0x000fe400078e0231 */
[----:B------:R-:W-:Y:S02]  /*86d0*/  IMAD.IADD R56, R56, 0x1, R57 ;  /* 0x0000000138387824 */ /* 0x000fe400078e0239 */
[----:B------:R-:W-:Y:S02]  /*86e0*/  VIADD R51, R46, 0xc ;  /* 0x0000000c2e337836 */ /* 0x000fe40000000000 */
[----:B------:R-:W-:-:S04]  /*86f0*/  IMAD.IADD R55, R55, 0x1, R56 ;  /* 0x0000000137377824 */ /* 0x000fc800078e0238 */
[----:B------:R-:W-:Y:S02]  /*8700*/  IMAD.IADD R54, R58, 0x1, R55 ;  /* 0x000000013a367824 */ /* 0x000fe400078e0237 */
[----:B------:R-:W-:Y:S02]  /*8710*/  VIADD R58, R46, 0x6 ;  /* 0x000000062e3a7836 */ /* 0x000fe40000000000 */
[----:B------:R-:W-:-:S04]  /*8720*/  IMAD.IADD R53, R53, 0x1, R54 ;  /* 0x0000000135357824 */ /* 0x000fc800078e0236 */
[----:B------:R-:W-:Y:S01]  /*8730*/  IMAD.IADD R49, R34, 0x1, R53 ;  /* 0x0000000122317824 */ /* 0x000fe200078e0235 */
[----:B------:R-:W-:Y:S06]  /*8740*/  @!P1 BRA `(.L_x_278) ;  /* 0x0000001000589947 */ /* 0x000fec0003800000 */
[----:B------:R-:W1:Y:S01]  /*8750*/  S2R R34, SR_TID.X ;  /* 0x0000000000227919 */ /* 0x000e620000002100 */
[----:B------:R-:W2:Y:S01]  /*8760*/  S2UR UR4, SR_CTAID.X ;  /* 0x00000000000479c3 */ /* 0x000ea20000002500 */
[----:B------:R-:W2:Y:S01]  /*8770*/  LDCU UR6, c[0x0][0x3b0] ;  /* 0x00007600ff0677ac */ /* 0x000ea20008000800 */
[--C-:B0-----:R-:W-:Y:S02]  /*8780*/  @!P2 IMAD.IADD R31, R31, 0x1, -R29.reuse ;  /* 0x000000011f1fa824 */ /* 0x101fe400078e0a1d */
[--C-:B------:R-:W-:Y:S01]  /*8790*/  @P0 IMAD.IADD R32, R32, 0x1, -R29.reuse ;  /* 0x0000000120200824 */ /* 0x100fe200078e0a1d */
[----:B------:R-:W0:Y:S01]  /*87a0*/  LDCU UR7, c[0x0][0x3b8] ;  /* 0x00007700ff0777ac */ /* 0x000e220008000800 */
[--C-:B------:R-:W-:Y:S01]  /*87b0*/  @!P3 IMAD.IADD R30, R30, 0x1, -R29.reuse ;  /* 0x000000011e1eb824 */ /* 0x100fe200078e0a1d */
[----:B------:R-:W-:Y:S01]  /*87c0*/  @!P2 LEA R35, R31, UR5, 0x3 ;  /* 0x000000051f23ac11 */ /* 0x000fe2000f8e18ff */
[----:B------:R-:W-:Y:S01]  /*87d0*/  IMAD.MOV.U32 R31, RZ, RZ, 0xe ;  /* 0x0000000eff1f7424 */ /* 0x000fe200078e00ff */
[----:B------:R-:W-:Y:S01]  /*87e0*/  @P0 LEA R32, R32, UR5, 0x3 ;  /* 0x0000000520200c11 */ /* 0x000fe2000f8e18ff */
[----:B------:R-:W-:Y:S01]  /*87f0*/  BAR.SYNC.DEFER_BLOCKING 0x0 ;  /* 0x0000000000007b1d */ /* 0x000fe20000010000 */
[--C-:B------:R-:W-:Y:S01]  /*8800*/  @!P4 IMAD.IADD R0, R0, 0x1, -R29.reuse ;  /* 0x000000010000c824 */ /* 0x100fe200078e0a1d */
[----:B------:R-:W-:Y:S01]  /*8810*/  @!P3 LEA R30, R30, UR5, 0x3 ;  /* 0x000000051e1ebc11 */ /* 0x000fe2000f8e18ff */
[----:B------:R-:W-:-:S02]  /*8820*/  @!P5 IMAD.IADD R50, R50, 0x1, -R29 ;  /* 0x000000013232d824 */ /* 0x000fc400078e0a1d */
[----:B------:R-:W-:Y:S01]  /*8830*/  @!P6 IMAD.IADD R52, R52, 0x1, -R29 ;  /* 0x000000013434e824 */ /* 0x000fe200078e0a1d */
[----:B------:R-:W-:Y:S02]  /*8840*/  @!P4 LEA R0, R0, UR5, 0x3 ;  /* 0x000000050000cc11 */ /* 0x000fe4000f8e18ff */
[----:B------:R-:W-:Y:S02]  /*8850*/  @!P5 LEA R50, R50, UR5, 0x3 ;  /* 0x000000053232dc11 */ /* 0x000fe4000f8e18ff */
[----:B------:R-:W-:Y:S01]  /*8860*/  @!P6 LEA R52, R52, UR5, 0x3 ;  /* 0x000000053434ec11 */ /* 0x000fe2000f8e18ff */
[----:B--2---:R-:W-:-:S04]  /*8870*/  UIADD3 UR4, UPT, UPT, UR4, UR6, URZ ;  /* 0x0000000604047290 */ /* 0x004fc8000fffe0ff */
[----:B0-----:R-:W-:Y:S01]  /*8880*/  UIMAD UR4, UR4, -0xe00, UR7 ;  /* 0xfffff200040478a4 */ /* 0x001fe2000f8e0207 */
[----:B-1----:R-:W-:Y:S01]  /*8890*/  IMAD R46, R34, R31, 0x7 ;  /* 0x00000007222e7424 */ /* 0x002fe200078e021f */
[----:B------:R0:W-:Y:S04]  /*88a0*/  @P0 STS.64 [R32], R44 ;  /* 0x0000002c20000388 */ /* 0x0001e80000000a00 */
[C---:B------:R-:W-:Y:S02]  /*88b0*/  ISETP.NE.AND P1, PT, R58.reuse, UR4, PT ;  /* 0x000000043a007c0c */ /* 0x040fe4000bf25270 */
[----:B------:R-:W-:Y:S01]  /*88c0*/  ISETP.GE.U32.AND P0, PT, R58, UR4, PT ;  /* 0x000000043a007c0c */ /* 0x000fe2000bf06070 */
[----:B------:R1:W-:Y:S01]  /*88d0*/  @!P2 STS.64 [R35], R42 ;  /* 0x0000002a2300a388 */ /* 0x0003e20000000a00 */
[----:B------:R-:W-:-:S03]  /*88e0*/  ISETP.GE.U32.AND P2, PT, R46, UR4, PT ;  /* 0x000000042e007c0c */ /* 0x000fc6000bf46070 */
[----:B------:R2:W-:Y:S01]  /*88f0*/  @!P3 STS.64 [R30], R2 ;  /* 0x000000021e00b388 */ /* 0x0005e20000000a00 */
[----:B------:R-:W-:Y:S01]  /*8900*/  ISETP.NE.AND P3, PT, R46, UR4, PT ;  /* 0x000000042e007c0c */ /* 0x000fe2000bf65270 */
[CC--:B0-----:R-:W-:Y:S02]  /*8910*/  IMAD R44, R34.reuse, R31.reuse, 0x8 ;  /* 0x00000008222c7424 */ /* 0x0c1fe400078e021f */
[----:B------:R0:W-:Y:S01]  /*8920*/  @!P4 STS.64 [R0], R4 ;  /* 0x000000040000c388 */ /* 0x0001e20000000a00 */
[----:B------:R-:W-:Y:S01]  /*8930*/  SEL R32, RZ, 0xffffffff, P1 ;  /* 0xffffffffff207807 */ /* 0x000fe20000800000 */
[-C--:B-1----:R-:W-:Y:S01]  /*8940*/  IMAD R42, R34, R31.reuse, 0x9 ;  /* 0x00000009222a7424 */ /* 0x082fe200078e021f */
[----:B------:R-:W-:Y:S01]  /*8950*/  ISETP.NE.AND P4, PT, R44, UR4, PT ;  /* 0x000000042c007c0c */ /* 0x000fe2000bf85270 */
[----:B------:R1:W-:Y:S01]  /*8960*/  @!P5 STS.64 [R50], R6 ;  /* 0x000000063200d388 */ /* 0x0003e20000000a00 */
[----:B------:R-:W-:Y:S01]  /*8970*/  SEL R35, RZ, 0xffffffff, P3 ;  /* 0xffffffffff237807 */ /* 0x000fe20001800000 */
[----:B--2---:R-:W-:Y:S01]  /*8980*/  IMAD R2, R34, R31, 0xa ;  /* 0x0000000a22027424 */ /* 0x004fe200078e021f */
[----:B------:R-:W-:Y:S01]  /*8990*/  ISETP.NE.AND P3, PT, R42, UR4, PT ;  /* 0x000000042a007c0c */ /* 0x000fe2000bf65270 */
[----:B------:R1:W-:Y:S01]  /*89a0*/  @!P6 STS.64 [R52], R8 ;  /* 0x000000083400e388 */ /* 0x0003e20000000a00 */
[----:B------:R-:W-:Y:S01]  /*89b0*/  SEL R38, R38, R35, !P2 ;  /* 0x0000002326267207 */ /* 0x000fe20005000000 */
[----:B0-----:R-:W-:Y:S01]  /*89c0*/  IMAD R4, R34, R31, 0xb ;  /* 0x0000000b22047424 */ /* 0x001fe200078e021f */
[----:B------:R-:W-:-:S02]  /*89d0*/  SEL R0, RZ, 0xffffffff, P4 ;  /* 0xffffffffff007807 */ /* 0x000fc40002000000 */
[C---:B------:R-:W-:Y:S02]  /*89e0*/  ISETP.GE.U32.AND P2, PT, R2.reuse, UR4, PT ;  /* 0x0000000402007c0c */ /* 0x040fe4000bf46070 */
[----:B------:R-:W-:Y:S01]  /*89f0*/  ISETP.NE.AND P4, PT, R2, UR4, PT ;  /* 0x0000000402007c0c */ /* 0x000fe2000bf85270 */
[-C--:B------:R-:W-:Y:S01]  /*8a00*/  IMAD R2, R34, R31.reuse, 0xd ;  /* 0x0000000d22027424 */ /* 0x080fe200078e021f */
[----:B------:R-:W-:Y:S01]  /*8a10*/  ISETP.GE.U32.AND P1, PT, R44, UR4, PT ;  /* 0x000000042c007c0c */ /* 0x000fe2000bf26070 */
[----:B------:R-:W-:Y:S01]  /*8a20*/  IMAD R31, R34, R31, 0xc ;  /* 0x0000000c221f7424 */ /* 0x000fe200078e021f */
[----:B------:R-:W-:Y:S02]  /*8a30*/  SEL R3, RZ, 0xffffffff, P3 ;  /* 0xffffffffff037807 */ /* 0x000fe40001800000 */
[----:B------:R-:W-:Y:S02]  /*8a40*/  ISETP.NE.AND P3, PT, R4, UR4, PT ;  /* 0x0000000404007c0c */ /* 0x000fe4000bf65270 */
[----:B------:R-:W-:-:S02]  /*8a50*/  SEL R32, R39, R32, !P0 ;  /* 0x0000002027207207 */ /* 0x000fc40004000000 */
[----:B------:R-:W-:Y:S02]  /*8a60*/  SEL R25, R25, R0, !P1 ;  /* 0x0000000019197207 */ /* 0x000fe40004800000 */
[----:B------:R-:W-:Y:S02]  /*8a70*/  SEL R5, RZ, 0xffffffff, P4 ;  /* 0xffffffffff057807 */ /* 0x000fe40002000000 */
[----:B------:R-:W-:Y:S02]  /*8a80*/  SEL R0, RZ, 0xffffffff, P3 ;  /* 0xffffffffff007807 */ /* 0x000fe40001800000 */
[----:B------:R-:W-:Y:S02]  /*8a90*/  ISETP.NE.AND P3, PT, R31, UR4, PT ;  /* 0x000000041f007c0c */ /* 0x000fe4000bf65270 */
[----:B------:R-:W-:Y:S02]  /*8aa0*/  LOP3.LUT R32, R32, 0x1, RZ, 0xc0, !PT ;  /* 0x0000000120207812 */ /* 0x000fe400078ec0ff */
[----:B------:R-:W-:-:S02]  /*8ab0*/  SEL R5, R28, R5, !P2 ;  /* 0x000000051c057207 */ /* 0x000fc40005000000 */
[----:B------:R-:W-:Y:S02]  /*8ac0*/  ISETP.GE.U32.AND P2, PT, R31, UR4, PT ;  /* 0x000000041f007c0c */ /* 0x000fe4000bf46070 */
[----:B------:R-:W-:Y:S02]  /*8ad0*/  ISETP.GE.U32.AND P0, PT, R42, UR4, PT ;  /* 0x000000042a007c0c */ /* 0x000fe4000bf06070 */
[----:B------:R-:W-:Y:S02]  /*8ae0*/  SEL R31, RZ, 0xffffffff, P3 ;  /* 0xffffffffff1f7807 */ /* 0x000fe40001800000 */
[----:B------:R-:W-:Y:S02]  /*8af0*/  ISETP.NE.U32.AND P3, PT, R32, 0x1, PT ;  /* 0x000000012000780c */ /* 0x000fe40003f65070 */
[----:B------:R-:W-:Y:S02]  /*8b00*/  SEL R3, R24, R3, !P0 ;  /* 0x0000000318037207 */ /* 0x000fe40004000000 */
[----:B------:R-:W-:-:S02]  /*8b10*/  ISETP.GE.U32.AND P0, PT, R2, UR4, PT ;  /* 0x0000000402007c0c */ /* 0x000fc4000bf06070 */
[----:B------:R-:W-:Y:S02]  /*8b20*/  ISETP.GE.U32.AND P1, PT, R4, UR4, PT ;  /* 0x0000000404007c0c */ /* 0x000fe4000bf26070 */
[----:B------:R-:W-:Y:S02]  /*8b30*/  ISETP.NE.AND P4, PT, R40, R47, PT ;  /* 0x0000002f2800720c */ /* 0x000fe40003f85270 */
[----:B------:R-:W-:Y:S02]  /*8b40*/  SEL R0, R37, R0, !P1 ;  /* 0x0000000025007207 */ /* 0x000fe40004800000 */
[----:B------:R-:W-:Y:S01]  /*8b50*/  ISETP.NE.AND P1, PT, R2, UR4, PT ;  /* 0x0000000402007c0c */ /* 0x000fe2000bf25270 */
[----:B------:R-:W-:Y:S01]  /*8b60*/  @!P3 IMAD.IADD R33, R33, 0x1, -R29 ;  /* 0x000000012121b824 */ /* 0x000fe200078e0a1d */
[----:B------:R-:W-:Y:S02]  /*8b70*/  LOP3.LUT R38, R38, 0x1, RZ, 0xc0, !PT ;  /* 0x0000000126267812 */ /* 0x000fe400078ec0ff */
[----:B------:R-:W-:-:S02]  /*8b80*/  SEL R2, RZ, 0xffffffff, !P4 ;  /* 0xffffffffff027807 */ /* 0x000fc40006000000 */
[----:B------:R-:W-:Y:S02]  /*8b90*/  SEL R31, R36, R31, !P2 ;  /* 0x0000001f241f7207 */ /* 0x000fe40005000000 */
[----:B------:R-:W-:Y:S02]  /*8ba0*/  LOP3.LUT R25, R25, 0x1, RZ, 0xc0, !PT ;  /* 0x0000000119197812 */ /* 0x000fe400078ec0ff */
[----:B------:R-:W-:Y:S02]  /*8bb0*/  @P0 SEL R2, RZ, 0xffffffff, P1 ;  /* 0xffffffffff020807 */ /* 0x000fe40000800000 */
[----:B------:R-:W-:Y:S02]  /*8bc0*/  LOP3.LUT R3, R3, 0x1, RZ, 0xc0, !PT ;  /* 0x0000000103037812 */ /* 0x000fe400078ec0ff */
[----:B------:R-:W-:Y:S02]  /*8bd0*/  LOP3.LUT R5, R5, 0x1, RZ, 0xc0, !PT ;  /* 0x0000000105057812 */ /* 0x000fe400078ec0ff */
[----:B------:R-:W-:-:S02]  /*8be0*/  @!P3 LEA R33, R33, UR5, 0x3 ;  /* 0x000000052121bc11 */ /* 0x000fc4000f8e18ff */
[----:B------:R-:W-:Y:S02]  /*8bf0*/  ISETP.NE.U32.AND P1, PT, R38, 0x1, PT ;  /* 0x000000012600780c */ /* 0x000fe40003f25070 */
[----:B------:R-:W-:Y:S01]  /*8c00*/  LOP3.LUT R0, R0, 0x1, RZ, 0xc0, !PT ;  /* 0x0000000100007812 */ /* 0x000fe200078ec0ff */
[----:B------:R1:W-:Y:S01]  /*8c10*/  @!P3 STS.64 [R33], R10 ;  /* 0x0000000a2100b388 */ /* 0x0003e20000000a00 */
[----:B------:R-:W-:Y:S02]  /*8c20*/  ISETP.NE.U32.AND P2, PT, R25, 0x1, PT ;  /* 0x000000011900780c */ /* 0x000fe40003f45070 */
[----:B------:R-:W-:Y:S02]  /*8c30*/  LOP3.LUT R31, R31, 0x1, RZ, 0xc0, !PT ;  /* 0x000000011f1f7812 */ /* 0x000fe400078ec0ff */
[----:B------:R-:W-:Y:S02]  /*8c40*/  LOP3.LUT R2, R2, 0x1, RZ, 0xc0, !PT ;  /* 0x0000000102027812 */ /* 0x000fe400078ec0ff */
[----:B------:R-:W-:-:S02]  /*8c50*/  ISETP.NE.U32.AND P6, PT, R3, 0x1, PT ;  /* 0x000000010300780c */ /* 0x000fc40003fc5070 */
[----:B------:R-:W-:Y:S01]  /*8c60*/  ISETP.NE.U32.AND P5, PT, R5, 0x1, PT ;  /* 0x000000010500780c */ /* 0x000fe20003fa5070 */
[--C-:B------:R-:W-:Y:S01]  /*8c70*/  @!P1 IMAD.IADD R48, R48, 0x1, -R29.reuse ;  /* 0x0000000130309824 */ /* 0x100fe200078e0a1d */
[----:B------:R-:W-:Y:S02]  /*8c80*/  ISETP.NE.U32.AND P4, PT, R0, 0x1, PT ;  /* 0x000000010000780c */ /* 0x000fe40003f85070 */
[----:B------:R-:W-:Y:S01]  /*8c90*/  ISETP.NE.U32.AND P3, PT, R31, 0x1, PT ;  /* 0x000000011f00780c */ /* 0x000fe20003f65070 */
[--C-:B------:R-:W-:Y:S01]  /*8ca0*/  @!P2 IMAD.IADD R57, R57, 0x1, -R29.reuse ;  /* 0x000000013939a824 */ /* 0x100fe200078e0a1d */
[----:B------:R-:W-:Y:S02]  /*8cb0*/  ISETP.NE.U32.AND P0, PT, R2, 0x1, PT ;  /* 0x000000010200780c */ /* 0x000fe40003f05070 */
[----:B------:R-:W-:Y:S02]  /*8cc0*/  @!P1 LEA R48, R48, UR5, 0x3 ;  /* 0x0000000530309c11 */ /* 0x000fe4000f8e18ff */
[----:B------:R-:W-:Y:S01]  /*8cd0*/  @!P2 LEA R57, R57, UR5, 0x3 ;  /* 0x000000053939ac11 */ /* 0x000fe2000f8e18ff */
[----:B------:R-:W-:-:S02]  /*8ce0*/  @!P6 IMAD.IADD R56, R56, 0x1, -R29 ;  /* 0x000000013838e824 */ /* 0x000fc400078e0a1d */
[--C-:B------:R-:W-:Y:S01]  /*8cf0*/  @!P5 IMAD.IADD R55, R55, 0x1, -R29.reuse ;  /* 0x000000013737d824 */ /* 0x100fe200078e0a1d */
[----:B------:R1:W-:Y:S01]  /*8d00*/  @!P1 STS.64 [R48], R12 ;  /* 0x0000000c30009388 */ /* 0x0003e20000000a00 */
[--C-:B------:R-:W-:Y:S01]  /*8d10*/  @!P4 IMAD.IADD R54, R54, 0x1, -R29.reuse ;  /* 0x000000013636c824 */ /* 0x100fe200078e0a1d */
[----:B------:R-:W-:Y:S01]  /*8d20*/  @!P6 LEA R56, R56, UR5, 0x3 ;  /* 0x000000053838ec11 */ /* 0x000fe2000f8e18ff */
[--C-:B------:R-:W-:Y:S01]  /*8d30*/  @!P3 IMAD.IADD R53, R53, 0x1, -R29.reuse ;  /* 0x000000013535b824 */ /* 0x100fe200078e0a1d */
[----:B------:R-:W-:Y:S01]  /*8d40*/  @!P5 LEA R55, R55, UR5, 0x3 ;  /* 0x000000053737dc11 */ /* 0x000fe2000f8e18ff */
[----:B------:R-:W-:Y:S01]  /*8d50*/  @!P0 IMAD.IADD R49, R49, 0x1, -R29 ;  /* 0x0000000131318824 */ /* 0x000fe200078e0a1d */
[----:B------:R-:W-:Y:S01]  /*8d60*/  @!P4 LEA R54, R54, UR5, 0x3 ;  /* 0x000000053636cc11 */ /* 0x000fe2000f8e18ff */
[----:B------:R1:W-:Y:S01]  /*8d70*/  @!P2 STS.64 [R57], R14 ;  /* 0x0000000e3900a388 */ /* 0x0003e20000000a00 */
[----:B------:R-:W-:Y:S02]  /*8d80*/  @!P3 LEA R53, R53, UR5, 0x3 ;  /* 0x000000053535bc11 */ /* 0x000fe4000f8e18ff */
[----:B------:R-:W-:Y:S01]  /*8d90*/  @!P0 LEA R49, R49, UR5, 0x3 ;  /* 0x0000000531318c11 */ /* 0x000fe2000f8e18ff */
[----:B------:R1:W-:Y:S04]  /*8da0*/  @!P6 STS.64 [R56], R16 ;  /* 0x000000103800e388 */ /* 0x0003e80000000a00 */
[----:B------:R1:W-:Y:S04]  /*8db0*/  @!P5 STS.64 [R55], R18 ;  /* 0x000000123700d388 */ /* 0x0003e80000000a00 */
[----:B------:R1:W-:Y:S04]  /*8dc0*/  @!P4 STS.64 [R54], R20 ;  /* 0x000000143600c388 */ /* 0x0003e80000000a00 */
[----:B------:R1:W-:Y:S04]  /*8dd0*/  @!P3 STS.64 [R53], R22 ;  /* 0x000000163500b388 */ /* 0x0003e80000000a00 */
[----:B------:R1:W-:Y:S01]  /*8de0*/  @!P0 STS.64 [R49], R40 ;  /* 0x0000002831008388 */ /* 0x0003e20000000a00 */
[----:B------:R-:W-:Y:S01]  /*8df0*/  BAR.SYNC.DEFER_BLOCKING 0x0 ;  /* 0x0000000000007b1d */ /* 0x000fe20000010000 */
[----:B------:R-:W-:-:S13]  /*8e00*/  ISETP.GE.AND P0, PT, R34, R27, PT ;  /* 0x0000001b2200720c */ /* 0x000fda0003f06270 */
[----:B-1----:R-:W-:Y:S05]  /*8e10*/  @P0 BRA `(.L_x_279) ;  /* 0x0000001000dc0947 */ /* 0x002fea0003800000 */
[----:B------:R-:W-:Y:S01]  /*8e20*/  LOP3.LUT R0, RZ, R34, RZ, 0x33, !PT ;  /* 0x00000022ff007212 */ /* 0x000fe200078e33ff */
        /* <DEDUP_REMOVED lines=16> */
.L_x_282:
        /* <DEDUP_REMOVED lines=10> */
.L_x_281:
[----:B------:R-:W-:Y:S05]  /*8fd0*/  BSYNC.RECONVERGENT B1 ;  /* 0x0000000000017941 */ /* 0x000fea0003800200 */
.L_x_280:
[----:B------:R-:W-:Y:S05]  /*8fe0*/  @!P1 BRA `(.L_x_279) ;  /* 0x0000001000689947 */ /* 0x000fea0003800000 */
[----:B------:R-:W0:Y:S01]  /*8ff0*/  LDCU.64 UR6, c[0x0][0x388] ;  /* 0x00007100ff0677ac */ /* 0x000e220008000a00 */
[----:B------:R-:W-:Y:S01]  /*9000*/  IMAD.IADD R0, R27, 0x1, -R34 ;  /* 0x000000011b007824 */ /* 0x000fe200078e0a22 */
[----:B------:R-:W-:Y:S01]  /*9010*/  BSSY.RECONVERGENT B1, `(.L_x_283) ;  /* 0x0000052000017945 */ /* 0x000fe20003800200 */
[----:B------:R-:W-:Y:S01]  /*9020*/  PLOP3.LUT P0, PT, PT, PT, PT, 0x80, 0x8 ;  /* 0x000000000008781c */ /* 0x000fe20003f0f070 */
[----:B------:R-:W1:Y:S01]  /*9030*/  LDCU.64 UR8, c[0x0][0x398] ;  /* 0x00007300ff0877ac */ /* 0x000e620008000a00 */
[----:B------:R-:W-:Y:S01]  /*9040*/  IMAD.IADD R7, R34, 0x1, R29 ;  /* 0x0000000122077824 */ /* 0x000fe200078e021d */
        /* <DEDUP_REMOVED lines=14> */
.L_x_285:
[----:B--2---:R-:W0:Y:S01]  /*9130*/  LDS.64 R50, [R0+-0x1000] ;  /* 0xfff0000000327984 */ /* 0x004e220000000a00 */
        /* <DEDUP_REMOVED lines=33> */
[----:B------:R-:W-:Y:S01]  /*9350*/  STG.E desc[UR12][R44.64+0x400], R57 ;  /* 0x000400392c007986 */ /* 0x000fe2000c10190c */
[C---:B------:R-:W-:Y:S02]  /*9360*/  VIADD R35, R7.reuse, 0xc00 ;  /* 0x00000c0007237836 */ /* 0x040fe40000000000 */
[----:B------:R-:W-:Y:S01]  /*9370*/  VIADD R7, R7, 0x1000 ;  /* 0x0000100007077836 */ /* 0x000fe20000000000 */
[----:B----4-:R-:W-:Y:S04]  /*9380*/  STG.E desc[UR12][R36.64+-0x800], R40 ;  /* 0xfff8002824007986 */ /* 0x010fe8000c10190c */
[----:B------:R-:W-:Y:S04]  /*9390*/  STG.E desc[UR12][R48.64+-0x800], R41 ;  /* 0xfff8002930007986 */ /* 0x000fe8000c10190c */
[----:B-----5:R-:W-:Y:S04]  /*93a0*/  STG.E desc[UR12][R36.64+-0x400], R38 ;  /* 0xfffc002624007986 */ /* 0x020fe8000c10190c */
[----:B------:R0:W-:Y:S04]  /*93b0*/  STG.E desc[UR12][R48.64+-0x400], R39 ;  /* 0xfffc002730007986 */ /* 0x0001e8000c10190c */
[----:B------:R-:W-:Y:S04]  /*93c0*/  STG.E desc[UR12][R36.64], R30 ;  /* 0x0000001e24007986 */ /* 0x000fe8000c10190c */
[----:B------:R1:W-:Y:S04]  /*93d0*/  STG.E desc[UR12][R48.64], R31 ;  /* 0x0000001f30007986 */ /* 0x0003e8000c10190c */
[----:B------:R2:W-:Y:S01]  /*93e0*/  STG.E desc[UR12][R36.64+0x400], R20 ;  /* 0x0004001424007986 */ /* 0x0005e2000c10190c */
[----:B0-----:R-:W-:-:S03]  /*93f0*/  IMAD.WIDE R38, R35, 0x4, R4 ;  /* 0x0000000423267825 */ /* 0x001fc600078e0204 */
[----:B------:R2:W-:Y:S04]  /*9400*/  STG.E desc[UR12][R48.64+0x400], R21 ;  /* 0x0004001530007986 */ /* 0x0005e8000c10190c */
[----:B------:R2:W-:Y:S01]  /*9410*/  STG.E desc[UR12][R50.64+-0x800], R22 ;  /* 0xfff8001632007986 */ /* 0x0005e2000c10190c */
[----:B-1----:R-:W-:-:S03]  /*9420*/  IMAD.WIDE R30, R35, 0x4, R2 ;  /* 0x00000004231e7825 */ /* 0x002fc600078e0202 */
        /* <DEDUP_REMOVED lines=16> */
.L_x_284:
[----:B------:R-:W-:Y:S05]  /*9530*/  BSYNC.RECONVERGENT B1 ;  /* 0x0000000000017941 */ /* 0x000fea0003800200 */
.L_x_283:
[----:B------:R-:W-:Y:S01]  /*9540*/  IMAD.IADD R6, R27, 0x1, -R34 ;  /* 0x000000011b067824 */ /* 0x000fe200078e0a22 */
[----:B------:R-:W-:Y:S04]  /*9550*/  BSSY.RECONVERGENT B1, `(.L_x_286) ;  /* 0x0000024000017945 */ /* 0x000fe80003800200 */
[----:B------:R-:W-:-:S13]  /*9560*/  ISETP.GT.AND P1, PT, R6, 0x400, PT ;  /* 0x000004000600780c */ /* 0x000fda0003f24270 */
[----:B------:R-:W-:Y:S05]  /*9570*/  @!P1 BRA `(.L_x_287) ;  /* 0x0000000000849947 */ /* 0x000fea0003800000 */
[----:B--2---:R-:W0:Y:S01]  /*9580*/  LDS.64 R16, [R0+-0x1000] ;  /* 0xfff0000000107984 */ /* 0x004e220000000a00 */
        /* <DEDUP_REMOVED lines=32> */
.L_x_287:
[----:B------:R-:W-:Y:S05]  /*9790*/  BSYNC.RECONVERGENT B1 ;  /* 0x0000000000017941 */ /* 0x000fea0003800200 */
.L_x_286:
[----:B------:R-:W-:-:S13]  /*97a0*/  ISETP.LT.OR P0, PT, R34, R27, P0 ;  /* 0x0000001b2200720c */ /* 0x000fda0000701670 */
[----:B------:R-:W-:Y:S05]  /*97b0*/  @!P0 BRA `(.L_x_279) ;  /* 0x0000000800748947 */ /* 0x000fea0003800000 */
[----:B0-2---:R-:W0:Y:S01]  /*97c0*/  LDS.64 R8, [R0+-0x1000] ;  /* 0xfff0000000087984 */ /* 0x005e220000000a00 */
[----:B------:R-:W-:-:S03]  /*97d0*/  IMAD.WIDE R4, R7, 0x4, R4 ;  /* 0x0000000407047825 */ /* 0x000fc600078e0204 */
[----:B------:R-:W1:Y:S01]  /*97e0*/  LDS.64 R10, [R0+-0x800] ;  /* 0xfff80000000a7984 */ /* 0x000e620000000a00 */
[----:B------:R-:W-:-:S03]  /*97f0*/  IMAD.WIDE R2, R7, 0x4, R2 ;  /* 0x0000000407027825 */ /* 0x000fc600078e0202 */
[----:B------:R-:W2:Y:S04]  /*9800*/  LDS.64 R12, [R0] ;  /* 0x00000000000c7984 */ /* 0x000ea80000000a00 */
[----:B------:R-:W3:Y:S04]  /*9810*/  LDS.64 R14, [R0+0x800] ;  /* 0x00080000000e7984 */ /* 0x000ee80000000a00 */
[----:B0-----:R4:W-:Y:S04]  /*9820*/  STG.E desc[UR12][R4.64+-0x800], R8 ;  /* 0xfff8000804007986 */ /* 0x0019e8000c10190c */
[----:B------:R4:W-:Y:S04]  /*9830*/  STG.E desc[UR12][R2.64+-0x800], R9 ;  /* 0xfff8000902007986 */ /* 0x0009e8000c10190c */
[----:B-1----:R4:W-:Y:S04]  /*9840*/  STG.E desc[UR12][R4.64+-0x400], R10 ;  /* 0xfffc000a04007986 */ /* 0x0029e8000c10190c */
[----:B------:R4:W-:Y:S04]  /*9850*/  STG.E desc[UR12][R2.64+-0x400], R11 ;  /* 0xfffc000b02007986 */ /* 0x0009e8000c10190c */
[----:B--2---:R4:W-:Y:S04]  /*9860*/  STG.E desc[UR12][R4.64], R12 ;  /* 0x0000000c04007986 */ /* 0x0049e8000c10190c */
[----:B------:R4:W-:Y:S04]  /*9870*/  STG.E desc[UR12][R2.64], R13 ;  /* 0x0000000d02007986 */ /* 0x0009e8000c10190c */
[----:B---3--:R4:W-:Y:S04]  /*9880*/  STG.E desc[UR12][R4.64+0x400], R14 ;  /* 0x0004000e04007986 */ /* 0x0089e8000c10190c */
[----:B------:R4:W-:Y:S01]  /*9890*/  STG.E desc[UR12][R2.64+0x400], R15 ;  /* 0x0004000f02007986 */ /* 0x0009e2000c10190c */
[----:B------:R-:W-:Y:S05]  /*98a0*/  BRA `(.L_x_279) ;  /* 0x0000000800387947 */ /* 0x000fea0003800000 */
.L_x_278:
[----:B------:R-:W1:Y:S01]  /*98b0*/  @P0 LDC.64 R34, c[0x0][0x388] ;  /* 0x0000e200ff220b82 */ /* 0x000e620000000a00 */
[----:B------:R-:W2:Y:S01]  /*98c0*/  LDCU UR6, c[0x0][0x3b0] ;  /* 0x00007600ff0677ac */ /* 0x000ea20008000800 */
[----:B------:R-:W3:Y:S06]  /*98d0*/  LDCU UR7, c[0x0][0x3b8] ;  /* 0x00007700ff0777ac */ /* 0x000eec0008000800 */
[----:B------:R-:W2:Y:S01]  /*98e0*/  S2UR UR4, SR_CTAID.X ;  /* 0x00000000000479c3 */ /* 0x000ea20000002500 */
[----:B-1----:R-:W-:-:S05]  /*98f0*/  @P0 IMAD.WIDE R34, R32, 0x4, R34 ;  /* 0x0000000420220825 */ /* 0x002fca00078e0222 */
[----:B------:R1:W-:Y:S01]  /*9900*/  @P0 STG.E desc[UR12][R34.64], R44 ;  /* 0x0000002c22000986 */ /* 0x0003e2000c10190c */
[----:B--2---:R-:W-:-:S04]  /*9910*/  UIADD3 UR4, UPT, UPT, UR4, UR6, URZ ;  /* 0x0000000604047290 */ /* 0x004fc8000fffe0ff */
[----:B---3--:R-:W-:Y:S01]  /*9920*/  UIMAD UR4, UR4, -0xe00, UR7 ;  /* 0xfffff200040478a4 */ /* 0x008fe2000f8e0207 */
[----:B-1----:R-:W1:Y:S05]  /*9930*/  @P0 LDC.64 R34, c[0x0][0x398] ;  /* 0x0000e600ff220b82 */ /* 0x002e6a0000000a00 */
[----:B------:R-:W-:Y:S01]  /*9940*/  ISETP.NE.AND P1, PT, R58, UR4, PT ;  /* 0x000000043a007c0c */ /* 0x000fe2000bf25270 */
[----:B-1----:R-:W-:-:S03]  /*9950*/  @P0 IMAD.WIDE R60, R32, 0x4, R34 ;  /* 0x00000004203c0825 */ /* 0x002fc600078e0222 */
[----:B------:R-:W-:Y:S01]  /*9960*/  SEL R32, RZ, 0xffffffff, P1 ;  /* 0xffffffffff207807 */ /* 0x000fe20000800000 */
[----:B------:R-:W1:Y:S01]  /*9970*/  @!P2 LDC.64 R34, c[0x0][0x388] ;  /* 0x0000e200ff22ab82 */ /* 0x000e620000000a00 */
[----:B------:R2:W-:Y:S01]  /*9980*/  @P0 STG.E desc[UR12][R60.64], R45 ;  /* 0x0000002d3c000986 */ /* 0x0005e2000c10190c */
[----:B------:R-:W-:-:S04]  /*9990*/  ISETP.GE.U32.AND P0, PT, R58, UR4, PT ;  /* 0x000000043a007c0c */ /* 0x000fc8000bf06070 */
[----:B------:R-:W-:Y:S02]  /*99a0*/  SEL R39, R39, R32, !P0 ;  /* 0x0000002027277207 */ /* 0x000fe40004000000 */
[----:B--2---:R-:W2:Y:S01]  /*99b0*/  @!P2 LDC.64 R44, c[0x0][0x398] ;  /* 0x0000e600ff2cab82 */ /* 0x004ea20000000a00 */
[----:B-1----:R-:W-:-:S05]  /*99c0*/  @!P2 IMAD.WIDE R34, R31, 0x4, R34 ;  /* 0x000000041f22a825 */ /* 0x002fca00078e0222 */
[----:B------:R1:W-:Y:S01]  /*99d0*/  @!P2 STG.E desc[UR12][R34.64], R42 ;  /* 0x0000002a2200a986 */ /* 0x0003e2000c10190c */
[----:B--2---:R-:W-:Y:S01]  /*99e0*/  @!P2 IMAD.WIDE R44, R31, 0x4, R44 ;  /* 0x000000041f2ca825 */ /* 0x004fe200078e022c */
[----:B-1----:R-:W1:Y:S03]  /*99f0*/  @!P3 LDC.64 R34, c[0x0][0x388] ;  /* 0x0000e200ff22bb82 */ /* 0x002e660000000a00 */
[----:B------:R-:W-:Y:S01]  /*9a00*/  VIADD R31, R46, 0x7 ;  /* 0x000000072e1f7836 */ /* 0x000fe20000000000 */
[----:B------:R2:W-:Y:S04]  /*9a10*/  @!P2 STG.E desc[UR12][R44.64], R43 ;  /* 0x0000002b2c00a986 */ /* 0x0005e8000c10190c */
[----:B------:R-:W-:-:S02]  /*9a20*/  ISETP.NE.AND P1, PT, R31, UR4, PT ;  /* 0x000000041f007c0c */ /* 0x000fc4000bf25270 */
[----:B------:R-:W-:Y:S02]  /*9a30*/  ISETP.GE.U32.AND P2, PT, R31, UR4, PT ;  /* 0x000000041f007c0c */ /* 0x000fe4000bf46070 */
[----:B------:R-:W-:Y:S01]  /*9a40*/  SEL R31, RZ, 0xffffffff, P1 ;  /* 0xffffffffff1f7807 */ /* 0x000fe20000800000 */
[----:B--2---:R-:W2:Y:S03]  /*9a50*/  @!P3 LDC.64 R42, c[0x0][0x398] ;  /* 0x0000e600ff2abb82 */ /* 0x004ea60000000a00 */
[----:B------:R-:W-:-:S04]  /*9a60*/  SEL R38, R38, R31, !P2 ;  /* 0x0000001f26267207 */ /* 0x000fc80005000000 */
[----:B------:R-:W-:Y:S01]  /*9a70*/  LOP3.LUT R38, R38, 0x1, RZ, 0xc0, !PT ;  /* 0x0000000126267812 */ /* 0x000fe200078ec0ff */
[----:B------:R-:W3:Y:S01]  /*9a80*/  @!P4 LDC.64 R44, c[0x0][0x388] ;  /* 0x0000e200ff2ccb82 */ /* 0x000ee20000000a00 */
[----:B-1----:R-:W-:-:S05]  /*9a90*/  @!P3 IMAD.WIDE R34, R30, 0x4, R34 ;  /* 0x000000041e22b825 */ /* 0x002fca00078e0222 */
[----:B------:R1:W-:Y:S01]  /*9aa0*/  @!P3 STG.E desc[UR12][R34.64], R2 ;  /* 0x000000022200b986 */ /* 0x0003e2000c10190c */
[----:B--2---:R-:W-:Y:S01]  /*9ab0*/  @!P3 IMAD.WIDE R42, R30, 0x4, R42 ;  /* 0x000000041e2ab825 */ /* 0x004fe200078e022a */
[----:B-1----:R-:W1:Y:S03]  /*9ac0*/  @!P4 LDC.64 R34, c[0x0][0x398] ;  /* 0x0000e600ff22cb82 */ /* 0x002e660000000a00 */
[----:B------:R-:W-:Y:S01]  /*9ad0*/  VIADD R2, R46, 0x8 ;  /* 0x000000082e027836 */ /* 0x000fe20000000000 */
[----:B------:R2:W-:Y:S01]  /*9ae0*/  @!P3 STG.E desc[UR12][R42.64], R3 ;  /* 0x000000032a00b986 */ /* 0x0005e2000c10190c */
[----:B---3--:R-:W-:-:S03]  /*9af0*/  @!P4 IMAD.WIDE R44, R0, 0x4, R44 ;  /* 0x00000004002cc825 */ /* 0x008fc600078e022c */
[C---:B------:R-:W-:Y:S01]  /*9b00*/  ISETP.GE.U32.AND P0, PT, R2.reuse, UR4, PT ;  /* 0x0000000402007c0c */ /* 0x040fe2000bf06070 */
[----:B------:R-:W3:Y:S01]  /*9b10*/  @!P5 LDC.64 R30, c[0x0][0x388] ;  /* 0x0000e200ff1edb82 */ /* 0x000ee20000000a00 */
[----:B------:R-:W-:Y:S01]  /*9b20*/  ISETP.NE.AND P1, PT, R2, UR4, PT ;  /* 0x0000000402007c0c */ /* 0x000fe2000bf25270 */
[----:B------:R-:W-:Y:S01]  /*9b30*/  VIADD R2, R46, 0x9 ;  /* 0x000000092e027836 */ /* 0x000fe20000000000 */
[----:B------:R-:W-:Y:S02]  /*9b40*/  @!P4 STG.E desc[UR12][R44.64], R4 ;  /* 0x000000042c00c986 */ /* 0x000fe4000c10190c */
[----:B------:R-:W-:Y:S02]  /*9b50*/  SEL R32, RZ, 0xffffffff, P1 ;  /* 0xffffffffff207807 */ /* 0x000fe40000800000 */
[C---:B------:R-:W-:Y:S02]  /*9b60*/  ISETP.NE.AND P3, PT, R2.reuse, UR4, PT ;  /* 0x0000000402007c0c */ /* 0x040fe4000bf65270 */
[----:B------:R-:W-:-:S02]  /*9b70*/  ISETP.GE.U32.AND P2, PT, R2, UR4, PT ;  /* 0x0000000402007c0c */ /* 0x000fc4000bf46070 */
[----:B--2---:R-:W-:Y:S02]  /*9b80*/  SEL R3, RZ, 0xffffffff, P3 ;  /* 0xffffffffff037807 */ /* 0x004fe40001800000 */
[----:B------:R-:W-:Y:S02]  /*9b90*/  ISETP.GE.U32.AND P3, PT, R51, UR4, PT ;  /* 0x0000000433007c0c */ /* 0x000fe4000bf66070 */
[----:B------:R-:W-:Y:S01]  /*9ba0*/  SEL R32, R25, R32, !P0 ;  /* 0x0000002019207207 */ /* 0x000fe20004000000 */
[----:B-1----:R-:W-:Y:S01]  /*9bb0*/  @!P4 IMAD.WIDE R34, R0, 0x4, R34 ;  /* 0x000000040022c825 */ /* 0x002fe200078e0222 */
[----:B------:R-:W-:Y:S02]  /*9bc0*/  ISETP.NE.AND P0, PT, R51, UR4, PT ;  /* 0x0000000433007c0c */ /* 0x000fe4000bf05270 */
[----:B------:R-:W-:Y:S01]  /*9bd0*/  LOP3.LUT R32, R32, 0x1, RZ, 0xc0, !PT ;  /* 0x0000000120207812 */ /* 0x000fe200078ec0ff */
[----:B------:R-:W-:Y:S01]  /*9be0*/  VIADD R0, R46, 0xb ;  /* 0x0000000b2e007836 */ /* 0x000fe20000000000 */
[----:B------:R1:W-:Y:S01]  /*9bf0*/  @!P4 STG.E desc[UR12][R34.64], R5 ;  /* 0x000000052200c986 */ /* 0x0003e2000c10190c */
[----:B---3--:R-:W-:-:S03]  /*9c00*/  @!P5 IMAD.WIDE R30, R50, 0x4, R30 ;  /* 0x00000004321ed825 */ /* 0x008fc600078e021e */
[C---:B------:R-:W-:Y:S02]  /*9c10*/  ISETP.GE.U32.AND P1, PT, R0.reuse, UR4, PT ;  /* 0x0000000400007c0c */ /* 0x040fe4000bf26070 */
[----:B------:R-:W-:Y:S02]  /*9c20*/  ISETP.NE.AND P4, PT, R0, UR4, PT ;  /* 0x0000000400007c0c */ /* 0x000fe4000bf85270 */
[----:B------:R-:W-:Y:S01]  /*9c30*/  LOP3.LUT R0, R39, 0x1, RZ, 0xc0, !PT ;  /* 0x0000000127007812 */ /* 0x000fe200078ec0ff */
[----:B------:R-:W-:Y:S01]  /*9c40*/  @!P5 STG.E desc[UR12][R30.64], R6 ;  /* 0x000000061e00d986 */ /* 0x000fe2000c10190c */
[----:B------:R-:W-:Y:S02]  /*9c50*/  SEL R39, R24, R3, !P2 ;  /* 0x0000000318277207 */ /* 0x000fe40005000000 */
[----:B------:R-:W-:Y:S01]  /*9c60*/  ISETP.NE.U32.AND P2, PT, R0, 0x1, PT ;  /* 0x000000010000780c */ /* 0x000fe20003f45070 */
[----:B------:R-:W2:Y:S01]  /*9c70*/  @!P5 LDC.64 R2, c[0x0][0x398] ;  /* 0x0000e600ff02db82 */ /* 0x000ea20000000a00 */
[C---:B------:R-:W-:Y:S01]  /*9c80*/  VIADD R0, R46.reuse, 0xa ;  /* 0x0000000a2e007836 */ /* 0x040fe20000000000 */
[----:B------:R-:W-:Y:S01]  /*9c90*/  @P3 SEL R36, RZ, 0xffffffff, P0 ;  /* 0xffffffffff243807 */ /* 0x000fe20000000000 */
[----:B------:R-:W-:Y:S01]  /*9ca0*/  VIADD R46, R46, 0xd ;  /* 0x0000000d2e2e7836 */ /* 0x000fe20000000000 */
[----:B------:R-:W-:-:S02]  /*9cb0*/  @P1 SEL R37, RZ, 0xffffffff, P4 ;  /* 0xffffffffff251807 */ /* 0x000fc40002000000 */
[----:B------:R-:W-:Y:S02]  /*9cc0*/  ISETP.NE.AND P4, PT, R0, UR4, PT ;  /* 0x0000000400007c0c */ /* 0x000fe4000bf85270 */
[----:B-1----:R-:W1:Y:S01]  /*9cd0*/  @!P6 LDC.64 R4, c[0x0][0x388] ;  /* 0x0000e200ff04eb82 */ /* 0x002e620000000a00 */
[----:B------:R-:W-:Y:S02]  /*9ce0*/  ISETP.GE.U32.AND P0, PT, R46, UR4, PT ;  /* 0x000000042e007c0c */ /* 0x000fe4000bf06070 */
[----:B------:R-:W-:Y:S02]  /*9cf0*/  ISETP.GE.U32.AND P1, PT, R0, UR4, PT ;  /* 0x0000000400007c0c */ /* 0x000fe4000bf26070 */
[----:B------:R-:W-:Y:S02]  /*9d00*/  SEL R45, RZ, 0xffffffff, P4 ;  /* 0xffffffffff2d7807 */ /* 0x000fe40002000000 */
[----:B------:R-:W-:Y:S01]  /*9d10*/  ISETP.NE.AND P4, PT, R40, R47, PT ;  /* 0x0000002f2800720c */ /* 0x000fe20003f85270 */
[----:B------:R-:W3:Y:S01]  /*9d20*/  @!P6 LDC.64 R24, c[0x0][0x398] ;  /* 0x0000e600ff18eb82 */ /* 0x000ee20000000a00 */
[----:B------:R-:W-:-:S02]  /*9d30*/  ISETP.NE.AND P3, PT, R46, UR4, PT ;  /* 0x000000042e007c0c */ /* 0x000fc4000bf65270 */
[----:B------:R-:W-:Y:S02]  /*9d40*/  SEL R28, R28, R45, !P1 ;  /* 0x0000002d1c1c7207 */ /* 0x000fe40004800000 */
[----:B------:R-:W-:Y:S02]  /*9d50*/  LOP3.LUT R39, R39, 0x1, RZ, 0xc0, !PT ;  /* 0x0000000127277812 */ /* 0x000fe400078ec0ff */
[----:B------:R-:W-:Y:S01]  /*9d60*/  SEL R0, RZ, 0xffffffff, !P4 ;  /* 0xffffffffff007807 */ /* 0x000fe20006000000 */
[----:B------:R-:W4:Y:S01]  /*9d70*/  @!P2 LDC.64 R42, c[0x0][0x388] ;  /* 0x0000e200ff2aab82 */ /* 0x000f220000000a00 */
[----:B------:R-:W-:Y:S01]  /*9d80*/  ISETP.NE.U32.AND P4, PT, R38, 0x1, PT ;  /* 0x000000012600780c */ /* 0x000fe20003f85070 */
[----:B--2---:R-:W-:Y:S01]  /*9d90*/  @!P5 IMAD.WIDE R50, R50, 0x4, R2 ;  /* 0x000000043232d825 */ /* 0x004fe200078e0202 */
[----:B------:R-:W-:Y:S02]  /*9da0*/  @P0 SEL R0, RZ, 0xffffffff, P3 ;  /* 0xffffffffff000807 */ /* 0x000fe40001800000 */
[----:B------:R-:W-:-:S02]  /*9db0*/  ISETP.NE.U32.AND P3, PT, R32, 0x1, PT ;  /* 0x000000012000780c */ /* 0x000fc40003f65070 */
[----:B------:R-:W-:Y:S01]  /*9dc0*/  ISETP.NE.U32.AND P0, PT, R39, 0x1, PT ;  /* 0x000000012700780c */ /* 0x000fe20003f05070 */
[----:B------:R-:W2:Y:S01]  /*9dd0*/  @!P2 LDC.64 R34, c[0x0][0x398] ;  /* 0x0000e600ff22ab82 */ /* 0x000ea20000000a00 */
[----:B------:R-:W-:Y:S01]  /*9de0*/  LOP3.LUT R28, R28, 0x1, RZ, 0xc0, !PT ;  /* 0x000000011c1c7812 */ /* 0x000fe200078ec0ff */
[----:B-1----:R-:W-:Y:S01]  /*9df0*/  @!P6 IMAD.WIDE R38, R52, 0x4, R4 ;  /* 0x000000043426e825 */ /* 0x002fe200078e0204 */
[----:B------:R-:W-:Y:S01]  /*9e00*/  LOP3.LUT R37, R37, 0x1, RZ, 0xc0, !PT ;  /* 0x0000000125257812 */ /* 0x000fe200078ec0ff */
[----:B------:R1:W-:Y:S01]  /*9e10*/  @!P5 STG.E desc[UR12][R50.64], R7 ;  /* 0x000000073200d986 */ /* 0x0003e2000c10190c */
[----:B------:R-:W-:Y:S02]  /*9e20*/  ISETP.NE.U32.AND P5, PT, R28, 0x1, PT ;  /* 0x000000011c00780c */ /* 0x000fe40003fa5070 */
[----:B------:R-:W-:Y:S01]  /*9e30*/  LOP3.LUT R36, R36, 0x1, RZ, 0xc0, !PT ;  /* 0x0000000124247812 */ /* 0x000fe200078ec0ff */
[----:B---3--:R-:W-:Y:S01]  /*9e40*/  @!P6 IMAD.WIDE R24, R52, 0x4, R24 ;  /* 0x000000043418e825 */ /* 0x008fe200078e0218 */
[----:B------:R-:W-:Y:S01]  /*9e50*/  ISETP.NE.U32.AND P1, PT, R37, 0x1, PT ;  /* 0x000000012500780c */ /* 0x000fe20003f25070 */
[----:B------:R-:W-:Y:S01]  /*9e60*/  @!P6 STG.E desc[UR12][R38.64], R8 ;  /* 0x000000082600e986 */ /* 0x000fe2000c10190c */
[----:B------:R-:W-:Y:S01]  /*9e70*/  LOP3.LUT R0, R0, 0x1, RZ, 0xc0, !PT ;  /* 0x0000000100007812 */ /* 0x000fe200078ec0ff */
[----:B------:R-:W3:Y:S02]  /*9e80*/  @!P4 LDC.64 R2, c[0x0][0x398] ;  /* 0x0000e600ff02cb82 */ /* 0x000ee40000000a00 */
[----:B------:R5:W-:Y:S01]  /*9e90*/  @!P6 STG.E desc[UR12][R24.64], R9 ;  /* 0x000000091800e986 */ /* 0x000be2000c10190c */
[----:B------:R-:W-:Y:S01]  /*9ea0*/  ISETP.NE.U32.AND P6, PT, R36, 0x1, PT ;  /* 0x000000012400780c */ /* 0x000fe20003fc5070 */
[----:B----4-:R-:W-:-:S04]  /*9eb0*/  @!P2 IMAD.WIDE R42, R33, 0x4, R42 ;  /* 0x00000004212aa825 */ /* 0x010fc800078e022a */
[----:B-1----:R-:W1:Y:S01]  /*9ec0*/  @!P3 LDC.64 R6, c[0x0][0x388] ;  /* 0x0000e200ff06bb82 */ /* 0x002e620000000a00 */
[----:B------:R-:W-:Y:S01]  /*9ed0*/  @!P2 STG.E desc[UR12][R42.64], R10 ;  /* 0x0000000a2a00a986 */ /* 0x000fe2000c10190c */
[----:B--2---:R-:W-:-:S06]  /*9ee0*/  @!P2 IMAD.WIDE R44, R33, 0x4, R34 ;  /* 0x00000004212ca825 */ /* 0x004fcc00078e0222 */
[----:B-----5:R-:W2:Y:S01]  /*9ef0*/  @!P4 LDC.64 R8, c[0x0][0x388] ;  /* 0x0000e200ff08cb82 */ /* 0x020ea20000000a00 */
[----:B------:R4:W-:Y:S01]  /*9f00*/  @!P2 STG.E desc[UR12][R44.64], R11 ;  /* 0x0000000b2c00a986 */ /* 0x0009e2000c10190c */
[----:B------:R-:W-:-:S06]  /*9f10*/  ISETP.NE.U32.AND P2, PT, R0, 0x1, PT ;  /* 0x000000010000780c */ /* 0x000fcc0003f45070 */
[----:B------:R-:W5:Y:S01]  /*9f20*/  @!P3 LDC.64 R4, c[0x0][0x398] ;  /* 0x0000e600ff04bb82 */ /* 0x000f620000000a00 */
[----:B---3--:R-:W-:-:S07]  /*9f30*/  @!P4 IMAD.WIDE R2, R48, 0x4, R2 ;  /* 0x000000043002c825 */ /* 0x008fce00078e0202 */
[----:B------:R-:W3:Y:S01]  /*9f40*/  @!P0 LDC.64 R50, c[0x0][0x388] ;  /* 0x0000e200ff328b82 */ /* 0x000ee20000000a00 */
[----:B-1----:R-:W-:-:S07]  /*9f50*/  @!P3 IMAD.WIDE R6, R57, 0x4, R6 ;  /* 0x000000043906b825 */ /* 0x002fce00078e0206 */
[----:B----4-:R-:W1:Y:S01]  /*9f60*/  @!P0 LDC.64 R10, c[0x0][0x398] ;  /* 0x0000e600ff0a8b82 */ /* 0x010e620000000a00 */
[----:B--2---:R-:W-:-:S05]  /*9f70*/  @!P4 IMAD.WIDE R8, R48, 0x4, R8 ;  /* 0x000000043008c825 */ /* 0x004fca00078e0208 */
[----:B------:R2:W-:Y:S02]  /*9f80*/  @!P4 STG.E desc[UR12][R8.64], R12 ;  /* 0x0000000c0800c986 */ /* 0x0005e4000c10190c */
[----:B------:R-:W4:Y:S01]  /*9f90*/  @!P5 LDC.64 R24, c[0x0][0x388] ;  /* 0x0000e200ff18db82 */ /* 0x000f220000000a00 */
[----:B-----5:R-:W-:Y:S01]  /*9fa0*/  @!P3 IMAD.WIDE R4, R57, 0x4, R4 ;  /* 0x000000043904b825 */ /* 0x020fe200078e0204 */
[----:B------:R2:W-:Y:S04]  /*9fb0*/  @!P4 STG.E desc[UR12][R2.64], R13 ;  /* 0x0000000d0200c986 */ /* 0x0005e8000c10190c */
[----:B------:R2:W-:Y:S02]  /*9fc0*/  @!P3 STG.E desc[UR12][R6.64], R14 ;  /* 0x0000000e0600b986 */ /* 0x0005e4000c10190c */
[----:B------:R-:W5:Y:S01]  /*9fd0*/  @!P5 LDC.64 R30, c[0x0][0x398] ;  /* 0x0000e600ff1edb82 */ /* 0x000f620000000a00 */
[C---:B---3--:R-:W-:Y:S01]  /*9fe0*/  @!P0 IMAD.WIDE R50, R56.reuse, 0x4, R50 ;  /* 0x0000000438328825 */ /* 0x048fe200078e0232 */
[----:B------:R2:W-:Y:S04]  /*9ff0*/  @!P3 STG.E desc[UR12][R4.64], R15 ;  /* 0x0000000f0400b986 */ /* 0x0005e8000c10190c */
[----:B------:R2:W-:Y:S02]  /*a000*/  @!P0 STG.E desc[UR12][R50.64], R16 ;  /* 0x0000001032008986 */ /* 0x0005e4000c10190c */
[----:B------:R-:W3:Y:S01]  /*a010*/  @!P1 LDC.64 R32, c[0x0][0x388] ;  /* 0x0000e200ff209b82 */ /* 0x000ee20000000a00 */
[----:B-1----:R-:W-:-:S05]  /*a020*/  @!P0 IMAD.WIDE R10, R56, 0x4, R10 ;  /* 0x00000004380a8825 */ /* 0x002fca00078e020a */
[----:B------:R2:W-:Y:S02]  /*a030*/  @!P0 STG.E desc[UR12][R10.64], R17 ;  /* 0x000000110a008986 */ /* 0x0005e4000c10190c */
[----:B------:R-:W1:Y:S01]  /*a040*/  @!P1 LDC.64 R34, c[0x0][0x398] ;  /* 0x0000e600ff229b82 */ /* 0x000e620000000a00 */
[----:B----4-:R-:W-:-:S05]  /*a050*/  @!P5 IMAD.WIDE R24, R55, 0x4, R24 ;  /* 0x000000043718d825 */ /* 0x010fca00078e0218 */
[----:B------:R2:W-:Y:S02]  /*a060*/  @!P5 STG.E desc[UR12][R24.64], R18 ;  /* 0x000000121800d986 */ /* 0x0005e4000c10190c */
[----:B------:R-:W4:Y:S01]  /*a070*/  @!P6 LDC.64 R36, c[0x0][0x388] ;  /* 0x0000e200ff24eb82 */ /* 0x000f220000000a00 */
[----:B-----5:R-:W-:-:S05]  /*a080*/  @!P5 IMAD.WIDE R30, R55, 0x4, R30 ;  /* 0x00000004371ed825 */ /* 0x020fca00078e021e */
[----:B------:R2:W-:Y:S02]  /*a090*/  @!P5 STG.E desc[UR12][R30.64], R19 ;  /* 0x000000131e00d986 */ /* 0x0005e4000c10190c */
[----:B------:R-:W5:Y:S01]  /*a0a0*/  @!P6 LDC.64 R38, c[0x0][0x398] ;  /* 0x0000e600ff26eb82 */ /* 0x000f620000000a00 */
[----:B---3--:R-:W-:-:S05]  /*a0b0*/  @!P1 IMAD.WIDE R32, R54, 0x4, R32 ;  /* 0x0000000436209825 */ /* 0x008fca00078e0220 */
[----:B------:R2:W-:Y:S02]  /*a0c0*/  @!P1 STG.E desc[UR12][R32.64], R20 ;  /* 0x0000001420009986 */ /* 0x0005e4000c10190c */
[----:B------:R-:W3:Y:S01]  /*a0d0*/  @!P2 LDC.64 R42, c[0x0][0x388] ;  /* 0x0000e200ff2aab82 */ /* 0x000ee20000000a00 */
[----:B-1----:R-:W-:-:S05]  /*a0e0*/  @!P1 IMAD.WIDE R34, R54, 0x4, R34 ;  /* 0x0000000436229825 */ /* 0x002fca00078e0222 */
[----:B------:R2:W-:Y:S02]  /*a0f0*/  @!P1 STG.E desc[UR12][R34.64], R21 ;  /* 0x0000001522009986 */ /* 0x0005e4000c10190c */
[----:B------:R-:W1:Y:S01]  /*a100*/  @!P2 LDC.64 R44, c[0x0][0x398] ;  /* 0x0000e600ff2cab82 */ /* 0x000e620000000a00 */
[----:B----4-:R-:W-:-:S05]  /*a110*/  @!P6 IMAD.WIDE R36, R53, 0x4, R36 ;  /* 0x000000043524e825 */ /* 0x010fca00078e0224 */
[----:B------:R2:W-:Y:S01]  /*a120*/  @!P6 STG.E desc[UR12][R36.64], R22 ;  /* 0x000000162400e986 */ /* 0x0005e2000c10190c */
[----:B-----5:R-:W-:-:S05]  /*a130*/  @!P6 IMAD.WIDE R38, R53, 0x4, R38 ;  /* 0x000000043526e825 */ /* 0x020fca00078e0226 */
[----:B------:R2:W-:Y:S01]  /*a140*/  @!P6 STG.E desc[UR12][R38.64], R23 ;  /* 0x000000172600e986 */ /* 0x0005e2000c10190c */
[----:B---3--:R-:W-:-:S05]  /*a150*/  @!P2 IMAD.WIDE R42, R49, 0x4, R42 ;  /* 0x00000004312aa825 */ /* 0x008fca00078e022a */
[----:B------:R2:W-:Y:S01]  /*a160*/  @!P2 STG.E desc[UR12][R42.64], R40 ;  /* 0x000000282a00a986 */ /* 0x0005e2000c10190c */
[----:B-1----:R-:W-:-:S05]  /*a170*/  @!P2 IMAD.WIDE R44, R49, 0x4, R44 ;  /* 0x00000004312ca825 */ /* 0x002fca00078e022c */
[----:B------:R2:W-:Y:S02]  /*a180*/  @!P2 STG.E desc[UR12][R44.64], R41 ;  /* 0x000000292c00a986 */ /* 0x0005e4000c10190c */
.L_x_279:
[----:B------:R-:W-:Y:S05]  /*a190*/  BSYNC.RECONVERGENT B0 ;  /* 0x0000000000007941 */ /* 0x000fea0003800200 */
.L_x_277:
[----:B------:R-:W1:Y:S02]  /*a1a0*/  S2R R0, SR_TID.X ;  /* 0x0000000000007919 */ /* 0x000e640000002100 */
[----:B-1----:R-:W-:-:S13]  /*a1b0*/  ISETP.NE.AND P0, PT, R0, 0xff, PT ;  /* 0x000000ff0000780c */ /* 0x002fda0003f05270 */
[----:B------:R-:W-:Y:S05]  /*a1c0*/  @P0 EXIT ;  /* 0x000000000000094d */ /* 0x000fea0003800000 */
[----:B--2---:R-:W1:Y:S01]  /*a1d0*/  LDC.64 R6, c[0x0][0x3a0] ;  /* 0x0000e800ff067b82 */ /* 0x004e620000000a00 */
[----:B------:R-:W-:Y:S01]  /*a1e0*/  UISETP.NE.AND UP0, UPT, UR4, 0xe00, UPT ;  /* 0x00000e000400788c */ /* 0x000fe2000bf05270 */
[----:B0-----:R-:W-:-:S08]  /*a1f0*/  IMAD.IADD R27, R29, 0x1, R27 ;  /* 0x000000011d1b7824 */ /* 0x001fd000078e021b */
[----:B------:R-:W-:Y:S05]  /*a200*/  BRA.U UP0, `(.L_x_288) ;  /* 0x00000001001c7547 */ /* 0x000fea000b800000 */
[----:B----4-:R-:W0:Y:S08]  /*a210*/  LDC.64 R2, c[0x0][0x388] ;  /* 0x0000e200ff027b82 */ /* 0x010e300000000a00 */
[----:B------:R-:W2:Y:S01]  /*a220*/  LDC.64 R4, c[0x0][0x398] ;  /* 0x0000e600ff047b82 */ /* 0x000ea20000000a00 */
[----:B0-----:R-:W-:-:S05]  /*a230*/  IMAD.WIDE R2, R27, 0x4, R2 ;  /* 0x000000041b027825 */ /* 0x001fca00078e0202 */
[----:B------:R0:W-:Y:S01]  /*a240*/  STG.E desc[UR12][R2.64], R47 ;  /* 0x0000002f02007986 */ /* 0x0001e2000c10190c */
[----:B--2---:R-:W-:-:S04]  /*a250*/  IMAD.WIDE R4, R27, 0x4, R4 ;  /* 0x000000041b047825 */ /* 0x004fc800078e0204 */
[----:B------:R-:W-:Y:S01]  /*a260*/  VIADD R27, R27, 0x1 ;  /* 0x000000011b1b7836 */ /* 0x000fe20000000000 */
[----:B------:R0:W-:Y:S06]  /*a270*/  STG.E desc[UR12][R4.64], R26 ;  /* 0x0000001a04007986 */ /* 0x0001ec000c10190c */
.L_x_288:
[----:B-1----:R-:W-:Y:S01]  /*a280*/  STG.E desc[UR12][R6.64], R27 ;  /* 0x0000001b06007986 */ /* 0x002fe2000c10190c */
[----:B------:R-:W-:Y:S05]  /*a290*/  EXIT ;  /* 0x000000000000794d */ /* 0x000fea0003800000 */
.L_x_243:
[----:B------:R-:W-:Y:S01]  /*a2a0*/  BSSY B1, `(.L_x_289) ;  /* 0x0000006000017945 */ /* 0x000fe20003800000 */
[----:B------:R-:W-:Y:S01]  /*a2b0*/  PLOP3.LUT P1, PT, P0, PT, PT, 0x8, 0x80 ;  /* 0x000000000080781c */ /* 0x000fe2000072e170 */
[----:B------:R-:W-:-:S12]  /*a2c0*/  IMAD.MOV.U32 R30, RZ, RZ, -0x1 ;  /* 0xffffffffff1e7424 */ /* 0x000fd800078e00ff */
[----:B------:R-:W-:Y:S05]  /*a2d0*/  WARPSYNC.COLLECTIVE R30, `(.L_x_290) ;  /* 0x000000001e087348 */ /* 0x000fea0003c00000 */
[----:B------:R-:W-:Y:S01]  /*a2e0*/  VOTE.ANY P1, P1 ;  /* 0x0000000000ff7806 */ /* 0x000fe20000820100 */
[----:B------:R-:W-:-:S12]  /*a2f0*/  ENDCOLLECTIVE ;  /* 0x000000000000791b */ /* 0x000fd80003800000 */
.L_x_290:
[----:B------:R-:W-:Y:S05]  /*a300*/  BSYNC B1 ;  /* 0x0000000000017941 */ /* 0x000fea0003800000 */
.L_x_289:
[----:B------:R-:W-:Y:S01]  /*a310*/  PLOP3.LUT P0, PT, P1, PT, PT, 0x80, 0x8 ;  /* 0x000000000008781c */ /* 0x000fe20000f0f070 */
[----:B------:R-:W-:-:S12]  /*a320*/  BRA `(.L_x_291) ;  /* 0xffffff7c00247947 */ /* 0x000fd8000383ffff */
.L_x_245:
[----:B------:R-:W0:Y:S01]  /*a330*/  S2R R15, SR_GEMASK ;  /* 0x00000000000f7919 */ /* 0x000e220000003c00 */
[----:B------:R-:W-:Y:S01]  /*a340*/  BSSY B1, `(.L_x_292) ;  /* 0x0000006000017945 */ /* 0x000fe20003800000 */
[----:B------:R-:W-:Y:S01]  /*a350*/  PLOP3.LUT P1, PT, P0, PT, PT, 0x8, 0x80 ;  /* 0x000000000080781c */ /* 0x000fe2000072e170 */
[----:B------:R-:W-:-:S12]  /*a360*/  IMAD.MOV.U32 R30, RZ, RZ, -0x1 ;  /* 0xffffffffff1e7424 */ /* 0x000fd800078e00ff */
[----:B0-----:R-:W-:Y:S05]  /*a370*/  WARPSYNC.COLLECTIVE R30, `(.L_x_293) ;  /* 0x000000001e087348 */ /* 0x001fea0003c00000 */
[----:B------:R-:W-:Y:S01]  /*a380*/  VOTE.ANY R30, PT, P1 ;  /* 0x00000000001e7806 */ /* 0x000fe200008e0100 */
[----:B0-----:R-:W-:Y:S06]  /*a390*/  ENDCOLLECTIVE ;  /* 0x000000000000791b */ /* 0x001fec0003800000 */
.L_x_293:
[----:B------:R-:W-:Y:S05]  /*a3a0*/  BSYNC B1 ;  /* 0x0000000000017941 */ /* 0x000fea0003800000 */
.L_x_292:
[----:B------:R-:W-:Y:S01]  /*a3b0*/  LOP3.LUT R30, R30, 0x80000000, R15, 0xec, !PT ;  /* 0x800000001e1e7812 */ /* 0x000fe200078eec0f */
[----:B------:R-:W-:Y:S01]  /*a3c0*/  IMAD.MOV.U32 R28, RZ, RZ, R25 ;  /* 0x000000ffff1c7224 */ /* 0x000fe200078e0019 */
[----:B------:R-:W-:Y:S01]  /*a3d0*/  ISETP.GT.AND P0, PT, R24, RZ, PT ;  /* 0x000000ff1800720c */ /* 0x000fe20003f04270 */
[----:B------:R-:W-:Y:S02]  /*a3e0*/  IMAD.MOV.U32 R7, RZ, RZ, 0x1 ;  /* 0x00000001ff077424 */ /* 0x000fe400078e00ff */
[----:B------:R-:W-:-:S05]  /*a3f0*/  VIADD R3, R30, 0xffffffff ;  /* 0xffffffff1e037836 */ /* 0x000fca0000000000 */
[----:B------:R-:W-:Y:S01]  /*a400*/  LOP3.LUT R19, R30, R3, RZ, 0xc, !PT ;  /* 0x000000031e137212 */ /* 0x000fe200078e0cff */
[----:B------:R-:W-:-:S03]  /*a410*/  IMAD.MOV.U32 R30, RZ, RZ, -0x1 ;  /* 0xffffffffff1e7424 */ /* 0x000fc600078e00ff */
[----:B------:R0:W1:Y:S04]  /*a420*/  POPC R3, R19 ;  /* 0x0000001300037309 */ /* 0x0000680000000000 */
[----:B01----:R-:W-:Y:S05]  /*a430*/  WARPSYNC.COLLECTIVE R30, `(.L_x_294) ;  /* 0x000000001e087348 */ /* 0x003fea0003c00000 */
[----:B-1----:R1:W2:Y:S02]  /*a440*/  SHFL.DOWN P1, R11, R28, R7, R3 ;  /* 0x080000071c0b7389 */ /* 0x0022a40000020003 */
[----:B012---:R-:W-:Y:S05]  /*a450*/  ENDCOLLECTIVE ;  /* 0x000000000000791b */ /* 0x007fea0003800000 */
.L_x_294:
[----:B------:R-:W-:Y:S01]  /*a460*/  ISETP.GE.AND P2, PT, R5, R3, PT ;  /* 0x000000030500720c */ /* 0x000fe20003f46270 */
[----:B------:R-:W-:Y:S02]  /*a470*/  IMAD.MOV.U32 R28, RZ, RZ, R24 ;  /* 0x000000ffff1c7224 */ /* 0x000fe400078e0018 */
[----:B------:R-:W-:-:S10]  /*a480*/  IMAD.MOV.U32 R17, RZ, RZ, R11 ;  /* 0x000000ffff117224 */ /* 0x000fd400078e000b */
[----:B------:R-:W-:Y:S05]  /*a490*/  WARPSYNC.COLLECTIVE R30, `(.L_x_295) ;  /* 0x000000001e087348 */ /* 0x000fea0003c00000 */
[----:B------:R0:W1:Y:S02]  /*a4a0*/  SHFL.DOWN P1, R11, R28, R7, R3 ;  /* 0x080000071c0b7389 */ /* 0x0000640000020003 */
[----:B01----:R-:W-:Y:S05]  /*a4b0*/  ENDCOLLECTIVE ;  /* 0x000000000000791b */ /* 0x003fea0003800000 */
.L_x_295:
[----:B------:R-:W-:-:S04]  /*a4c0*/  SEL R17, R17, RZ, !P2 ;  /* 0x000000ff11117207 */ /* 0x000fc80005000000 */
[----:B------:R-:W-:-:S05]  /*a4d0*/  SEL R17, R17, RZ, !P0 ;  /* 0x000000ff11117207 */ /* 0x000fca0004000000 */
[----:B------:R-:W-:Y:S02]  /*a4e0*/  IMAD.IADD R34, R25, 0x1, R17 ;  /* 0x0000000119227824 */ /* 0x000fe400078e0211 */
[----:B------:R-:W-:Y:S02]  /*a4f0*/  IMAD.MOV.U32 R7, RZ, RZ, 0x2 ;  /* 0x00000002ff077424 */ /* 0x000fe400078e00ff */
[----:B------:R-:W-:Y:S02]  /*a500*/  IMAD.MOV.U32 R28, RZ, RZ, R34 ;  /* 0x000000ffff1c7224 */ /* 0x000fe400078e0022 */
[----:B------:R-:W-:-:S05]  /*a510*/  VIADD R17, R5, 0x2 ;  /* 0x0000000205117836 */ /* 0x000fca0000000000 */
[----:B------:R-:W-:Y:S01]  /*a520*/  ISETP.GT.AND P0, PT, R17, R3, PT ;  /* 0x000000031100720c */ /* 0x000fe20003f04270 */
[----:B------:R-:W-:-:S12]  /*a530*/  IMAD.MOV.U32 R19, RZ, RZ, R11 ;  /* 0x000000ffff137224 */ /* 0x000fd800078e000b */
[----:B------:R-:W-:Y:S05]  /*a540*/  WARPSYNC.COLLECTIVE R30, `(.L_x_296) ;  /* 0x000000001e087348 */ /* 0x000fea0003c00000 */
[----:B------:R0:W1:Y:S02]  /*a550*/  SHFL.DOWN P1, R11, R28, R7, R3 ;  /* 0x080000071c0b7389 */ /* 0x0000640000020003 */
[----:B01----:R-:W-:Y:S05]  /*a560*/  ENDCOLLECTIVE ;  /* 0x000000000000791b */ /* 0x003fea0003800000 */
.L_x_296:
[----:B------:R-:W-:-:S05]  /*a570*/  SEL R19, R19, RZ, !P2 ;  /* 0x000000ff13137207 */ /* 0x000fca0005000000 */
[----:B------:R-:W-:-:S04]  /*a580*/  IMAD.IADD R32, R24, 0x1, R19 ;  /* 0x0000000118207824 */ /* 0x000fc800078e0213 */
[----:B------:R-:W-:Y:S02]  /*a590*/  IMAD.MOV.U32 R28, RZ, RZ, R32 ;  /* 0x000000ffff1c7224 */ /* 0x000fe400078e0020 */
[----:B------:R-:W-:-:S07]  /*a5a0*/  IMAD.MOV.U32 R21, RZ, RZ, R11 ;  /* 0x000000ffff157224 */ /* 0x000fce00078e000b */
[----:B------:R-:W-:Y:S05]  /*a5b0*/  WARPSYNC.COLLECTIVE R30, `(.L_x_297) ;  /* 0x000000001e087348 */ /* 0x000fea0003c00000 */
[----:B------:R0:W1:Y:S02]  /*a5c0*/  SHFL.DOWN P1, R11, R28, R7, R3 ;  /* 0x080000071c0b7389 */ /* 0x0000640000020003 */
[----:B01----:R-:W-:Y:S05]  /*a5d0*/  ENDCOLLECTIVE ;  /* 0x000000000000791b */ /* 0x003fea0003800000 */
.L_x_297:
[----:B------:R-:W-:Y:S01]  /*a5e0*/  SEL R21, R21, RZ, !P0 ;  /* 0x000000ff15157207 */ /* 0x000fe20004000000 */
[----:B------:R-:W-:Y:S01]  /*a5f0*/  IMAD.MOV.U32 R7, RZ, RZ, 0x4 ;  /* 0x00000004ff077424 */ /* 0x000fe200078e00ff */
[----:B------:R-:W-:Y:S01]  /*a600*/  ISETP.GT.AND P1, PT, R32, RZ, PT ;  /* 0x000000ff2000720c */ /* 0x000fe20003f24270 */
[----:B------:R-:W-:-:S03]  /*a610*/  IMAD.MOV.U32 R19, RZ, RZ, R11 ;  /* 0x000000ffff137224 */ /* 0x000fc600078e000b */
[----:B------:R-:W-:Y:S02]  /*a620*/  SEL R21, R21, RZ, !P1 ;  /* 0x000000ff15157207 */ /* 0x000fe40004800000 */
[----:B------:R-:W-:-:S03]  /*a630*/  SEL R19, R19, RZ, !P0 ;  /* 0x000000ff13137207 */ /* 0x000fc60004000000 */
[----:B------:R-:W-:Y:S02]  /*a640*/  IMAD.IADD R36, R34, 0x1, R21 ;  /* 0x0000000122247824 */ /* 0x000fe400078e0215 */
[----:B------:R-:W-:Y:S02]  /*a650*/  IMAD.IADD R24, R32, 0x1, R19 ;  /* 0x0000000120187824 */ /* 0x000fe400078e0213 */
[----:B------:R-:W-:Y:S02]  /*a660*/  IMAD.MOV.U32 R28, RZ, RZ, R36 ;  /* 0x000000ffff1c7224 */ /* 0x000fe400078e0024 */
[C---:B------:R-:W-:Y:S02]  /*a670*/  VIADD R19, R5.reuse, 0x4 ;  /* 0x0000000405137836 */ /* 0x040fe40000000000 */
[----:B------:R-:W-:-:S07]  /*a680*/  VIADD R32, R5, 0x8 ;  /* 0x0000000805207836 */ /* 0x000fce0000000000 */
[----:B------:R-:W-:Y:S05]  /*a690*/  WARPSYNC.COLLECTIVE R30, `(.L_x_298) ;  /* 0x000000001e087348 */ /* 0x000fea0003c00000 */
[----:B------:R0:W1:Y:S02]  /*a6a0*/  SHFL.DOWN P1, R11, R28, R7, R3 ;  /* 0x080000071c0b7389 */ /* 0x0000640000020003 */
[----:B01----:R-:W-:Y:S05]  /*a6b0*/  ENDCOLLECTIVE ;  /* 0x000000000000791b */ /* 0x003fea0003800000 */
.L_x_298:
[----:B------:R-:W-:Y:S01]  /*a6c0*/  ISETP.GT.AND P0, PT, R19, R3, PT ;  /* 0x000000031300720c */ /* 0x000fe20003f04270 */
[----:B------:R-:W-:Y:S02]  /*a6d0*/  IMAD.MOV.U32 R28, RZ, RZ, R24 ;  /* 0x000000ffff1c7224 */ /* 0x000fe400078e0018 */
[----:B------:R-:W-:-:S10]  /*a6e0*/  IMAD.MOV.U32 R21, RZ, RZ, R11 ;  /* 0x000000ffff157224 */ /* 0x000fd400078e000b */
[----:B------:R-:W-:Y:S05]  /*a6f0*/  WARPSYNC.COLLECTIVE R30, `(.L_x_299) ;  /* 0x000000001e087348 */ /* 0x000fea0003c00000 */
[----:B------:R0:W1:Y:S02]  /*a700*/  SHFL.DOWN P1, R11, R28, R7, R3 ;  /* 0x080000071c0b7389 */ /* 0x0000640000020003 */
[----:B01----:R-:W-:Y:S05]  /*a710*/  ENDCOLLECTIVE ;  /* 0x000000000000791b */ /* 0x003fea0003800000 */
.L_x_299:
[----:B------:R-:W-:Y:S01]  /*a720*/  SEL R21, R21, RZ, !P0 ;  /* 0x000000ff15157207 */ /* 0x000fe20004000000 */
[----:B------:R-:W-:Y:S01]  /*a730*/  IMAD.MOV.U32 R7, RZ, RZ, 0x8 ;  /* 0x00000008ff077424 */ /* 0x000fe200078e00ff */
[----:B------:R-:W-:Y:S02]  /*a740*/  ISETP.GT.AND P1, PT, R24, RZ, PT ;  /* 0x000000ff1800720c */ /* 0x000fe40003f24270 */
[----:B------:R-:W-:Y:S02]  /*a750*/  SEL R23, R11, RZ, !P0 ;  /* 0x000000ff0b177207 */ /* 0x000fe40004000000 */
[----:B------:R-:W-:Y:S02]  /*a760*/  SEL R21, R21, RZ, !P1 ;  /* 0x000000ff15157207 */ /* 0x000fe40004800000 */
[----:B------:R-:W-:Y:S01]  /*a770*/  ISETP.GT.AND P0, PT, R32, R3, PT ;  /* 0x000000032000720c */ /* 0x000fe20003f04270 */
[----:B------:R-:W-:Y:S02]  /*a780*/  IMAD.IADD R34, R24, 0x1, R23 ;  /* 0x0000000118227824 */ /* 0x000fe400078e0217 */
[----:B------:R-:W-:Y:S01]  /*a790*/  IMAD.IADD R48, R36, 0x1, R21 ;  /* 0x0000000124307824 */ /* 0x000fe200078e0215 */
[----:B------:R-:W0:Y:S03]  /*a7a0*/  LDC.64 R24, c[0x0][0x3a8] ;  /* 0x0000ea00ff187b82 */ /* 0x000e260000000a00 */
[----:B------:R-:W-:-:S07]  /*a7b0*/  IMAD.MOV.U32 R28, RZ, RZ, R48 ;  /* 0x000000ffff1c7224 */ /* 0x000fce00078e0030 */
[----:B0-----:R-:W-:Y:S05]  /*a7c0*/  WARPSYNC.COLLECTIVE R30, `(.L_x_300) ;  /* 0x000000001e087348 */ /* 0x001fea0003c00000 */
[----:B------:R1:W2:Y:S02]  /*a7d0*/  SHFL.DOWN P1, R11, R28, R7, R3 ;  /* 0x080000071c0b7389 */ /* 0x0002a40000020003 */
[----:B012---:R-:W-:Y:S05]  /*a7e0*/  ENDCOLLECTIVE ;  /* 0x000000000000791b */ /* 0x007fea0003800000 */
.L_x_300:
[----:B------:R-:W-:Y:S02]  /*a7f0*/  IMAD.MOV.U32 R28, RZ, RZ, R34 ;  /* 0x000000ffff1c7224 */ /* 0x000fe400078e0022 */
[----:B------:R-:W-:-:S07]  /*a800*/  IMAD.MOV.U32 R21, RZ, RZ, R11 ;  /* 0x000000ffff157224 */ /* 0x000fce00078e000b */
[----:B------:R-:W-:Y:S05]  /*a810*/  WARPSYNC.COLLECTIVE R30, `(.L_x_301) ;  /* 0x000000001e087348 */ /* 0x000fea0003c00000 */
[----:B------:R0:W1:Y:S02]  /*a820*/  SHFL.DOWN P1, R11, R28, R7, R3 ;  /* 0x080000071c0b7389 */ /* 0x0000640000020003 */
[----:B01----:R-:W-:Y:S05]  /*a830*/  ENDCOLLECTIVE ;  /* 0x000000000000791b */ /* 0x003fea0003800000 */
.L_x_301:
[----:B------:R-:W-:Y:S01]  /*a840*/  SEL R21, R21, RZ, !P0 ;  /* 0x000000ff15157207 */ /* 0x000fe20004000000 */
[----:B------:R-:W-:Y:S01]  /*a850*/  IMAD.MOV.U32 R7, RZ, RZ, 0x10 ;  /* 0x00000010ff077424 */ /* 0x000fe200078e00ff */
[----:B------:R-:W-:Y:S02]  /*a860*/  ISETP.GT.AND P1, PT, R34, RZ, PT ;  /* 0x000000ff2200720c */ /* 0x000fe40003f24270 */
[----:B------:R-:W-:Y:S02]  /*a870*/  SEL R11, R11, RZ, !P0 ;  /* 0x000000ff0b0b7207 */ /* 0x000fe40004000000 */
[----:B------:R-:W-:-:S03]  /*a880*/  SEL R21, R21, RZ, !P1 ;  /* 0x000000ff15157207 */ /* 0x000fc60004800000 */
[----:B------:R-:W-:Y:S02]  /*a890*/  IMAD.IADD R36, R34, 0x1, R11 ;  /* 0x0000000122247824 */ /* 0x000fe400078e020b */
[----:B------:R-:W-:Y:S02]  /*a8a0*/  IMAD.IADD R52, R48, 0x1, R21 ;  /* 0x0000000130347824 */ /* 0x000fe400078e0215 */
[----:B------:R-:W-:Y:S01]  /*a8b0*/  VIADD R48, R5, 0x10 ;  /* 0x0000001005307836 */ /* 0x000fe20000000000 */
[----:B------:R-:W-:Y:S01]  /*a8c0*/  ISETP.GT.AND P2, PT, R36, RZ, PT ;  /* 0x000000ff2400720c */ /* 0x000fe20003f44270 */
[----:B------:R-:W-:-:S03]  /*a8d0*/  IMAD.MOV.U32 R28, RZ, RZ, R52 ;  /* 0x000000ffff1c7224 */ /* 0x000fc600078e0034 */
[----:B------:R-:W-:-:S13]  /*a8e0*/  ISETP.GT.AND P0, PT, R48, R3, PT ;  /* 0x000000033000720c */ /* 0x000fda0003f04270 */
[----:B------:R-:W-:Y:S05]  /*a8f0*/  WARPSYNC.COLLECTIVE R30, `(.L_x_302) ;  /* 0x000000001e087348 */ /* 0x000fea0003c00000 */
[----:B------:R0:W1:Y:S02]  /*a900*/  SHFL.DOWN P1, R11, R28, R7, R3 ;  /* 0x080000071c0b7389 */ /* 0x0000640000020003 */
[----:B01----:R-:W-:Y:S05]  /*a910*/  ENDCOLLECTIVE ;  /* 0x000000000000791b */ /* 0x003fea0003800000 */
.L_x_302:
[----:B------:R-:W-:Y:S02]  /*a920*/  IMAD.MOV.U32 R28, RZ, RZ, R36 ;  /* 0x000000ffff1c7224 */ /* 0x000fe400078e0024 */
[----:B------:R-:W-:-:S07]  /*a930*/  IMAD.MOV.U32 R21, RZ, RZ, R11 ;  /* 0x000000ffff157224 */ /* 0x000fce00078e000b */
[----:B------:R-:W-:Y:S05]  /*a940*/  WARPSYNC.COLLECTIVE R30, `(.L_x_303) ;  /* 0x000000001e087348 */ /* 0x000fea0003c00000 */
[----:B------:R0:W1:Y:S02]  /*a950*/  SHFL.DOWN P1, R11, R28, R7, R3 ;  /* 0x080000071c0b7389 */ /* 0x0000640000020003 */
[----:B01----:R-:W-:Y:S05]  /*a960*/  ENDCOLLECTIVE ;  /* 0x000000000000791b */ /* 0x003fea0003800000 */
.L_x_303:
[----:B------:R-:W-:Y:S02]  /*a970*/  SEL R23, R21, RZ, !P0 ;  /* 0x000000ff15177207 */ /* 0x000fe40004000000 */
[----:B------:R-:W-:Y:S02]  /*a980*/  IADD3 R21, P3, PT, R24, 0x200, RZ ;  /* 0x0000020018157810 */ /* 0x000fe40007f7e0ff */
[----:B------:R-:W-:-:S03]  /*a990*/  SEL R23, R23, RZ, !P2 ;  /* 0x000000ff17177207 */ /* 0x000fc60005000000 */
[----:B------:R-:W-:Y:S01]  /*a9a0*/  IMAD.X R50, RZ, RZ, R25, P3 ;  /* 0x000000ffff327224 */ /* 0x000fe200018e0619 */
[----:B------:R-:W-:Y:S02]  /*a9b0*/  ISETP.NE.U32.AND P1, PT, R26, 0x65, PT ;  /* 0x000000651a00780c */ /* 0x000fe40003f25070 */
[----:B------:R-:W-:Y:S02]  /*a9c0*/  SEL R11, R11, RZ, !P0 ;  /* 0x000000ff0b0b7207 */ /* 0x000fe40004000000 */
[----:B------:R-:W-:-:S03]  /*a9d0*/  ISETP.NE.AND.EX P1, PT, R27, RZ, PT, P1 ;  /* 0x000000ff1b00720c */ /* 0x000fc60003f25310 */
[----:B------:R-:W-:Y:S02]  /*a9e0*/  IMAD.IADD R34, R36, 0x1, R11 ;  /* 0x0000000124227824 */ /* 0x000fe400078e020b */
[----:B------:R-:W-:-:S08]  /*a9f0*/  IMAD.IADD R36, R52, 0x1, R23 ;  /* 0x0000000134247824 */ /* 0x000fd000078e0217 */
[----:B------:R-:W-:Y:S05]  /*aa00*/  WARPSYNC.COLLECTIVE R30, `(.L_x_304) ;  /* 0x000000001e087348 */ /* 0x000fea0003c00000 */
[----:B------:R-:W-:Y:S01]  /*aa10*/  VOTE.ALL P1, P1 ;  /* 0x0000000000ff7806 */ /* 0x000fe20000820000 */
[----:B------:R-:W-:-:S12]  /*aa20*/  ENDCOLLECTIVE ;  /* 0x000000000000791b */ /* 0x000fd80003800000 */
.L_x_304:
[----:B------:R-:W-:Y:S05]  /*aa30*/  BRA `(.L_x_305) ;  /* 0xffffff7800687947 */ /* 0x000fea000383ffff */
.L_x_247:
[----:B------:R-:W-:Y:S01]  /*aa40*/  BSSY B1, `(.L_x_306) ;  /* 0x0000006000017945 */ /* 0x000fe20003800000 */
[----:B------:R-:W-:Y:S01]  /*aa50*/  PLOP3.LUT P1, PT, P0, PT, PT, 0x8, 0x80 ;  /* 0x000000000080781c */ /* 0x000fe2000072e170 */
[----:B------:R-:W-:-:S12]  /*aa60*/  IMAD.MOV.U32 R30, RZ, RZ, -0x1 ;  /* 0xffffffffff1e7424 */ /* 0x000fd800078e00ff */
[----:B------:R-:W-:Y:S05]  /*aa70*/  WARPSYNC.COLLECTIVE R30, `(.L_x_307) ;  /* 0x000000001e087348 */ /* 0x000fea0003c00000 */
[----:B------:R-:W-:Y:S01]  /*aa80*/  VOTE.ANY P1, P1 ;  /* 0x0000000000ff7806 */ /* 0x000fe20000820100 */
[----:B------:R-:W-:-:S12]  /*aa90*/  ENDCOLLECTIVE ;  /* 0x000000000000791b */ /* 0x000fd80003800000 */
.L_x_307:
[----:B------:R-:W-:Y:S05]  /*aaa0*/  BSYNC B1 ;  /* 0x0000000000017941 */ /* 0x000fea0003800000 */
.L_x_306:
[----:B------:R-:W-:Y:S01]  /*aab0*/  PLOP3.LUT P0, PT, P1, PT, PT, 0x80, 0x8 ;  /* 0x000000000008781c */ /* 0x000fe20000f0f070 */
[----:B------:R-:W-:-:S12]  /*aac0*/  BRA `(.L_x_308) ;  /* 0xffffff7800807947 */ /* 0x000fd8000383ffff */
.L_x_249:
[----:B------:R-:W-:Y:S01]  /*aad0*/  BSSY B1, `(.L_x_309) ;  /* 0x0000006000017945 */ /* 0x000fe20003800000 */
[----:B------:R-:W-:Y:S01]  /*aae0*/  PLOP3.LUT P1, PT, P0, PT, PT, 0x8, 0x80 ;  /* 0x000000000080781c */ /* 0x000fe2000072e170 */
[----:B------:R-:W-:-:S12]  /*aaf0*/  IMAD.MOV.U32 R30, RZ, RZ, -0x1 ;  /* 0xffffffffff1e7424 */ /* 0x000fd800078e00ff */
[----:B------:R-:W-:Y:S05]  /*ab00*/  WARPSYNC.COLLECTIVE R30, `(.L_x_310) ;  /* 0x000000001e087348 */ /* 0x000fea0003c00000 */
[----:B------:R-:W-:Y:S01]  /*ab10*/  VOTE.ANY R30, PT, P1 ;  /* 0x00000000001e7806 */ /* 0x000fe200008e0100 */
[----:B------:R-:W-:Y:S06]  /*ab20*/  ENDCOLLECTIVE ;  /* 0x000000000000791b */ /* 0x000fec0003800000 */
.L_x_310:
[----:B------:R-:W-:Y:S05]  /*ab30*/  BSYNC B1 ;  /* 0x0000000000017941 */ /* 0x000fea0003800000 */
.L_x_309:
[----:B------:R-:W-:Y:S01]  /*ab40*/  LOP3.LUT R30, R30, 0x80000000, R15, 0xec, !PT ;  /* 0x800000001e1e7812 */ /* 0x000fe200078eec0f */
[----:B------:R-:W-:Y:S01]  /*ab50*/  IMAD.MOV.U32 R28, RZ, RZ, R25 ;  /* 0x000000ffff1c7224 */ /* 0x000fe200078e0019 */
[----:B------:R-:W-:Y:S01]  /*ab60*/  ISETP.GT.AND P0, PT, R24, RZ, PT ;  /* 0x000000ff1800720c */ /* 0x000fe20003f04270 */
[----:B------:R-:W-:Y:S02]  /*ab70*/  IMAD.MOV.U32 R7, RZ, RZ, 0x1 ;  /* 0x00000001ff077424 */ /* 0x000fe400078e00ff */
[----:B------:R-:W-:Y:S02]  /*ab80*/  VIADD R3, R30, 0xffffffff ;  /* 0xffffffff1e037836 */ /* 0x000fe40000000000 */
[----:B------:R-:W-:-:S03]  /*ab90*/  VIADD R13, R13, 0xffffffe0 ;  /* 0xffffffe00d0d7836 */ /* 0x000fc60000000000 */
[----:B------:R-:W-:Y:S01]  /*aba0*/  LOP3.LUT R31, R30, R3, RZ, 0xc, !PT ;  /* 0x000000031e1f7212 */ /* 0x000fe200078e0cff */
[----:B------:R-:W-:-:S03]  /*abb0*/  IMAD.MOV.U32 R30, RZ, RZ, -0x1 ;  /* 0xffffffffff1e7424 */ /* 0x000fc600078e00ff */
[----:B------:R0:W1:Y:S04]  /*abc0*/  POPC R3, R31 ;  /* 0x0000001f00037309 */ /* 0x0000680000000000 */
[----:B01----:R-:W-:Y:S05]  /*abd0*/  WARPSYNC.COLLECTIVE R30, `(.L_x_311) ;  /* 0x000000001e087348 */ /* 0x003fea0003c00000 */
[----:B-1----:R1:W2:Y:S02]  /*abe0*/  SHFL.DOWN P1, R11, R28, R7, R3 ;  /* 0x080000071c0b7389 */ /* 0x0022a40000020003 */
[----:B012---:R-:W-:Y:S05]  /*abf0*/  ENDCOLLECTIVE ;  /* 0x000000000000791b */ /* 0x007fea0003800000 */
.L_x_311:
[----:B------:R-:W-:Y:S01]  /*ac00*/  ISETP.GE.AND P2, PT, R5, R3, PT ;  /* 0x000000030500720c */ /* 0x000fe20003f46270 */
[----:B------:R-:W-:-:S03]  /*ac10*/  IMAD.MOV.U32 R28, RZ, RZ, R24 ;  /* 0x000000ffff1c7224 */ /* 0x000fc600078e0018 */
[----:B------:R-:W-:-:S09]  /*ac20*/  SEL R29, R11, RZ, !P2 ;  /* 0x000000ff0b1d7207 */ /* 0x000fd20005000000 */
[----:B------:R-:W-:Y:S05]  /*ac30*/  WARPSYNC.COLLECTIVE R30, `(.L_x_312) ;  /* 0x000000001e087348 */ /* 0x000fea0003c00000 */
[----:B------:R0:W1:Y:S02]  /*ac40*/  SHFL.DOWN P1, R11, R28, R7, R3 ;  /* 0x080000071c0b7389 */ /* 0x0000640000020003 */
[----:B01----:R-:W-:Y:S05]  /*ac50*/  ENDCOLLECTIVE ;  /* 0x000000000000791b */ /* 0x003fea0003800000 */
.L_x_312:
[----:B------:R-:W-:Y:S02]  /*ac60*/  SEL R29, R29, RZ, !P0 ;  /* 0x000000ff1d1d7207 */ /* 0x000fe40004000000 */
[----:B------:R-:W-:-:S03]  /*ac70*/  ISETP.GT.AND P0, PT, R17, R3, PT ;  /* 0x000000031100720c */ /* 0x000fc60003f04270 */
[----:B------:R-:W-:-:S04]  /*ac80*/  IMAD.IADD R54, R25, 0x1, R29 ;  /* 0x0000000119367824 */ /* 0x000fc800078e021d */
[----:B------:R-:W-:Y:S02]  /*ac90*/  IMAD.MOV.U32 R28, RZ, RZ, R54 ;  /* 0x000000ffff1c7224 */ /* 0x000fe400078e0036 */
[----:B------:R-:W-:Y:S02]  /*aca0*/  IMAD.MOV.U32 R7, RZ, RZ, 0x2 ;  /* 0x00000002ff077424 */ /* 0x000fe400078e00ff */
[----:B------:R-:W-:-:S07]  /*acb0*/  IMAD.MOV.U32 R31, RZ, RZ, R11 ;  /* 0x000000ffff1f7224 */ /* 0x000fce00078e000b */
[----:B------:R-:W-:Y:S05]  /*acc0*/  WARPSYNC.COLLECTIVE R30, `(.L_x_313) ;  /* 0x000000001e087348 */ /* 0x000fea0003c00000 */
[----:B------:R0:W1:Y:S02]  /*acd0*/  SHFL.DOWN P1, R11, R28, R7, R3 ;  /* 0x080000071c0b7389 */ /* 0x0000640000020003 */
[----:B01----:R-:W-:Y:S05]  /*ace0*/  ENDCOLLECTIVE ;  /* 0x000000000000791b */ /* 0x003fea0003800000 */
.L_x_313:
[----:B------:R-:W-:-:S05]  /*acf0*/  SEL R31, R31, RZ, !P2 ;  /* 0x000000ff1f1f7207 */ /* 0x000fca0005000000 */
[----:B------:R-:W-:-:S05]  /*ad00*/  IMAD.IADD R52, R24, 0x1, R31 ;  /* 0x0000000118347824 */ /* 0x000fca00078e021f */
[----:B------:R-:W-:Y:S01]  /*ad10*/  ISETP.GT.AND P2, PT, R52, RZ, PT ;  /* 0x000000ff3400720c */ /* 0x000fe20003f44270 */
[----:B------:R-:W-:Y:S02]  /*ad20*/  IMAD.MOV.U32 R28, RZ, RZ, R52 ;  /* 0x000000ffff1c7224 */ /* 0x000fe400078e0034 */
[----:B------:R-:W-:-:S10]  /*ad30*/  IMAD.MOV.U32 R29, RZ, RZ, R11 ;  /* 0x000000ffff1d7224 */ /* 0x000fd400078e000b */
[----:B------:R-:W-:Y:S05]  /*ad40*/  WARPSYNC.COLLECTIVE R30, `(.L_x_314) ;  /* 0x000000001e087348 */ /* 0x000fea0003c00000 */
[----:B------:R0:W1:Y:S02]  /*ad50*/  SHFL.DOWN P1, R11, R28, R7, R3 ;  /* 0x080000071c0b7389 */ /* 0x0000640000020003 */
[----:B01----:R-:W-:Y:S05]  /*ad60*/  ENDCOLLECTIVE ;  /* 0x000000000000791b */ /* 0x003fea0003800000 */
.L_x_314:
[----:B------:R-:W-:-:S04]  /*ad70*/  SEL R29, R29, RZ, !P0 ;  /* 0x000000ff1d1d7207 */ /* 0x000fc80004000000 */
[----:B------:R-:W-:-:S05]  /*ad80*/  SEL R29, R29, RZ, !P2 ;  /* 0x000000ff1d1d7207 */ /* 0x000fca0005000000 */
[----:B------:R-:W-:Y:S02]  /*ad90*/  IMAD.IADD R56, R54, 0x1, R29 ;  /* 0x0000000136387824 */ /* 0x000fe400078e021d */
[----:B------:R-:W-:Y:S02]  /*ada0*/  IMAD.MOV.U32 R7, RZ, RZ, 0x4 ;  /* 0x00000004ff077424 */ /* 0x000fe400078e00ff */
[----:B------:R-:W-:Y:S02]  /*adb0*/  IMAD.MOV.U32 R28, RZ, RZ, R56 ;  /* 0x000000ffff1c7224 */ /* 0x000fe400078e0038 */
[----:B------:R-:W-:-:S07]  /*adc0*/  IMAD.MOV.U32 R25, RZ, RZ, R11 ;  /* 0x000000ffff197224 */ /* 0x000fce00078e000b */
[----:B------:R-:W-:Y:S05]  /*add0*/  WARPSYNC.COLLECTIVE R30, `(.L_x_315) ;  /* 0x000000001e087348 */ /* 0x000fea0003c00000 */
[----:B------:R0:W1:Y:S02]  /*ade0*/  SHFL.DOWN P1, R11, R28, R7, R3 ;  /* 0x080000071c0b7389 */ /* 0x0000640000020003 */
[----:B01----:R-:W-:Y:S05]  /*adf0*/  ENDCOLLECTIVE ;  /* 0x000000000000791b */ /* 0x003fea0003800000 */
.L_x_315:
[----:B------:R-:W-:Y:S02]  /*ae00*/  SEL R25, R25, RZ, !P0 ;  /* 0x000000ff19197207 */ /* 0x000fe40004000000 */
[----:B------:R-:W-:-:S03]  /*ae10*/  ISETP.GT.AND P0, PT, R19, R3, PT ;  /* 0x000000031300720c */ /* 0x000fc60003f04270 */
[----:B------:R-:W-:-:S04]  /*ae20*/  IMAD.IADD R24, R52, 0x1, R25 ;  /* 0x0000000134187824 */ /* 0x000fc800078e0219 */
[----:B------:R-:W-:Y:S02]  /*ae30*/  IMAD.MOV.U32 R28, RZ, RZ, R24 ;  /* 0x000000ffff1c7224 */ /* 0x000fe400078e0018 */
[----:B------:R-:W-:-:S07]  /*ae40*/  IMAD.MOV.U32 R29, RZ, RZ, R11 ;  /* 0x000000ffff1d7224 */ /* 0x000fce00078e000b */
[----:B------:R-:W-:Y:S05]  /*ae50*/  WARPSYNC.COLLECTIVE R30, `(.L_x_316) ;  /* 0x000000001e087348 */ /* 0x000fea0003c00000 */
[----:B------:R0:W1:Y:S02]  /*ae60*/  SHFL.DOWN P1, R11, R28, R7, R3 ;  /* 0x080000071c0b7389 */ /* 0x0000640000020003 */
[----:B01----:R-:W-:Y:S05]  /*ae70*/  ENDCOLLECTIVE ;  /* 0x000000000000791b */ /* 0x003fea0003800000 */
.L_x_316:
[----:B------:R-:W-:Y:S01]  /*ae80*/  SEL R29, R29, RZ, !P0 ;  /* 0x000000ff1d1d7207 */ /* 0x000fe20004000000 */
[----:B------:R-:W-:Y:S01]  /*ae90*/  IMAD.MOV.U32 R7, RZ, RZ, 0x8 ;  /* 0x00000008ff077424 */ /* 0x000fe200078e00ff */
[----:B------:R-:W-:Y:S01]  /*aea0*/  ISETP.GT.AND P1, PT, R24, RZ, PT ;  /* 0x000000ff1800720c */ /* 0x000fe20003f24270 */
[----:B------:R-:W-:-:S03]  /*aeb0*/  IMAD.MOV.U32 R25, RZ, RZ, R11 ;  /* 0x000000ffff197224 */ /* 0x000fc600078e000b */
[----:B------:R-:W-:Y:S02]  /*aec0*/  SEL R29, R29, RZ, !P1 ;  /* 0x000000ff1d1d7207 */ /* 0x000fe40004800000 */
[----:B------:R-:W-:Y:S02]  /*aed0*/  SEL R25, R25, RZ, !P0 ;  /* 0x000000ff19197207 */ /* 0x000fe40004000000 */
[----:B------:R-:W-:Y:S01]  /*aee0*/  ISETP.GT.AND P0, PT, R32, R3, PT ;  /* 0x000000032000720c */ /* 0x000fe20003f04270 */
[----:B------:R-:W-:Y:S02]  /*aef0*/  IMAD.IADD R54, R56, 0x1, R29 ;  /* 0x0000000138367824 */ /* 0x000fe400078e021d */
[----:B------:R-:W-:Y:S02]  /*af00*/  IMAD.IADD R52, R24, 0x1, R25 ;  /* 0x0000000118347824 */ /* 0x000fe400078e0219 */
[----:B------:R-:W-:-:S08]  /*af10*/  IMAD.MOV.U32 R28, RZ, RZ, R54 ;  /* 0x000000ffff1c7224 */ /* 0x000fd000078e0036 */
[----:B------:R-:W-:Y:S05]  /*af20*/  WARPSYNC.COLLECTIVE R30, `(.L_x_317) ;  /* 0x000000001e087348 */ /* 0x000fea0003c00000 */
[----:B------:R0:W1:Y:S02]  /*af30*/  SHFL.DOWN P1, R11, R28, R7, R3 ;  /* 0x080000071c0b7389 */ /* 0x0000640000020003 */
[----:B01----:R-:W-:Y:S05]  /*af40*/  ENDCOLLECTIVE ;  /* 0x000000000000791b */ /* 0x003fea0003800000 */
.L_x_317:
[----:B------:R-:W-:Y:S02]  /*af50*/  IMAD.MOV.U32 R28, RZ, RZ, R52 ;  /* 0x000000ffff1c7224 */ /* 0x000fe400078e0034 */
[----:B------:R-:W-:-:S07]  /*af60*/  IMAD.MOV.U32 R29, RZ, RZ, R11 ;  /* 0x000000ffff1d7224 */ /* 0x000fce00078e000b */
[----:B------:R-:W-:Y:S05]  /*af70*/  WARPSYNC.COLLECTIVE R30, `(.L_x_318) ;  /* 0x000000001e087348 */ /* 0x000fea0003c00000 */
[----:B------:R0:W1:Y:S02]  /*af80*/  SHFL.DOWN P1, R11, R28, R7, R3 ;  /* 0x080000071c0b7389 */ /* 0x0000640000020003 */
[----:B01----:R-:W-:Y:S05]  /*af90*/  ENDCOLLECTIVE ;  /* 0x000000000000791b */ /* 0x003fea0003800000 */
.L_x_318:
        /* <DEDUP_REMOVED lines=9> */
[----:B------:R-:W-:-:S03]  /*b030*/  IMAD.MOV.U32 R28, RZ, RZ, R24 ;  /* 0x000000ffff1c7224 */ /* 0x000fc600078e0018 */
[----:B------:R-:W-:-:S13]  /*b040*/  ISETP.GT.AND P2, PT, R25, RZ, PT ;  /* 0x000000ff1900720c */ /* 0x000fda0003f44270 */
[----:B------:R-:W-:Y:S05]  /*b050*/  WARPSYNC.COLLECTIVE R30, `(.L_x_319) ;  /* 0x000000001e087348 */ /* 0x000fea0003c00000 */
[----:B------:R0:W1:Y:S02]  /*b060*/  SHFL.DOWN P1, R11, R28, R7, R3 ;  /* 0x080000071c0b7389 */ /* 0x0000640000020003 */
[----:B01----:R-:W-:Y:S05]  /*b070*/  ENDCOLLECTIVE ;  /* 0x000000000000791b */ /* 0x003fea0003800000 */
.L_x_319:
[----:B------:R-:W-:Y:S02]  /*b080*/  IMAD.MOV.U32 R28, RZ, RZ, R25 ;  /* 0x000000ffff1c7224 */ /* 0x000fe400078e0019 */
[----:B------:R-:W-:-:S07]  /*b090*/  IMAD.MOV.U32 R29, RZ, RZ, R11 ;  /* 0x000000ffff1d7224 */ /* 0x000fce00078e000b */
[----:B------:R-:W-:Y:S05]  /*b0a0*/  WARPSYNC.COLLECTIVE R30, `(.L_x_320) ;  /* 0x000000001e087348 */ /* 0x000fea0003c00000 */
[----:B------:R0:W1:Y:S02]  /*b0b0*/  SHFL.DOWN P1, R11, R28, R7, R3 ;  /* 0x080000071c0b7389 */ /* 0x0000640000020003 */
[----:B01----:R-:W-:Y:S05]  /*b0c0*/  ENDCOLLECTIVE ;  /* 0x000000000000791b */ /* 0x003fea0003800000 */
.L_x_320:
[----:B------:R-:W-:-:S04]  /*b0d0*/  SEL R29, R29, RZ, !P0 ;  /* 0x000000ff1d1d7207 */ /* 0x000fc80004000000 */
[----:B------:R-:W-:Y:S02]  /*b0e0*/  SEL R29, R29, RZ, !P2 ;  /* 0x000000ff1d1d7207 */ /* 0x000fe40005000000 */
[----:B------:R-:W-:-:S03]  /*b0f0*/  ISETP.NE.AND P2, PT, R34, RZ, PT ;  /* 0x000000ff2200720c */ /* 0x000fc60003f45270 */
[----:B------:R-:W-:-:S05]  /*b100*/  IMAD.IADD R29, R24, 0x1, R29 ;  /* 0x00000001181d7824 */ /* 0x000fca00078e021d */
[----:B------:R-:W-:-:S05]  /*b110*/  SEL R29, R29, RZ, !P2 ;  /* 0x000000ff1d1d7207 */ /* 0x000fca0005000000 */
[----:B------:R-:W-:Y:S01]  /*b120*/  IMAD.IADD R36, R29, 0x1, R36 ;  /* 0x000000011d247824 */ /* 0x000fe200078e0224 */
[----:B------:R-:W-:Y:S02]  /*b130*/  ISETP.NE.U32.AND P1, PT, R26, 0x65, PT ;  /* 0x000000651a00780c */ /* 0x000fe40003f25070 */
[----:B------:R-:W-:Y:S02]  /*b140*/  SEL R11, R11, RZ, !P0 ;  /* 0x000000ff0b0b7207 */ /* 0x000fe40004000000 */
[----:B------:R-:W-:Y:S02]  /*b150*/  ISETP.NE.AND.EX P1, PT, R27, RZ, PT, P1 ;  /* 0x000000ff1b00720c */ /* 0x000fe40003f25310 */
[----:B------:R-:W-:-:S11]  /*b160*/  IADD3 R34, PT, PT, R11, R25, R34 ;  /* 0x000000190b227210 */ /* 0x000fd60007ffe022 */
[----:B------:R-:W-:Y:S05]  /*b170*/  WARPSYNC.COLLECTIVE R30, `(.L_x_321) ;  /* 0x000000001e087348 */ /* 0x000fea0003c00000 */
[----:B------:R-:W-:Y:S01]  /*b180*/  VOTE.ALL P1, P1 ;  /* 0x0000000000ff7806 */ /* 0x000fe20000820000 */
[----:B------:R-:W-:-:S12]  /*b190*/  ENDCOLLECTIVE ;  /* 0x000000000000791b */ /* 0x000fd80003800000 */
.L_x_321:
[----:B------:R-:W-:Y:S05]  /*b1a0*/  BRA `(.L_x_322) ;  /* 0xffffff7400c07947 */ /* 0x000fea000383ffff */
.L_x_267:
[----:B------:R-:W-:Y:S01]  /*b1b0*/  BSSY B0, `(.L_x_323) ;  /* 0x0000006000007945 */ /* 0x000fe20003800000 */
[----:B------:R-:W-:Y:S01]  /*b1c0*/  PLOP3.LUT P1, PT, P1, PT, PT, 0x8, 0x80 ;  /* 0x000000000080781c */ /* 0x000fe20000f2e170 */
[----:B------:R-:W-:-:S12]  /*b1d0*/  IMAD.MOV.U32 R30, RZ, RZ, -0x1 ;  /* 0xffffffffff1e7424 */ /* 0x000fd800078e00ff */
[----:B------:R-:W-:Y:S05]  /*b1e0*/  WARPSYNC.COLLECTIVE R30, `(.L_x_324) ;  /* 0x000000001e087348 */ /* 0x000fea0003c00000 */
[----:B------:R-:W-:Y:S01]  /*b1f0*/  VOTE.ANY P1, P1 ;  /* 0x0000000000ff7806 */ /* 0x000fe20000820100 */
[----:B------:R-:W-:-:S12]  /*b200*/  ENDCOLLECTIVE ;  /* 0x000000000000791b */ /* 0x000fd80003800000 */
.L_x_324:
[----:B------:R-:W-:Y:S05]  /*b210*/  BSYNC B0 ;  /* 0x0000000000007941 */ /* 0x000fea0003800000 */
.L_x_323:
[----:B------:R-:W-:Y:S05]  /*b220*/  BRA `(.L_x_325) ;  /* 0xffffffbc00847947 */ /* 0x000fea000383ffff */
.L_x_269:
[----:B------:R-:W0:Y:S01]  /*b230*/  S2R R15, SR_GEMASK ;  /* 0x00000000000f7919 */ /* 0x000e220000003c00 */
[----:B------:R-:W-:Y:S01]  /*b240*/  BSSY B0, `(.L_x_326) ;  /* 0x0000006000007945 */ /* 0x000fe20003800000 */
[----:B------:R-:W-:Y:S01]  /*b250*/  PLOP3.LUT P1, PT, P1, PT, PT, 0x8, 0x80 ;  /* 0x000000000080781c */ /* 0x000fe20000f2e170 */
[----:B------:R-:W-:-:S12]  /*b260*/  IMAD.MOV.U32 R30, RZ, RZ, -0x1 ;  /* 0xffffffffff1e7424 */ /* 0x000fd800078e00ff */
[----:B0-----:R-:W-:Y:S05]  /*b270*/  WARPSYNC.COLLECTIVE R30, `(.L_x_327) ;  /* 0x000000001e087348 */ /* 0x001fea0003c00000 */
[----:B------:R-:W-:Y:S01]  /*b280*/  VOTE.ANY R30, PT, P1 ;  /* 0x00000000001e7806 */ /* 0x000fe200008e0100 */
[----:B0-----:R-:W-:Y:S06]  /*b290*/  ENDCOLLECTIVE ;  /* 0x000000000000791b */ /* 0x001fec0003800000 */
.L_x_327:
[----:B------:R-:W-:Y:S05]  /*b2a0*/  BSYNC B0 ;  /* 0x0000000000007941 */ /* 0x000fea0003800000 */
.L_x_326:
[----:B------:R-:W-:Y:S01]  /*b2b0*/  LOP3.LUT R30, R30, 0x80000000, R15, 0xec, !PT ;  /* 0x800000001e1e7812 */ /* 0x000fe200078eec0f */
[----:B------:R-:W-:Y:S02]  /*b2c0*/  IMAD.MOV.U32 R28, RZ, RZ, R25 ;  /* 0x000000ffff1c7224 */ /* 0x000fe400078e0019 */
        /* <DEDUP_REMOVED lines=8> */
.L_x_328:
[----:B------:R-:W-:Y:S01]  /*b350*/  ISETP.GE.AND P4, PT, R9, R3, PT ;  /* 0x000000030900720c */ /* 0x000fe20003f86270 */
[----:B------:R-:W-:Y:S02]  /*b360*/  IMAD.MOV.U32 R28, RZ, RZ, R24 ;  /* 0x000000ffff1c7224 */ /* 0x000fe400078e0018 */
[----:B------:R-:W-:-:S10]  /*b370*/  IMAD.MOV.U32 R29, RZ, RZ, R11 ;  /* 0x000000ffff1d7224 */ /* 0x000fd400078e000b */
[----:B------:R-:W-:Y:S05]  /*b380*/  WARPSYNC.COLLECTIVE R30, `(.L_x_329) ;  /* 0x000000001e087348 */ /* 0x000fea0003c00000 */
[----:B------:R0:W1:Y:S02]  /*b390*/  SHFL.DOWN P1, R11, R28, R7, R3 ;  /* 0x080000071c0b7389 */ /* 0x0000640000020003 */
[----:B01----:R-:W-:Y:S05]  /*b3a0*/  ENDCOLLECTIVE ;  /* 0x000000000000791b */ /* 0x003fea0003800000 */
.L_x_329:
        /* <DEDUP_REMOVED lines=9> */
[----:B------:R-:W-:Y:S01]  /*b440*/  VIADD R24, R9, 0x2 ;  /* 0x0000000209187836 */ /* 0x000fe20000000000 */
[----:B------:R-:W-:-:S13]  /*b450*/  ISETP.GT.AND P4, PT, R34, RZ, PT ;  /* 0x000000ff2200720c */ /* 0x000fda0003f84270 */
[----:B------:R-:W-:Y:S05]  /*b460*/  WARPSYNC.COLLECTIVE R30, `(.L_x_330) ;  /* 0x000000001e087348 */ /* 0x000fea0003c00000 */
[----:B------:R0:W1:Y:S02]  /*b470*/  SHFL.DOWN P1, R11, R28, R7, R3 ;  /* 0x080000071c0b7389 */ /* 0x0000640000020003 */
[----:B01----:R-:W-:Y:S05]  /*b480*/  ENDCOLLECTIVE ;  /* 0x000000000000791b */ /* 0x003fea0003800000 */
.L_x_330:
[----:B------:R-:W-:Y:S02]  /*b490*/  IMAD.MOV.U32 R28, RZ, RZ, R34 ;  /* 0x000000ffff1c7224 */ /* 0x000fe400078e0022 */
[----:B------:R-:W-:-:S07]  /*b4a0*/  IMAD.MOV.U32 R29, RZ, RZ, R11 ;  /* 0x000000ffff1d7224 */ /* 0x000fce00078e000b */
[----:B------:R-:W-:Y:S05]  /*b4b0*/  WARPSYNC.COLLECTIVE R30, `(.L_x_331) ;  /* 0x000000001e087348 */ /* 0x000fea0003c00000 */
[----:B------:R0:W1:Y:S02]  /*b4c0*/  SHFL.DOWN P1, R11, R28, R7, R3 ;  /* 0x080000071c0b7389 */ /* 0x0000640000020003 */
[----:B01----:R-:W-:Y:S05]  /*b4d0*/  ENDCOLLECTIVE ;  /* 0x000000000000791b */ /* 0x003fea0003800000 */
.L_x_331:
[----:B------:R-:W-:Y:S01]  /*b4e0*/  IMAD.MOV.U32 R7, RZ, RZ, 0x4 ;  /* 0x00000004ff077424 */ /* 0x000fe200078e00ff */
[----:B------:R-:W-:-:S04]  /*b4f0*/  ISETP.GT.AND P1, PT, R24, R3, PT ;  /* 0x000000031800720c */ /* 0x000fc80003f24270 */
[----:B------:R-:W-:-:S04]  /*b500*/  SEL R29, R29, RZ, !P1 ;  /* 0x000000ff1d1d7207 */ /* 0x000fc80004800000 */
[----:B------:R-:W-:-:S05]  /*b510*/  SEL R29, R29, RZ, !P4 ;  /* 0x000000ff1d1d7207 */ /* 0x000fca0006000000 */
[----:B------:R-:W-:Y:S01]  /*b520*/  IMAD.IADD R50, R36, 0x1, R29 ;  /* 0x0000000124327824 */ /* 0x000fe200078e021d */
[----:B------:R-:W-:-:S03]  /*b530*/  SEL R29, R11, RZ, !P1 ;  /* 0x000000ff0b1d7207 */ /* 0x000fc60004800000 */
[----:B------:R-:W-:Y:S02]  /*b540*/  IMAD.MOV.U32 R28, RZ, RZ, R50 ;  /* 0x000000ffff1c7224 */ /* 0x000fe400078e0032 */
[----:B------:R-:W-:Y:S02]  /*b550*/  IMAD.IADD R24, R34, 0x1, R29 ;  /* 0x0000000122187824 */ /* 0x000fe400078e021d */
[----:B------:R-:W-:-:S07]  /*b560*/  VIADD R34, R9, 0x4 ;  /* 0x0000000409227836 */ /* 0x000fce0000000000 */
[----:B------:R-:W-:Y:S05]  /*b570*/  WARPSYNC.COLLECTIVE R30, `(.L_x_332) ;  /* 0x000000001e087348 */ /* 0x000fea0003c00000 */
[----:B------:R0:W1:Y:S02]  /*b580*/  SHFL.DOWN P1, R11, R28, R7, R3 ;  /* 0x080000071c0b7389 */ /* 0x0000640000020003 */
[----:B01----:R-:W-:Y:S05]  /*b590*/  ENDCOLLECTIVE ;  /* 0x000000000000791b */ /* 0x003fea0003800000 */
.L_x_332:
[----:B------:R-:W-:Y:S01]  /*b5a0*/  ISETP.GT.AND P4, PT, R24, RZ, PT ;  /* 0x000000ff1800720c */ /* 0x000fe20003f84270 */
[----:B------:R-:W-:Y:S02]  /*b5b0*/  IMAD.MOV.U32 R28, RZ, RZ, R24 ;  /* 0x000000ffff1c7224 */ /* 0x000fe400078e0018 */
[----:B------:R-:W-:-:S10]  /*b5c0*/  IMAD.MOV.U32 R25, RZ, RZ, R11 ;  /* 0x000000ffff197224 */ /* 0x000fd400078e000b */
[----:B------:R-:W-:Y:S05]  /*b5d0*/  WARPSYNC.COLLECTIVE R30, `(.L_x_333) ;  /* 0x000000001e087348 */ /* 0x000fea0003c00000 */
[----:B------:R0:W1:Y:S02]  /*b5e0*/  SHFL.DOWN P1, R11, R28, R7, R3 ;  /* 0x080000071c0b7389 */ /* 0x0000640000020003 */
[----:B01----:R-:W-:Y:S05]  /*b5f0*/  ENDCOLLECTIVE ;  /* 0x000000000000791b */ /* 0x003fea0003800000 */
.L_x_333:
[----:B------:R-:W-:Y:S01]  /*b600*/  IMAD.MOV.U32 R7, RZ, RZ, 0x8 ;  /* 0x00000008ff077424 */ /* 0x000fe200078e00ff */
[----:B------:R-:W-:-:S04]  /*b610*/  ISETP.GT.AND P1, PT, R34, R3, PT ;  /* 0x000000032200720c */ /* 0x000fc80003f24270 */
[----:B------:R-:W-:Y:S02]  /*b620*/  SEL R25, R25, RZ, !P1 ;  /* 0x000000ff19197207 */ /* 0x000fe40004800000 */
[----:B------:R-:W-:Y:S02]  /*b630*/  SEL R11, R11, RZ, !P1 ;  /* 0x000000ff0b0b7207 */ /* 0x000fe40004800000 */
[----:B------:R-:W-:-:S03]  /*b640*/  SEL R25, R25, RZ, !P4 ;  /* 0x000000ff19197207 */ /* 0x000fc60006000000 */
[----:B------:R-:W-:Y:S02]  /*b650*/  IMAD.IADD R34, R24, 0x1, R11 ;  /* 0x0000000118227824 */ /* 0x000fe400078e020b */
[----:B------:R-:W-:Y:S02]  /*b660*/  IMAD.IADD R36, R50, 0x1, R25 ;  /* 0x0000000132247824 */ /* 0x000fe400078e0219 */
[----:B------:R-:W-:Y:S01]  /*b670*/  VIADD R24, R9, 0x8 ;  /* 0x0000000809187836 */ /* 0x000fe20000000000 */
[----:B------:R-:W-:Y:S01]  /*b680*/  ISETP.GT.AND P4, PT, R34, RZ, PT ;  /* 0x000000ff2200720c */ /* 0x000fe20003f84270 */
[----:B------:R-:W-:-:S12]  /*b690*/  IMAD.MOV.U32 R28, RZ, RZ, R36 ;  /* 0x000000ffff1c7224 */ /* 0x000fd800078e0024 */
[----:B------:R-:W-:Y:S05]  /*b6a0*/  WARPSYNC.COLLECTIVE R30, `(.L_x_334) ;  /* 0x000000001e087348 */ /* 0x000fea0003c00000 */
[----:B------:R0:W1:Y:S02]  /*b6b0*/  SHFL.DOWN P1, R11, R28, R7, R3 ;  /* 0x080000071c0b7389 */ /* 0x0000640000020003 */
[----:B01----:R-:W-:Y:S05]  /*b6c0*/  ENDCOLLECTIVE ;  /* 0x000000000000791b */ /* 0x003fea0003800000 */
.L_x_334:
[----:B------:R-:W-:Y:S02]  /*b6d0*/  IMAD.MOV.U32 R28, RZ, RZ, R34 ;  /* 0x000000ffff1c7224 */ /* 0x000fe400078e0022 */
[----:B------:R-:W-:-:S07]  /*b6e0*/  IMAD.MOV.U32 R25, RZ, RZ, R11 ;  /* 0x000000ffff197224 */ /* 0x000fce00078e000b */
[----:B------:R-:W-:Y:S05]  /*b6f0*/  WARPSYNC.COLLECTIVE R30, `(.L_x_335) ;  /* 0x000000001e087348 */ /* 0x000fea0003c00000 */
[----:B------:R0:W1:Y:S02]  /*b700*/  SHFL.DOWN P1, R11, R28, R7, R3 ;  /* 0x080000071c0b7389 */ /* 0x0000640000020003 */
[----:B01----:R-:W-:Y:S05]  /*b710*/  ENDCOLLECTIVE ;  /* 0x000000000000791b */ /* 0x003fea0003800000 */
.L_x_335:
[----:B------:R-:W-:Y:S01]  /*b720*/  IMAD.MOV.U32 R7, RZ, RZ, 0x10 ;  /* 0x00000010ff077424 */ /* 0x000fe200078e00ff */
[----:B------:R-:W-:-:S04]  /*b730*/  ISETP.GT.AND P1, PT, R24, R3, PT ;  /* 0x000000031800720c */ /* 0x000fc80003f24270 */
[----:B------:R-:W-:Y:S02]  /*b740*/  SEL R25, R25, RZ, !P1 ;  /* 0x000000ff19197207 */ /* 0x000fe40004800000 */
[----:B------:R-:W-:Y:S02]  /*b750*/  SEL R11, R11, RZ, !P1 ;  /* 0x000000ff0b0b7207 */ /* 0x000fe40004800000 */
[----:B------:R-:W-:-:S03]  /*b760*/  SEL R25, R25, RZ, !P4 ;  /* 0x000000ff19197207 */ /* 0x000fc60006000000 */
[----:B------:R-:W-:Y:S02]  /*b770*/  IMAD.IADD R52, R34, 0x1, R11 ;  /* 0x0000000122347824 */ /* 0x000fe400078e020b */
[----:B------:R-:W-:Y:S02]  /*b780*/  IMAD.IADD R54, R36, 0x1, R25 ;  /* 0x0000000124367824 */ /* 0x000fe400078e0219 */
[----:B------:R-:W0:Y:S01]  /*b790*/  LDC.64 R24, c[0x0][0x3a8] ;  /* 0x0000ea00ff187b82 */ /* 0x000e220000000a00 */
[----:B------:R-:W-:Y:S01]  /*b7a0*/  ISETP.GT.AND P4, PT, R52, RZ, PT ;  /* 0x000000ff3400720c */ /* 0x000fe20003f84270 */
[----:B------:R-:W-:-:S12]  /*b7b0*/  IMAD.MOV.U32 R28, RZ, RZ, R54 ;  /* 0x000000ffff1c7224 */ /* 0x000fd800078e0036 */
[----:B0-----:R-:W-:Y:S05]  /*b7c0*/  WARPSYNC.COLLECTIVE R30, `(.L_x_336) ;  /* 0x000000001e087348 */ /* 0x001fea0003c00000 */
[----:B------:R1:W2:Y:S02]  /*b7d0*/  SHFL.DOWN P1, R11, R28, R7, R3 ;  /* 0x080000071c0b7389 */ /* 0x0002a40000020003 */
[----:B012---:R-:W-:Y:S05]  /*b7e0*/  ENDCOLLECTIVE ;  /* 0x000000000000791b */ /* 0x007fea0003800000 */
.L_x_336:
[----:B------:R-:W-:Y:S02]  /*b7f0*/  IMAD.MOV.U32 R28, RZ, RZ, R52 ;  /* 0x000000ffff1c7224 */ /* 0x000fe400078e0034 */
[----:B------:R-:W-:-:S07]  /*b800*/  IMAD.MOV.U32 R29, RZ, RZ, R11 ;  /* 0x000000ffff1d7224 */ /* 0x000fce00078e000b */
[----:B------:R-:W-:Y:S05]  /*b810*/  WARPSYNC.COLLECTIVE R30, `(.L_x_337) ;  /* 0x000000001e087348 */ /* 0x000fea0003c00000 */
[----:B------:R0:W1:Y:S02]  /*b820*/  SHFL.DOWN P1, R11, R28, R7, R3 ;  /* 0x080000071c0b7389 */ /* 0x0000640000020003 */
[----:B01----:R-:W-:Y:S05]  /*b830*/  ENDCOLLECTIVE ;  /* 0x000000000000791b */ /* 0x003fea0003800000 */
.L_x_337:
[----:B------:R-:W-:Y:S01]  /*b840*/  ISETP.NE.U32.AND P1, PT, R26, 0x65, PT ;  /* 0x000000651a00780c */ /* 0x000fe20003f25070 */
[----:B------:R-:W-:-:S03]  /*b850*/  VIADD R26, R9, 0x10 ;  /* 0x00000010091a7836 */ /* 0x000fc60000000000 */
[----:B------:R-:W-:Y:S02]  /*b860*/  ISETP.NE.AND.EX P1, PT, R27, RZ, PT, P1 ;  /* 0x000000ff1b00720c */ /* 0x000fe40003f25310 */
[----:B------:R-:W-:-:S04]  /*b870*/  ISETP.GT.AND P5, PT, R26, R3, PT ;  /* 0x000000031a00720c */ /* 0x000fc80003fa4270 */
[----:B------:R-:W-:Y:S02]  /*b880*/  SEL R29, R29, RZ, !P5 ;  /* 0x000000ff1d1d7207 */ /* 0x000fe40006800000 */
[----:B------:R-:W-:Y:S02]  /*b890*/  SEL R11, R11, RZ, !P5 ;  /* 0x000000ff0b0b7207 */ /* 0x000fe40006800000 */
[----:B------:R-:W-:Y:S02]  /*b8a0*/  IADD3 R31, P5, PT, R24, 0x200, RZ ;  /* 0x00000200181f7810 */ /* 0x000fe40007fbe0ff */
[----:B------:R-:W-:Y:S01]  /*b8b0*/  SEL R29, R29, RZ, !P4 ;  /* 0x000000ff1d1d7207 */ /* 0x000fe20006000000 */
[----:B------:R-:W-:-:S10]  /*b8c0*/  IMAD.IADD R34, R52, 0x1, R11 ;  /* 0x0000000134227824 */ /* 0x000fd400078e020b */
[----:B------:R-:W-:Y:S05]  /*b8d0*/  WARPSYNC.COLLECTIVE R30, `(.L_x_338) ;  /* 0x000000001e087348 */ /* 0x000fea0003c00000 */
[----:B------:R-:W-:Y:S01]  /*b8e0*/  VOTE.ALL P1, P1 ;  /* 0x0000000000ff7806 */ /* 0x000fe20000820000 */
[----:B------:R-:W-:-:S12]  /*b8f0*/  ENDCOLLECTIVE ;  /* 0x000000000000791b */ /* 0x000fd80003800000 */
.L_x_338:
[----:B------:R-:W-:Y:S02]  /*b900*/  IMAD.X R50, RZ, RZ, R25, P5 ;  /* 0x000000ffff327224 */ /* 0x000fe400028e0619 */
[----:B------:R-:W-:Y:S01]  /*b910*/  IMAD.IADD R36, R54, 0x1, R29 ;  /* 0x0000000136247824 */ /* 0x000fe200078e021d */
[----:B------:R-:W-:Y:S06]  /*b920*/  BRA `(.L_x_339) ;  /* 0xffffffb800d07947 */ /* 0x000fec000383ffff */
.L_x_271:
[----:B------:R-:W-:Y:S01]  /*b930*/  BSSY B0, `(.L_x_340) ;  /* 0x0000006000007945 */ /* 0x000fe20003800000 */
[----:B------:R-:W-:Y:S01]  /*b940*/  PLOP3.LUT P1, PT, P1, PT, PT, 0x8, 0x80 ;  /* 0x000000000080781c */ /* 0x000fe20000f2e170 */
[----:B------:R-:W-:-:S12]  /*b950*/  IMAD.MOV.U32 R30, RZ, RZ, -0x1 ;  /* 0xffffffffff1e7424 */ /* 0x000fd800078e00ff */
[----:B------:R-:W-:Y:S05]  /*b960*/  WARPSYNC.COLLECTIVE R30, `(.L_x_341) ;  /* 0x000000001e087348 */ /* 0x000fea0003c00000 */
[----:B------:R-:W-:Y:S01]  /*b970*/  VOTE.ANY P1, P1 ;  /* 0x0000000000ff7806 */ /* 0x000fe20000820100 */
[----:B------:R-:W-:-:S12]  /*b980*/  ENDCOLLECTIVE ;  /* 0x000000000000791b */ /* 0x000fd80003800000 */
.L_x_341:
[----:B------:R-:W-:Y:S05]  /*b990*/  BSYNC B0 ;  /* 0x0000000000007941 */ /* 0x000fea0003800000 */
.L_x_340:
[----:B------:R-:W-:Y:S05]  /*b9a0*/  BRA `(.L_x_342) ;  /* 0xffffffb800f07947 */ /* 0x000fea000383ffff */
.L_x_273:
[----:B------:R-:W-:Y:S01]  /*b9b0*/  BSSY B0, `(.L_x_343) ;  /* 0x0000006000007945 */ /* 0x000fe20003800000 */
[----:B------:R-:W-:Y:S01]  /*b9c0*/  PLOP3.LUT P1, PT, P1, PT, PT, 0x8, 0x80 ;  /* 0x000000000080781c */ /* 0x000fe20000f2e170 */
[----:B------:R-:W-:-:S12]  /*b9d0*/  IMAD.MOV.U32 R30, RZ, RZ, -0x1 ;  /* 0xffffffffff1e7424 */ /* 0x000fd800078e00ff */
[----:B------:R-:W-:Y:S05]  /*b9e0*/  WARPSYNC.COLLECTIVE R30, `(.L_x_344) ;  /* 0x000000001e087348 */ /* 0x000fea0003c00000 */
[----:B------:R-:W-:Y:S01]  /*b9f0*/  VOTE.ANY R30, PT, P1 ;  /* 0x00000000001e7806 */ /* 0x000fe200008e0100 */
[----:B------:R-:W-:Y:S06]  /*ba00*/  ENDCOLLECTIVE ;  /* 0x000000000000791b */ /* 0x000fec0003800000 */
.L_x_344:
[----:B------:R-:W-:Y:S05]  /*ba10*/  BSYNC B0 ;  /* 0x0000000000007941 */ /* 0x000fea0003800000 */
.L_x_343:
[----:B------:R-:W-:Y:S01]  /*ba20*/  LOP3.LUT R30, R30, 0x80000000, R15, 0xec, !PT ;  /* 0x800000001e1e7812 */ /* 0x000fe200078eec0f */
[----:B------:R-:W-:Y:S01]  /*ba30*/  IMAD.MOV.U32 R28, RZ, RZ, R25 ;  /* 0x000000ffff1c7224 */ /* 0x000fe200078e0019 */
[----:B------:R-:W-:Y:S01]  /*ba40*/  ISETP.GT.AND P5, PT, R24, RZ, PT ;  /* 0x000000ff1800720c */ /* 0x000fe20003fa4270 */
[----:B------:R-:W-:Y:S02]  /*ba50*/  IMAD.MOV.U32 R7, RZ, RZ, 0x1 ;  /* 0x00000001ff077424 */ /* 0x000fe400078e00ff */
[C---:B------:R-:W-:Y:S02]  /*ba60*/  VIADD R3, R30.reuse, 0xffffffff ;  /* 0xffffffff1e037836 */ /* 0x040fe40000000000 */
[----:B------:R-:W-:Y:S02]  /*ba70*/  VIADD R56, R9, 0x2 ;  /* 0x0000000209387836 */ /* 0x000fe40000000000 */
[----:B------:R-:W-:Y:S01]  /*ba80*/  VIADD R33, R33, 0xffffffe0 ;  /* 0xffffffe021217836 */ /* 0x000fe20000000000 */
[----:B------:R-:W-:Y:S01]  /*ba90*/  LOP3.LUT R35, R30, R3, RZ, 0xc, !PT ;  /* 0x000000031e237212 */ /* 0x000fe200078e0cff */
[----:B------:R-:W-:-:S03]  /*baa0*/  IMAD.MOV.U32 R30, RZ, RZ, -0x1 ;  /* 0xffffffffff1e7424 */ /* 0x000fc600078e00ff */
[----:B------:R0:W1:Y:S04]  /*bab0*/  POPC R3, R35 ;  /* 0x0000002300037309 */ /* 0x0000680000000000 */
[----:B01----:R-:W-:Y:S05]  /*bac0*/  WARPSYNC.COLLECTIVE R30, `(.L_x_345) ;  /* 0x000000001e087348 */ /* 0x003fea0003c00000 */
[----:B-1----:R1:W2:Y:S02]  /*bad0*/  SHFL.DOWN P1, R11, R28, R7, R3 ;  /* 0x080000071c0b7389 */ /* 0x0022a40000020003 */
[----:B012---:R-:W-:Y:S05]  /*bae0*/  ENDCOLLECTIVE ;  /* 0x000000000000791b */ /* 0x007fea0003800000 */
.L_x_345:
[----:B------:R-:W-:Y:S01]  /*baf0*/  ISETP.GE.AND P4, PT, R9, R3, PT ;  /* 0x000000030900720c */ /* 0x000fe20003f86270 */
[----:B------:R-:W-:-:S03]  /*bb00*/  IMAD.MOV.U32 R28, RZ, RZ, R24 ;  /* 0x000000ffff1c7224 */ /* 0x000fc600078e0018 */
[----:B------:R-:W-:-:S09]  /*bb10*/  SEL R29, R11, RZ, !P4 ;  /* 0x000000ff0b1d7207 */ /* 0x000fd20006000000 */
[----:B------:R-:W-:Y:S05]  /*bb20*/  WARPSYNC.COLLECTIVE R30, `(.L_x_346) ;  /* 0x000000001e087348 */ /* 0x000fea0003c00000 */
[----:B------:R0:W1:Y:S02]  /*bb30*/  SHFL.DOWN P1, R11, R28, R7, R3 ;  /* 0x080000071c0b7389 */ /* 0x0000640000020003 */
[----:B01----:R-:W-:Y:S05]  /*bb40*/  ENDCOLLECTIVE ;  /* 0x000000000000791b */ /* 0x003fea0003800000 */
.L_x_346:
[----:B------:R-:W-:-:S05]  /*bb50*/  SEL R29, R29, RZ, !P5 ;  /* 0x000000ff1d1d7207 */ /* 0x000fca0006800000 */
[----:B------:R-:W-:-:S04]  /*bb60*/  IMAD.IADD R54, R25, 0x1, R29 ;  /* 0x0000000119367824 */ /* 0x000fc800078e021d */
[----:B------:R-:W-:Y:S02]  /*bb70*/  IMAD.MOV.U32 R28, RZ, RZ, R54 ;  /* 0x000000ffff1c7224 */ /* 0x000fe400078e0036 */
[----:B------:R-:W-:Y:S02]  /*bb80*/  IMAD.MOV.U32 R7, RZ, RZ, 0x2 ;  /* 0x00000002ff077424 */ /* 0x000fe400078e00ff */
[----:B------:R-:W-:-:S07]  /*bb90*/  IMAD.MOV.U32 R35, RZ, RZ, R11 ;  /* 0x000000ffff237224 */ /* 0x000fce00078e000b */
[----:B------:R-:W-:Y:S05]  /*bba0*/  WARPSYNC.COLLECTIVE R30, `(.L_x_347) ;  /* 0x000000001e087348 */ /* 0x000fea0003c00000 */
[----:B------:R0:W1:Y:S02]  /*bbb0*/  SHFL.DOWN P1, R11, R28, R7, R3 ;  /* 0x080000071c0b7389 */ /* 0x0000640000020003 */
[----:B01----:R-:W-:Y:S05]  /*bbc0*/  ENDCOLLECTIVE ;  /* 0x000000000000791b */ /* 0x003fea0003800000 */
.L_x_347:
[----:B------:R-:W-:Y:S02]  /*bbd0*/  SEL R35, R35, RZ, !P4 ;  /* 0x000000ff23237207 */ /* 0x000fe40006000000 */
[----:B------:R-:W-:-:S03]  /*bbe0*/  ISETP.GT.AND P4, PT, R56, R3, PT ;  /* 0x000000033800720c */ /* 0x000fc60003f84270 */
[----:B------:R-:W-:-:S05]  /*bbf0*/  IMAD.IADD R52, R24, 0x1, R35 ;  /* 0x0000000118347824 */ /* 0x000fca00078e0223 */
[----:B------:R-:W-:Y:S01]  /*bc00*/  ISETP.GT.AND P5, PT, R52, RZ, PT ;  /* 0x000000ff3400720c */ /* 0x000fe20003fa4270 */
[----:B------:R-:W-:Y:S02]  /*bc10*/  IMAD.MOV.U32 R28, RZ, RZ, R52 ;  /* 0x000000ffff1c7224 */ /* 0x000fe400078e0034 */
[----:B------:R-:W-:-:S10]  /*bc20*/  IMAD.MOV.U32 R29, RZ, RZ, R11 ;  /* 0x000000ffff1d7224 */ /* 0x000fd400078e000b */
[----:B------:R-:W-:Y:S05]  /*bc30*/  WARPSYNC.COLLECTIVE R30, `(.L_x_348) ;  /* 0x000000001e087348 */ /* 0x000fea0003c00000 */
[----:B------:R0:W1:Y:S02]  /*bc40*/  SHFL.DOWN P1, R11, R28, R7, R3 ;  /* 0x080000071c0b7389 */ /* 0x0000640000020003 */
[----:B01----:R-:W-:Y:S05]  /*bc50*/  ENDCOLLECTIVE ;  /* 0x000000000000791b */ /* 0x003fea0003800000 */
.L_x_348:
        /* <DEDUP_REMOVED lines=9> */
.L_x_349:
[----:B------:R-:W-:-:S05]  /*bcf0*/  SEL R25, R25, RZ, !P4 ;  /* 0x000000ff19197207 */ /* 0x000fca0006000000 */
[----:B------:R-:W-:Y:S02]  /*bd00*/  IMAD.IADD R24, R52, 0x1, R25 ;  /* 0x0000000134187824 */ /* 0x000fe400078e0219 */
[----:B------:R-:W-:Y:S02]  /*bd10*/  VIADD R52, R9, 0x4 ;  /* 0x0000000409347836 */ /* 0x000fe40000000000 */
[----:B------:R-:W-:-:S03]  /*bd20*/  IMAD.MOV.U32 R28, RZ, RZ, R24 ;  /* 0x000000ffff1c7224 */ /* 0x000fc600078e0018 */
[----:B------:R-:W-:Y:S01]  /*bd30*/  ISETP.GT.AND P4, PT, R52, R3, PT ;  /* 0x000000033400720c */ /* 0x000fe20003f84270 */
[----:B------:R-:W-:-:S12]  /*bd40*/  IMAD.MOV.U32 R29, RZ, RZ, R11 ;  /* 0x000000ffff1d7224 */ /* 0x000fd800078e000b */
[----:B------:R-:W-:Y:S05]  /*bd50*/  WARPSYNC.COLLECTIVE R30, `(.L_x_350) ;  /* 0x000000001e087348 */ /* 0x000fea0003c00000 */
[----:B------:R0:W1:Y:S02]  /*bd60*/  SHFL.DOWN P1, R11, R28, R7, R3 ;  /* 0x080000071c0b7389 */ /* 0x0000640000020003 */
[----:B01----:R-:W-:Y:S05]  /*bd70*/  ENDCOLLECTIVE ;  /* 0x000000000000791b */ /* 0x003fea0003800000 */
.L_x_350:
        /* <DEDUP_REMOVED lines=9> */
[----:B------:R-:W-:-:S07]  /*be10*/  VIADD R24, R9, 0x8 ;  /* 0x0000000809187836 */ /* 0x000fce0000000000 */
[----:B------:R-:W-:Y:S05]  /*be20*/  WARPSYNC.COLLECTIVE R30, `(.L_x_351) ;  /* 0x000000001e087348 */ /* 0x000fea0003c00000 */
[----:B------:R0:W1:Y:S02]  /*be30*/  SHFL.DOWN P1, R11, R28, R7, R3 ;  /* 0x080000071c0b7389 */ /* 0x0000640000020003 */
[----:B01----:R-:W-:Y:S05]  /*be40*/  ENDCOLLECTIVE ;  /* 0x000000000000791b */ /* 0x003fea0003800000 */
.L_x_351:
[----:B------:R-:W-:Y:S01]  /*be50*/  ISETP.GT.AND P4, PT, R24, R3, PT ;  /* 0x000000031800720c */ /* 0x000fe20003f84270 */
[----:B------:R-:W-:Y:S02]  /*be60*/  IMAD.MOV.U32 R28, RZ, RZ, R52 ;  /* 0x000000ffff1c7224 */ /* 0x000fe400078e0034 */
[----:B------:R-:W-:-:S10]  /*be70*/  IMAD.MOV.U32 R29, RZ, RZ, R11 ;  /* 0x000000ffff1d7224 */ /* 0x000fd400078e000b */
[----:B------:R-:W-:Y:S05]  /*be80*/  WARPSYNC.COLLECTIVE R30, `(.L_x_352) ;  /* 0x000000001e087348 */ /* 0x000fea0003c00000 */
[----:B------:R0:W1:Y:S02]  /*be90*/  SHFL.DOWN P1, R11, R28, R7, R3 ;  /* 0x080000071c0b7389 */ /* 0x0000640000020003 */
[----:B01----:R-:W-:Y:S05]  /*bea0*/  ENDCOLLECTIVE ;  /* 0x000000000000791b */ /* 0x003fea0003800000 */
.L_x_352:
        /* <DEDUP_REMOVED lines=14> */
.L_x_353:
[----:B------:R-:W-:Y:S01]  /*bf90*/  ISETP.GT.AND P5, PT, R52, R3, PT ;  /* 0x000000033400720c */ /* 0x000fe20003fa4270 */
[----:B------:R-:W-:Y:S02]  /*bfa0*/  IMAD.MOV.U32 R28, RZ, RZ, R25 ;  /* 0x000000ffff1c7224 */ /* 0x000fe400078e0019 */
[----:B------:R-:W-:-:S10]  /*bfb0*/  IMAD.MOV.U32 R29, RZ, RZ, R11 ;  /* 0x000000ffff1d7224 */ /* 0x000fd400078e000b */
[----:B------:R-:W-:Y:S05]  /*bfc0*/  WARPSYNC.COLLECTIVE R30, `(.L_x_354) ;  /* 0x000000001e087348 */ /* 0x000fea0003c00000 */
[----:B------:R0:W1:Y:S02]  /*bfd0*/  SHFL.DOWN P1, R11, R28, R7, R3 ;  /* 0x080000071c0b7389 */ /* 0x0000640000020003 */
[----:B01----:R-:W-:Y:S05]  /*bfe0*/  ENDCOLLECTIVE ;  /* 0x000000000000791b */ /* 0x003fea0003800000 */
.L_x_354:
        /* <DEDUP_REMOVED lines=13> */
.L_x_355:
[----:B------:R-:W-:Y:S05]  /*c0c0*/  BRA `(.L_x_356) ;  /* 0xffffffb800307947 */ /* 0x000fea000383ffff */
.L_x_357:
        /* <DEDUP_REMOVED lines=11> */
.L_x_818:


//--------------------- .text._ZN3cub18CUB_300001_SM_10006detail10radix_sort29DeviceRadixSortOnesweepKernelINS1_5radix10policy_hubIjjyE10Policy1000ELNS0_9SortOrderE0EjjyiiNS1_21identity_decomposer_tEEEvPT5_SB_PT3_PKSC_PT1_PKSG_PT2_PKSK_T4_iiT6_ --------------------------
	.section	.text._ZN3cub18CUB_300001_SM_10006detail10radix_sort29DeviceRadixSortOnesweepKernelINS1_5radix10policy_hubIjjyE10Policy1000ELNS0_9SortOrderE0EjjyiiNS1_21identity_decomposer_tEEEvPT5_SB_PT3_PKSC_PT1_PKSG_PT2_PKSK_T4_iiT6_,"ax",@progbits
	.align	128
        .global         _ZN3cub18CUB_300001_SM_10006detail10radix_sort29DeviceRadixSortOnesweepKernelINS1_5radix10policy_hubIjjyE10Policy1000ELNS0_9SortOrderE0EjjyiiNS1_21identity_decomposer_tEEEvPT5_SB_PT3_PKSC_PT1_PKSG_PT2_PKSK_T4_iiT6_
        .type           _ZN3cub18CUB_300001_SM_10006detail10radix_sort29DeviceRadixSortOnesweepKernelINS1_5radix10policy_hubIjjyE10Policy1000ELNS0_9SortOrderE0EjjyiiNS1_21identity_decomposer_tEEEvPT5_SB_PT3_PKSC_PT1_PKSG_PT2_PKSK_T4_iiT6_,@function
        .size           _ZN3cub18CUB_300001_SM_10006detail10radix_sort29DeviceRadixSortOnesweepKernelINS1_5radix10policy_hubIjjyE10Policy1000ELNS0_9SortOrderE0EjjyiiNS1_21identity_decomposer_tEEEvPT5_SB_PT3_PKSC_PT1_PKSG_PT2_PKSK_T4_iiT6_,(.L_x_819 - _ZN3cub18CUB_300001_SM_10006detail10radix_sort29DeviceRadixSortOnesweepKernelINS1_5radix10policy_hubIjjyE10Policy1000ELNS0_9SortOrderE0EjjyiiNS1_21identity_decomposer_tEEEvPT5_SB_PT3_PKSC_PT1_PKSG_PT2_PKSK_T4_iiT6_)
        .other          _ZN3cub18CUB_300001_SM_10006detail10radix_sort29DeviceRadixSortOnesweepKernelINS1_5radix10policy_hubIjjyE10Policy1000ELNS0_9SortOrderE0EjjyiiNS1_21identity_decomposer_tEEEvPT5_SB_PT3_PKSC_PT1_PKSG_PT2_PKSK_T4_iiT6_,@"STO_CUDA_ENTRY STV_DEFAULT"
_ZN3cub18CUB_300001_SM_10006detail10radix_sort29DeviceRadixSortOnesweepKernelINS1_5radix10policy_hubIjjyE10Policy1000ELNS0_9SortOrderE0EjjyiiNS1_21identity_decomposer_tEEEvPT5_SB_PT3_PKSC_PT1_PKSG_PT2_PKSK_T4_iiT6_:
.text._ZN3cub18CUB_300001_SM_10006detail10radix_sort29DeviceRadixSortOnesweepKernelINS1_5radix10policy_hubIjjyE10Policy1000ELNS0_9SortOrderE0EjjyiiNS1_21identity_decomposer_tEEEvPT5_SB_PT3_PKSC_PT1_PKSG_PT2_PKSK_T4_iiT6_:
[----:B------:R-:W0:Y:S01]  /*0000*/  LDC R1, c[0x0][0x37c] ;  /* 0x0000df00ff017b82 */ /* 0x000e220000000800 */
[----:B------:R-:W1:Y:S01]  /*0010*/  S2R R37, SR_TID.X ;  /* 0x0000000000257919 */ /* 0x000e620000002100 */
[----:B------:R-:W-:Y:S01]  /*0020*/  MOV R0, 0x400 ;  /* 0x0000040000007802 */ /* 0x000fe20000000f00 */
[----:B------:R-:W2:Y:S01]  /*0030*/  LDCU.64 UR8, c[0x0][0x358] ;  /* 0x00006b00ff0877ac */ /* 0x000ea20008000a00 */
[----:B------:R-:W-:Y:S01]  /*0040*/  BSSY.RECONVERGENT B0, `(.L_x_358) ;  /* 0x000000d000007945 */ /* 0x000fe20003800200 */
[----:B------:R-:W3:Y:S01]  /*0050*/  S2R R3, SR_CgaCtaId ;  /* 0x0000000000037919 */ /* 0x000ee20000008800 */
[----:B0-----:R-:W-:Y:S01]  /*0060*/  VIADD R1, R1, 0xfffffff8 ;  /* 0xfffffff801017836 */ /* 0x001fe20000000000 */
[----:B-1----:R-:W-:Y:S02]  /*0070*/  ISETP.NE.AND P0, PT, R37, RZ, PT ;  /* 0x000000ff2500720c */ /* 0x002fe40003f05270 */
[----:B---3--:R-:W-:-:S11]  /*0080*/  LEA R0, R3, R0, 0x18 ;  /* 0x0000000003007211 */ /* 0x008fd600078ec0ff */
[----:B--2---:R-:W-:Y:S05]  /*0090*/  @P0 BRA `(.L_x_359) ;  /* 0x00000000001c0947 */ /* 0x004fea0003800000 */
[----:B------:R-:W0:Y:S01]  /*00a0*/  LDC.64 R2, c[0x0][0x388] ;  /* 0x0000e200ff027b82 */ /* 0x000e220000000a00 */
[----:B------:R-:W-:-:S05]  /*00b0*/  IMAD.MOV.U32 R5, RZ, RZ, 0x1 ;  /* 0x00000001ff057424 */ /* 0x000fca00078e00ff */
[----:B0-----:R-:W2:Y:S02]  /*00c0*/  ATOMG.E.ADD.STRONG.GPU PT, R2, desc[UR8][R2.64], R5 ;  /* 0x80000005020279a8 */ /* 0x001ea400081ef108 */
[----:B------:R-:W0:Y:S01]  /*00d0*/  S2UR UR5, SR_CgaCtaId ;  /* 0x00000000000579c3 */ /* 0x000e220000008800 */
[----:B------:R-:W-:Y:S02]  /*00e0*/  UMOV UR4, 0x400 ;  /* 0x0000040000047882 */ /* 0x000fe40000000000 */
[----:B0-----:R-:W-:-:S09]  /*00f0*/  ULEA UR4, UR5, UR4, 0x18 ;  /* 0x0000000405047291 */ /* 0x001fd2000f8ec0ff */
[----:B--2---:R0:W-:Y:S03]  /*0100*/  STS [UR4+0x6600], R2 ;  /* 0x00660002ff007988 */ /* 0x0041e60008000804 */
.L_x_359:
[----:B------:R-:W-:Y:S05]  /*0110*/  BSYNC.RECONVERGENT B0 ;  /* 0x0000000000007941 */ /* 0x000fea0003800200 */
.L_x_358:
[----:B------:R-:W-:Y:S01]  /*0120*/  BAR.SYNC.DEFER_BLOCKING 0x0 ;  /* 0x0000000000007b1d */ /* 0x000fe20000010000 */
[----:B------:R-:W-:-:S05]  /*0130*/  SHF.R.U32.HI R21, RZ, 0x5, R37 ;  /* 0x00000005ff157819 */ /* 0x000fca0000011625 */
[----:B------:R-:W1:Y:S01]  /*0140*/  LDCU UR4, c[0x0][0x3c0] ;  /* 0x00007800ff0477ac */ /* 0x000e620008000800 */
[----:B------:R-:W2:Y:S01]  /*0150*/  S2R R26, SR_LANEID ;  /* 0x00000000001a7919 */ /* 0x000ea20000000000 */
[----:B0-----:R-:W0:Y:S02]  /*0160*/  LDS R2, [R0+0x6600] ;  /* 0x0066000000027984 */ /* 0x001e240000000800 */
[----:B0-----:R-:W-:-:S04]  /*0170*/  IMAD R4, R2, 0x1980, RZ ;  /* 0x0000198002047824 */ /* 0x001fc800078e02ff */
[----:B------:R-:W-:Y:S01]  /*0180*/  VIADD R63, R4, 0x1980 ;  /* 0x00001980043f7836 */ /* 0x000fe20000000000 */
[----:B------:R-:W-:-:S04]  /*0190*/  SHF.R.S32.HI R64, RZ, 0x1f, R4 ;  /* 0x0000001fff407819 */ /* 0x000fc80000011404 */
[----:B-1----:R-:W-:-:S13]  /*01a0*/  ISETP.GT.AND P0, PT, R63, UR4, PT ;  /* 0x000000043f007c0c */ /* 0x002fda000bf04270 */
[----:B--2---:R-:W-:Y:S05]  /*01b0*/  @P0 BRA `(.L_x_360) ;  /* 0x0000000000680947 */ /* 0x004fea0003800000 */
[----:B------:R-:W0:Y:S01]  /*01c0*/  LDCU.64 UR4, c[0x0][0x3a8] ;  /* 0x00007500ff0477ac */ /* 0x000e220008000a00 */
[C---:B------:R-:W-:Y:S02]  /*01d0*/  LOP3.LUT R3, R37.reuse, 0x1f, RZ, 0xc0, !PT ;  /* 0x0000001f25037812 */ /* 0x040fe400078ec0ff */
[----:B------:R-:W-:-:S05]  /*01e0*/  LOP3.LUT R6, R37, 0x3e0, RZ, 0xc0, !PT ;  /* 0x000003e025067812 */ /* 0x000fca00078ec0ff */
[----:B------:R-:W-:-:S05]  /*01f0*/  IMAD R3, R6, 0x11, R3 ;  /* 0x0000001106037824 */ /* 0x000fca00078e0203 */
[----:B------:R-:W-:-:S05]  /*0200*/  IADD3 R41, P0, PT, R4, R3, RZ ;  /* 0x0000000304297210 */ /* 0x000fca0007f1e0ff */
[----:B------:R-:W-:Y:S01]  /*0210*/  IMAD.X R64, RZ, RZ, R64, P0 ;  /* 0x000000ffff407224 */ /* 0x000fe200000e0640 */
[----:B0-----:R-:W-:-:S04]  /*0220*/  LEA R22, P0, R41, UR4, 0x2 ;  /* 0x0000000429167c11 */ /* 0x001fc8000f8010ff */
[----:B------:R-:W-:-:S05]  /*0230*/  LEA.HI.X R23, R41, UR5, R64, 0x2, P0 ;  /* 0x0000000529177c11 */ /* 0x000fca00080f1440 */
[----:B------:R0:W5:Y:S04]  /*0240*/  LDG.E R4, desc[UR8][R22.64] ;  /* 0x0000000816047981 */ /* 0x000168000c1e1900 */
        /* <DEDUP_REMOVED lines=15> */
[----:B------:R0:W5:Y:S01]  /*0340*/  LDG.E R20, desc[UR8][R22.64+0x800] ;  /* 0x0008000816147981 */ /* 0x000162000c1e1900 */
[----:B------:R-:W-:Y:S05]  /*0350*/  BRA `(.L_x_361) ;  /* 0x0000000400307947 */ /* 0x000fea0003800000 */
.L_x_360:
[C---:B------:R-:W-:Y:S01]  /*0360*/  LOP3.LUT R3, R37.reuse, 0x1f, RZ, 0xc0, !PT ;  /* 0x0000001f25037812 */ /* 0x040fe200078ec0ff */
[----:B------:R-:W0:Y:S01]  /*0370*/  LDCU.64 UR6, c[0x0][0x3a8] ;  /* 0x00007500ff0677ac */ /* 0x000e220008000a00 */
[----:B------:R-:W-:Y:S02]  /*0380*/  LOP3.LUT R6, R37, 0x3e0, RZ, 0xc0, !PT ;  /* 0x000003e025067812 */ /* 0x000fe400078ec0ff */
[----:B------:R-:W-:-:S03]  /*0390*/  IADD3 R14, PT, PT, -R4, UR4, RZ ;  /* 0x00000004040e7c10 */ /* 0x000fc6000fffe1ff */
[----:B------:R-:W-:-:S04]  /*03a0*/  IMAD R3, R6, 0x11, R3 ;  /* 0x0000001106037824 */ /* 0x000fc800078e0203 */
[C---:B------:R-:W-:Y:S01]  /*03b0*/  VIADD R5, R3.reuse, 0x20 ;  /* 0x0000002003057836 */ /* 0x040fe20000000000 */
[----:B------:R-:W-:Y:S01]  /*03c0*/  IADD3 R41, P0, PT, R4, R3, RZ ;  /* 0x0000000304297210 */ /* 0x000fe20007f1e0ff */
[C---:B------:R-:W-:Y:S01]  /*03d0*/  VIADD R7, R3.reuse, 0x40 ;  /* 0x0000004003077836 */ /* 0x040fe20000000000 */
[-C--:B------:R-:W-:Y:S01]  /*03e0*/  ISETP.GE.AND P2, PT, R3, R14.reuse, PT ;  /* 0x0000000e0300720c */ /* 0x080fe20003f46270 */
[----:B------:R-:W-:Y:S01]  /*03f0*/  IMAD.MOV.U32 R4, RZ, RZ, -0x1 ;  /* 0xffffffffff047424 */ /* 0x000fe200078e00ff */
[-C--:B------:R-:W-:Y:S01]  /*0400*/  ISETP.GE.AND P3, PT, R5, R14.reuse, PT ;  /* 0x0000000e0500720c */ /* 0x080fe20003f66270 */
[----:B------:R-:W-:Y:S01]  /*0410*/  VIADD R5, R3, 0x60 ;  /* 0x0000006003057836 */ /* 0x000fe20000000000 */
[-C--:B------:R-:W-:Y:S01]  /*0420*/  ISETP.GE.AND P4, PT, R7, R14.reuse, PT ;  /* 0x0000000e0700720c */ /* 0x080fe20003f86270 */
[----:B------:R-:W-:Y:S01]  /*0430*/  IMAD.X R64, RZ, RZ, R64, P0 ;  /* 0x000000ffff407224 */ /* 0x000fe200000e0640 */
[----:B0-----:R-:W-:Y:S01]  /*0440*/  LEA R22, P0, R41, UR6, 0x2 ;  /* 0x0000000629167c11 */ /* 0x001fe2000f8010ff */
[----:B------:R-:W-:Y:S01]  /*0450*/  VIADD R7, R3, 0x80 ;  /* 0x0000008003077836 */ /* 0x000fe20000000000 */
[-C--:B------:R-:W-:Y:S01]  /*0460*/  ISETP.GE.AND P5, PT, R5, R14.reuse, PT ;  /* 0x0000000e0500720c */ /* 0x080fe20003fa6270 */
[----:B------:R-:W-:Y:S01]  /*0470*/  VIADD R5, R3, 0xa0 ;  /* 0x000000a003057836 */ /* 0x000fe20000000000 */
[----:B------:R-:W-:Y:S01]  /*0480*/  LEA.HI.X R23, R41, UR7, R64, 0x2, P0 ;  /* 0x0000000729177c11 */ /* 0x000fe200080f1440 */
[----:B------:R-:W-:Y:S01]  /*0490*/  IMAD.MOV.U32 R6, RZ, RZ, -0x1 ;  /* 0xffffffffff067424 */ /* 0x000fe200078e00ff */
[-C--:B------:R-:W-:Y:S01]  /*04a0*/  ISETP.GE.AND P6, PT, R7, R14.reuse, PT ;  /* 0x0000000e0700720c */ /* 0x080fe20003fc6270 */
[----:B------:R-:W-:Y:S01]  /*04b0*/  VIADD R7, R3, 0xc0 ;  /* 0x000000c003077836 */ /* 0x000fe20000000000 */
[-C--:B------:R-:W-:Y:S01]  /*04c0*/  ISETP.GE.AND P0, PT, R5, R14.reuse, PT ;  /* 0x0000000e0500720c */ /* 0x080fe20003f06270 */
[C---:B------:R-:W-:Y:S01]  /*04d0*/  VIADD R5, R3.reuse, 0xe0 ;  /* 0x000000e003057836 */ /* 0x040fe20000000000 */
[----:B------:R1:W5:Y:S01]  /*04e0*/  @!P2 LDG.E R4, desc[UR8][R22.64] ;  /* 0x000000081604a981 */ /* 0x000362000c1e1900 */
[----:B------:R-:W-:Y:S01]  /*04f0*/  VIADD R11, R3, 0x120 ;  /* 0x00000120030b7836 */ /* 0x000fe20000000000 */
[----:B------:R-:W-:-:S02]  /*0500*/  ISETP.GE.AND P1, PT, R7, R14, PT ;  /* 0x0000000e0700720c */ /* 0x000fc40003f26270 */
[-C--:B------:R-:W-:Y:S01]  /*0510*/  ISETP.GE.AND P2, PT, R5, R14.reuse, PT ;  /* 0x0000000e0500720c */ /* 0x080fe20003f46270 */
[----:B------:R-:W-:Y:S01]  /*0520*/  IMAD.MOV.U32 R5, RZ, RZ, -0x1 ;  /* 0xffffffffff057424 */ /* 0x000fe200078e00ff */
[----:B------:R1:W5:Y:S01]  /*0530*/  @!P4 LDG.E R6, desc[UR8][R22.64+0x100] ;  /* 0x000100081606c981 */ /* 0x000362000c1e1900 */
[----:B------:R-:W-:Y:S01]  /*0540*/  VIADD R9, R3, 0x100 ;  /* 0x0000010003097836 */ /* 0x000fe20000000000 */
[-C--:B------:R-:W-:Y:S01]  /*0550*/  ISETP.GE.AND P4, PT, R11, R14.reuse, PT ;  /* 0x0000000e0b00720c */ /* 0x080fe20003f86270 */
[----:B------:R-:W-:Y:S02]  /*0560*/  IMAD.MOV.U32 R8, RZ, RZ, -0x1 ;  /* 0xffffffffff087424 */ /* 0x000fe400078e00ff */
[----:B------:R-:W-:Y:S01]  /*0570*/  VIADD R11, R3, 0x160 ;  /* 0x00000160030b7836 */ /* 0x000fe20000000000 */
[----:B------:R1:W5:Y:S01]  /*0580*/  @!P3 LDG.E R5, desc[UR8][R22.64+0x80] ;  /* 0x000080081605b981 */ /* 0x000362000c1e1900 */
[----:B------:R-:W-:Y:S01]  /*0590*/  IMAD.MOV.U32 R7, RZ, RZ, -0x1 ;  /* 0xffffffffff077424 */ /* 0x000fe200078e00ff */
[-C--:B------:R-:W-:Y:S01]  /*05a0*/  ISETP.GE.AND P3, PT, R9, R14.reuse, PT ;  /* 0x0000000e0900720c */ /* 0x080fe20003f66270 */
[----:B------:R-:W-:Y:S01]  /*05b0*/  VIADD R9, R3, 0x140 ;  /* 0x0000014003097836 */ /* 0x000fe20000000000 */
[----:B------:R1:W5:Y:S01]  /*05c0*/  @!P6 LDG.E R8, desc[UR8][R22.64+0x200] ;  /* 0x000200081608e981 */ /* 0x000362000c1e1900 */
[----:B------:R-:W-:Y:S01]  /*05d0*/  IMAD.MOV.U32 R10, RZ, RZ, -0x1 ;  /* 0xffffffffff0a7424 */ /* 0x000fe200078e00ff */
[-C--:B------:R-:W-:Y:S01]  /*05e0*/  ISETP.GE.AND P6, PT, R11, R14.reuse, PT ;  /* 0x0000000e0b00720c */ /* 0x080fe20003fc6270 */
[----:B------:R-:W-:Y:S01]  /*05f0*/  VIADD R11, R3, 0x1a0 ;  /* 0x000001a0030b7836 */ /* 0x000fe20000000000 */
[----:B------:R1:W5:Y:S01]  /*0600*/  @!P5 LDG.E R7, desc[UR8][R22.64+0x180] ;  /* 0x000180081607d981 */ /* 0x000362000c1e1900 */
[----:B------:R-:W-:Y:S01]  /*0610*/  ISETP.GE.AND P5, PT, R9, R14, PT ;  /* 0x0000000e0900720c */ /* 0x000fe20003fa6270 */
[----:B------:R-:W-:-:S02]  /*0620*/  IMAD.MOV.U32 R9, RZ, RZ, -0x1 ;  /* 0xffffffffff097424 */ /* 0x000fc400078e00ff */
[----:B------:R1:W5:Y:S01]  /*0630*/  @!P1 LDG.E R10, desc[UR8][R22.64+0x300] ;  /* 0x00030008160a9981 */ /* 0x000362000c1e1900 */
[-C--:B------:R-:W-:Y:S01]  /*0640*/  ISETP.GE.AND P1, PT, R11, R14.reuse, PT ;  /* 0x0000000e0b00720c */ /* 0x080fe20003f26270 */
[C---:B------:R-:W-:Y:S02]  /*0650*/  VIADD R13, R3.reuse, 0x180 ;  /* 0x00000180030d7836 */ /* 0x040fe40000000000 */
[----:B------:R-:W-:Y:S01]  /*0660*/  IMAD.MOV.U32 R11, RZ, RZ, -0x1 ;  /* 0xffffffffff0b7424 */ /* 0x000fe200078e00ff */
[----:B------:R1:W5:Y:S01]  /*0670*/  @!P0 LDG.E R9, desc[UR8][R22.64+0x280] ;  /* 0x0002800816098981 */ /* 0x000362000c1e1900 */
[----:B------:R-:W-:Y:S01]  /*0680*/  VIADD R15, R3, 0x1c0 ;  /* 0x000001c0030f7836 */ /* 0x000fe20000000000 */
[-C--:B------:R-:W-:Y:S01]  /*0690*/  ISETP.GE.AND P0, PT, R13, R14.reuse, PT ;  /* 0x0000000e0d00720c */ /* 0x080fe20003f06270 */
[----:B------:R-:W-:Y:S02]  /*06a0*/  IMAD.MOV.U32 R12, RZ, RZ, -0x1 ;  /* 0xffffffffff0c7424 */ /* 0x000fe400078e00ff */
[----:B------:R-:W-:Y:S01]  /*06b0*/  IMAD.MOV.U32 R13, RZ, RZ, -0x1 ;  /* 0xffffffffff0d7424 */ /* 0x000fe200078e00ff */
[----:B------:R1:W5:Y:S01]  /*06c0*/  @!P2 LDG.E R11, desc[UR8][R22.64+0x380] ;  /* 0x00038008160ba981 */ /* 0x000362000c1e1900 */
[----:B------:R-:W-:Y:S01]  /*06d0*/  ISETP.GE.AND P2, PT, R15, R14, PT ;  /* 0x0000000e0f00720c */ /* 0x000fe20003f46270 */
[----:B------:R-:W-:-:S02]  /*06e0*/  VIADD R17, R3, 0x1e0 ;  /* 0x000001e003117836 */ /* 0x000fc40000000000 */
[----:B------:R-:W-:Y:S01]  /*06f0*/  VIADD R15, R3, 0x200 ;  /* 0x00000200030f7836 */ /* 0x000fe20000000000 */
[----:B------:R1:W5:Y:S02]  /*0700*/  @!P3 LDG.E R12, desc[UR8][R22.64+0x400] ;  /* 0x00040008160cb981 */ /* 0x000364000c1e1900 */
[-C--:B------:R-:W-:Y:S02]  /*0710*/  ISETP.GE.AND P3, PT, R17, R14.reuse, PT ;  /* 0x0000000e1100720c */ /* 0x080fe40003f66270 */
[----:B------:R1:W5:Y:S01]  /*0720*/  @!P4 LDG.E R13, desc[UR8][R22.64+0x480] ;  /* 0x00048008160dc981 */ /* 0x000362000c1e1900 */
[----:B------:R-:W-:Y:S01]  /*0730*/  ISETP.GE.AND P4, PT, R15, R14, PT ;  /* 0x0000000e0f00720c */ /* 0x000fe20003f86270 */
[----:B------:R-:W-:Y:S02]  /*0740*/  IMAD.MOV.U32 R14, RZ, RZ, -0x1 ;  /* 0xffffffffff0e7424 */ /* 0x000fe400078e00ff */
[----:B------:R-:W-:Y:S02]  /*0750*/  IMAD.MOV.U32 R15, RZ, RZ, -0x1 ;  /* 0xffffffffff0f7424 */ /* 0x000fe400078e00ff */
[----:B------:R-:W-:-:S02]  /*0760*/  IMAD.MOV.U32 R16, RZ, RZ, -0x1 ;  /* 0xffffffffff107424 */ /* 0x000fc400078e00ff */
[----:B------:R-:W-:Y:S01]  /*0770*/  IMAD.MOV.U32 R17, RZ, RZ, -0x1 ;  /* 0xffffffffff117424 */ /* 0x000fe200078e00ff */
[----:B------:R1:W5:Y:S01]  /*0780*/  @!P5 LDG.E R14, desc[UR8][R22.64+0x500] ;  /* 0x00050008160ed981 */ /* 0x000362000c1e1900 */
[----:B------:R-:W-:Y:S02]  /*0790*/  IMAD.MOV.U32 R18, RZ, RZ, -0x1 ;  /* 0xffffffffff127424 */ /* 0x000fe400078e00ff */
[----:B------:R-:W-:Y:S01]  /*07a0*/  IMAD.MOV.U32 R19, RZ, RZ, -0x1 ;  /* 0xffffffffff137424 */ /* 0x000fe200078e00ff */
[----:B------:R1:W5:Y:S01]  /*07b0*/  @!P6 LDG.E R15, desc[UR8][R22.64+0x580] ;  /* 0x00058008160fe981 */ /* 0x000362000c1e1900 */
[----:B------:R-:W-:-:S03]  /*07c0*/  IMAD.MOV.U32 R20, RZ, RZ, -0x1 ;  /* 0xffffffffff147424 */ /* 0x000fc600078e00ff */
[----:B------:R1:W5:Y:S04]  /*07d0*/  @!P0 LDG.E R16, desc[UR8][R22.64+0x600] ;  /* 0x0006000816108981 */ /* 0x000368000c1e1900 */
[----:B------:R1:W5:Y:S04]  /*07e0*/  @!P1 LDG.E R17, desc[UR8][R22.64+0x680] ;  /* 0x0006800816119981 */ /* 0x000368000c1e1900 */
[----:B------:R1:W5:Y:S04]  /*07f0*/  @!P2 LDG.E R18, desc[UR8][R22.64+0x700] ;  /* 0x000700081612a981 */ /* 0x000368000c1e1900 */
[----:B------:R1:W5:Y:S04]  /*0800*/  @!P3 LDG.E R19, desc[UR8][R22.64+0x780] ;  /* 0x000780081613b981 */ /* 0x000368000c1e1900 */
[----:B------:R1:W5:Y:S02]  /*0810*/  @!P4 LDG.E R20, desc[UR8][R22.64+0x800] ;  /* 0x000800081614c981 */ /* 0x000364000c1e1900 */
.L_x_361:
[----:B01----:R-:W-:Y:S01]  /*0820*/  VIMNMX R22, PT, PT, R26, 0xe0, !PT ;  /* 0x000000e01a167848 */ /* 0x003fe20007fe0100 */
[----:B------:R-:W0:Y:S01]  /*0830*/  LDCU UR4, c[0x0][0x3c8] ;  /* 0x00007900ff0477ac */ /* 0x000e220008000800 */
[----:B------:R-:W-:Y:S01]  /*0840*/  BSSY.RECONVERGENT B0, `(.L_x_362) ;  /* 0x0000025000007945 */ /* 0x000fe20003800200 */
[----:B------:R-:W-:Y:S01]  /*0850*/  IMAD.SHL.U32 R21, R21, 0x400, RZ ;  /* 0x0000040015157824 */ /* 0x000fe200078e00ff */
[--C-:B------:R-:W-:Y:S01]  /*0860*/  IADD3 R22, PT, PT, R22, 0x1f, -R26.reuse ;  /* 0x0000001f16167810 */ /* 0x100fe20007ffe81a */
[----:B------:R-:W-:Y:S01]  /*0870*/  UMOV UR5, 0xffffffff ;  /* 0xffffffff00057882 */ /* 0x000fe20000000000 */
[----:B------:R-:W-:Y:S02]  /*0880*/  IMAD.MOV.U32 R25, RZ, RZ, R26 ;  /* 0x000000ffff197224 */ /* 0x000fe400078e001a */
[C---:B------:R-:W-:Y:S02]  /*0890*/  ISETP.GE.U32.AND P0, PT, R22.reuse, 0x1e0, PT ;  /* 0x000001e01600780c */ /* 0x040fe40003f06070 */
[----:B------:R-:W-:-:S04]  /*08a0*/  LEA.HI R23, R22, 0x1, RZ, 0x1b ;  /* 0x0000000116177811 */ /* 0x000fc800078fd8ff */
[----:B------:R-:W-:-:S04]  /*08b0*/  LOP3.LUT R24, R23, 0xf, RZ, 0xc0, !PT ;  /* 0x0000000f17187812 */ /* 0x000fc800078ec0ff */
[----:B------:R-:W-:Y:S01]  /*08c0*/  ISETP.NE.AND P1, PT, R24, RZ, PT ;  /* 0x000000ff1800720c */ /* 0x000fe20003f25270 */
[----:B0-----:R-:W-:Y:S02]  /*08d0*/  USHF.L.U32 UR4, UR5, UR4, URZ ;  /* 0x0000000405047299 */ /* 0x001fe400080006ff */
[----:B------:R-:W-:Y:S10]  /*08e0*/  @!P0 BRA `(.L_x_363) ;  /* 0x0000000000688947 */ /* 0x000ff40003800000 */
[----:B------:R-:W-:Y:S01]  /*08f0*/  IMAD R27, R26, 0x4, R21 ;  /* 0x000000041a1b7824 */ /* 0x000fe200078e0215 */
[----:B------:R-:W-:Y:S01]  /*0900*/  LOP3.LUT R22, R23, 0xffffff0, RZ, 0xc0, !PT ;  /* 0x0ffffff017167812 */ /* 0x000fe200078ec0ff */
[----:B------:R-:W-:-:S03]  /*0910*/  IMAD.MOV.U32 R25, RZ, RZ, R26 ;  /* 0x000000ffff197224 */ /* 0x000fc600078e001a */
[----:B------:R-:W-:Y:S01]  /*0920*/  IADD3 R27, PT, PT, R27, 0x400, R0 ;  /* 0x000004001b1b7810 */ /* 0x000fe20007ffe000 */
[----:B------:R-:W-:-:S07]  /*0930*/  IMAD.MOV R22, RZ, RZ, -R22 ;  /* 0x000000ffff167224 */ /* 0x000fce00078e0a16 */
.L_x_364:
[----:B------:R-:W-:Y:S01]  /*0940*/  VIADD R22, R22, 0x10 ;  /* 0x0000001016167836 */ /* 0x000fe20000000000 */
[----:B------:R-:W-:Y:S01]  /*0950*/  STS [R27+-0x400], RZ ;  /* 0xfffc00ff1b007388 */ /* 0x000fe20000000800 */
[----:B------:R-:W-:-:S03]  /*0960*/  VIADD R25, R25, 0x200 ;  /* 0x0000020019197836 */ /* 0x000fc60000000000 */
[----:B------:R-:W-:Y:S01]  /*0970*/  ISETP.NE.AND P0, PT, R22, RZ, PT ;  /* 0x000000ff1600720c */ /* 0x000fe20003f05270 */
[----:B------:R-:W-:Y:S04]  /*0980*/  STS [R27+-0x380], RZ ;  /* 0xfffc80ff1b007388 */ /* 0x000fe80000000800 */
[----:B------:R-:W-:Y:S04]  /*0990*/  STS [R27+-0x300], RZ ;  /* 0xfffd00ff1b007388 */ /* 0x000fe80000000800 */
[----:B------:R-:W-:Y:S04]  /*09a0*/  STS [R27+-0x280], RZ ;  /* 0xfffd80ff1b007388 */ /* 0x000fe80000000800 */
[----:B------:R-:W-:Y:S04]  /*09b0*/  STS [R27+-0x200], RZ ;  /* 0xfffe00ff1b007388 */ /* 0x000fe80000000800 */
[----:B------:R-:W-:Y:S04]  /*09c0*/  STS [R27+-0x180], RZ ;  /* 0xfffe80ff1b007388 */ /* 0x000fe80000000800 */
[----:B------:R-:W-:Y:S04]  /*09d0*/  STS [R27+-0x100], RZ ;  /* 0xffff00ff1b007388 */ /* 0x000fe80000000800 */
[----:B------:R-:W-:Y:S04]  /*09e0*/  STS [R27+-0x80], RZ ;  /* 0xffff80ff1b007388 */ /* 0x000fe80000000800 */
[----:B------:R-:W-:Y:S04]  /*09f0*/  STS [R27], RZ ;  /* 0x000000ff1b007388 */ /* 0x000fe80000000800 */
[----:B------:R-:W-:Y:S04]  /*0a00*/  STS [R27+0x80], RZ ;  /* 0x000080ff1b007388 */ /* 0x000fe80000000800 */
[----:B------:R-:W-:Y:S04]  /*0a10*/  STS [R27+0x100], RZ ;  /* 0x000100ff1b007388 */ /* 0x000fe80000000800 */
[----:B------:R-:W-:Y:S04]  /*0a20*/  STS [R27+0x180], RZ ;  /* 0x000180ff1b007388 */ /* 0x000fe80000000800 */
[----:B------:R-:W-:Y:S04]  /*0a30*/  STS [R27+0x200], RZ ;  /* 0x000200ff1b007388 */ /* 0x000fe80000000800 */
[----:B------:R-:W-:Y:S04]  /*0a40*/  STS [R27+0x280], RZ ;  /* 0x000280ff1b007388 */ /* 0x000fe80000000800 */
[----:B------:R-:W-:Y:S04]  /*0a50*/  STS [R27+0x300], RZ ;  /* 0x000300ff1b007388 */ /* 0x000fe80000000800 */
[----:B------:R0:W-:Y:S02]  /*0a60*/  STS [R27+0x380], RZ ;  /* 0x000380ff1b007388 */ /* 0x0001e40000000800 */
[----:B0-----:R-:W-:Y:S01]  /*0a70*/  VIADD R27, R27, 0x800 ;  /* 0x000008001b1b7836 */ /* 0x001fe20000000000 */
[----:B------:R-:W-:Y:S06]  /*0a80*/  @P0 BRA `(.L_x_364) ;  /* 0xfffffffc00ac0947 */ /* 0x000fec000383ffff */
.L_x_363:
[----:B------:R-:W-:Y:S05]  /*0a90*/  BSYNC.RECONVERGENT B0 ;  /* 0x0000000000007941 */ /* 0x000fea0003800200 */
.L_x_362:
[----:B------:R-:W-:Y:S01]  /*0aa0*/  BSSY.RECONVERGENT B0, `(.L_x_365) ;  /* 0x0000026000007945 */ /* 0x000fe20003800200 */
[----:B------:R-:W-:-:S03]  /*0ab0*/  IMAD.IADD R22, R0, 0x1, R21 ;  /* 0x0000000100167824 */ /* 0x000fc600078e0215 */
[----:B------:R-:W-:Y:S05]  /*0ac0*/  @!P1 BRA `(.L_x_366) ;  /* 0x00000000008c9947 */ /* 0x000fea0003800000 */
[----:B------:R-:W-:Y:S01]  /*0ad0*/  ISETP.GE.U32.AND P0, PT, R24, 0x8, PT ;  /* 0x000000081800780c */ /* 0x000fe20003f06070 */
[----:B------:R-:W-:Y:S01]  /*0ae0*/  BSSY.RECONVERGENT B1, `(.L_x_367) ;  /* 0x000000e000017945 */ /* 0x000fe20003800200 */
[----:B------:R-:W-:-:S04]  /*0af0*/  LOP3.LUT R26, R23, 0x7, RZ, 0xc0, !PT ;  /* 0x00000007171a7812 */ /* 0x000fc800078ec0ff */
[----:B------:R-:W-:-:S07]  /*0b00*/  ISETP.NE.AND P1, PT, R26, RZ, PT ;  /* 0x000000ff1a00720c */ /* 0x000fce0003f25270 */
[----:B------:R-:W-:Y:S06]  /*0b10*/  @!P0 BRA `(.L_x_368) ;  /* 0x0000000000288947 */ /* 0x000fec0003800000 */
[C---:B------:R-:W-:Y:S02]  /*0b20*/  IMAD R24, R25.reuse, 0x4, R22 ;  /* 0x0000000419187824 */ /* 0x040fe400078e0216 */
[----:B------:R-:W-:-:S03]  /*0b30*/  VIADD R25, R25, 0x100 ;  /* 0x0000010019197836 */ /* 0x000fc60000000000 */
[----:B------:R0:W-:Y:S04]  /*0b40*/  STS [R24], RZ ;  /* 0x000000ff18007388 */ /* 0x0001e80000000800 */
[----:B------:R0:W-:Y:S04]  /*0b50*/  STS [R24+0x80], RZ ;  /* 0x000080ff18007388 */ /* 0x0001e80000000800 */
[----:B------:R0:W-:Y:S04]  /*0b60*/  STS [R24+0x100], RZ ;  /* 0x000100ff18007388 */ /* 0x0001e80000000800 */
[----:B------:R0:W-:Y:S04]  /*0b70*/  STS [R24+0x180], RZ ;  /* 0x000180ff18007388 */ /* 0x0001e80000000800 */
[----:B------:R0:W-:Y:S04]  /*0b80*/  STS [R24+0x200], RZ ;  /* 0x000200ff18007388 */ /* 0x0001e80000000800 */
[----:B------:R0:W-:Y:S04]  /*0b90*/  STS [R24+0x280], RZ ;  /* 0x000280ff18007388 */ /* 0x0001e80000000800 */
[----:B------:R0:W-:Y:S04]  /*0ba0*/  STS [R24+0x300], RZ ;  /* 0x000300ff18007388 */ /* 0x0001e80000000800 */
[----:B------:R0:W-:Y:S02]  /*0bb0*/  STS [R24+0x380], RZ ;  /* 0x000380ff18007388 */ /* 0x0001e40000000800 */
.L_x_368:
[----:B------:R-:W-:Y:S05]  /*0bc0*/  BSYNC.RECONVERGENT B1 ;  /* 0x0000000000017941 */ /* 0x000fea0003800200 */
.L_x_367:
[----:B------:R-:W-:Y:S05]  /*0bd0*/  @!P1 BRA `(.L_x_366) ;  /* 0x0000000000489947 */ /* 0x000fea0003800000 */
[----:B------:R-:W-:Y:S02]  /*0be0*/  ISETP.GE.U32.AND P0, PT, R26, 0x4, PT ;  /* 0x000000041a00780c */ /* 0x000fe40003f06070 */
[----:B------:R-:W-:-:S04]  /*0bf0*/  LOP3.LUT R23, R23, 0x3, RZ, 0xc0, !PT ;  /* 0x0000000317177812 */ /* 0x000fc800078ec0ff */
[----:B------:R-:W-:-:S07]  /*0c00*/  ISETP.NE.AND P1, PT, R23, RZ, PT ;  /* 0x000000ff1700720c */ /* 0x000fce0003f25270 */
[C---:B------:R-:W-:Y:S02]  /*0c10*/  @P0 IMAD R22, R25.reuse, 0x4, R22 ;  /* 0x0000000419160824 */ /* 0x040fe400078e0216 */
[----:B------:R-:W-:-:S03]  /*0c20*/  @P0 VIADD R25, R25, 0x80 ;  /* 0x0000008019190836 */ /* 0x000fc60000000000 */
[----:B------:R1:W-:Y:S04]  /*0c30*/  @P0 STS [R22], RZ ;  /* 0x000000ff16000388 */ /* 0x0003e80000000800 */
[----:B------:R1:W-:Y:S04]  /*0c40*/  @P0 STS [R22+0x80], RZ ;  /* 0x000080ff16000388 */ /* 0x0003e80000000800 */
[----:B------:R1:W-:Y:S04]  /*0c50*/  @P0 STS [R22+0x100], RZ ;  /* 0x000100ff16000388 */ /* 0x0003e80000000800 */
[----:B------:R1:W-:Y:S01]  /*0c60*/  @P0 STS [R22+0x180], RZ ;  /* 0x000180ff16000388 */ /* 0x0003e20000000800 */
[----:B------:R-:W-:Y:S05]  /*0c70*/  @!P1 BRA `(.L_x_366) ;  /* 0x0000000000209947 */ /* 0x000fea0003800000 */
[----:B------:R-:W-:Y:S02]  /*0c80*/  IMAD R21, R25, 0x4, R21 ;  /* 0x0000000419157824 */ /* 0x000fe400078e0215 */
[----:B------:R-:W-:Y:S02]  /*0c90*/  IMAD.MOV R23, RZ, RZ, -R23 ;  /* 0x000000ffff177224 */ /* 0x000fe400078e0a17 */
[----:B------:R-:W-:-:S07]  /*0ca0*/  IMAD.IADD R21, R0, 0x1, R21 ;  /* 0x0000000100157824 */ /* 0x000fce00078e0215 */
.L_x_369:
[----:B------:R-:W-:Y:S01]  /*0cb0*/  VIADD R23, R23, 0x1 ;  /* 0x0000000117177836 */ /* 0x000fe20000000000 */
[----:B------:R2:W-:Y:S04]  /*0cc0*/  STS [R21], RZ ;  /* 0x000000ff15007388 */ /* 0x0005e80000000800 */
[----:B------:R-:W-:Y:S01]  /*0cd0*/  ISETP.NE.AND P0, PT, R23, RZ, PT ;  /* 0x000000ff1700720c */ /* 0x000fe20003f05270 */
[----:B--2---:R-:W-:-:S12]  /*0ce0*/  VIADD R21, R21, 0x80 ;  /* 0x0000008015157836 */ /* 0x004fd80000000000 */
[----:B------:R-:W-:Y:S05]  /*0cf0*/  @P0 BRA `(.L_x_369) ;  /* 0xfffffffc00ec0947 */ /* 0x000fea000383ffff */
.L_x_366:
[----:B------:R-:W-:Y:S05]  /*0d00*/  BSYNC.RECONVERGENT B0 ;  /* 0x0000000000007941 */ /* 0x000fea0003800200 */
.L_x_365:
[----:B------:R-:W2:Y:S01]  /*0d10*/  LDCU UR5, c[0x0][0x3c4] ;  /* 0x00007880ff0577ac */ /* 0x000ea20008000800 */
[C---:B------:R-:W-:Y:S01]  /*0d20*/  ISETP.GT.U32.AND P2, PT, R37.reuse, 0xff, PT ;  /* 0x000000ff2500780c */ /* 0x040fe20003f44070 */
[C---:B------:R-:W-:Y:S01]  /*0d30*/  IMAD.SHL.U32 R23, R37.reuse, 0x20, RZ ;  /* 0x0000002025177824 */ /* 0x040fe200078e00ff */
[----:B------:R-:W3:Y:S01]  /*0d40*/  LDC.64 R38, c[0x0][0x380] ;  /* 0x0000e000ff267b82 */ /* 0x000ee20000000a00 */
[----:B------:R-:W-:Y:S01]  /*0d50*/  BSSY.RECONVERGENT B0, `(.L_x_370) ;  /* 0x0000071000007945 */ /* 0x000fe20003800200 */
[----:B0-----:R-:W-:Y:S01]  /*0d60*/  P2R R24, PR, RZ, 0x4 ;  /* 0x00000004ff187803 */ /* 0x001fe20000000000 */
[----:B------:R-:W-:Y:S01]  /*0d70*/  IMAD R21, R37, 0x4, R0 ;  /* 0x0000000425157824 */ /* 0x000fe200078e0200 */
[----:B------:R-:W-:Y:S01]  /*0d80*/  LOP3.LUT R25, R23, 0x7c00, RZ, 0xc0, !PT ;  /* 0x00007c0017197812 */ /* 0x000fe200078ec0ff */
[----:B-1----:R-:W-:Y:S02]  /*0d90*/  IMAD.MOV.U32 R22, RZ, RZ, RZ ;  /* 0x000000ffff167224 */ /* 0x002fe400078e00ff */
[----:B------:R0:W-:Y:S02]  /*0da0*/  STL [R1], R24 ;  /* 0x0000001801007387 */ /* 0x0001e40000100800 */
[----:B------:R-:W-:Y:S01]  /*0db0*/  IMAD.IADD R62, R0, 0x1, R25 ;  /* 0x00000001003e7824 */ /* 0x000fe200078e0219 */
[----:B--2--5:R-:W-:-:S02]  /*0dc0*/  SHF.R.U32.HI R23, RZ, UR5, R4 ;  /* 0x00000005ff177c19 */ /* 0x024fc40008011604 */
[----:B0-----:R-:W-:Y:S02]  /*0dd0*/  SHF.R.U32.HI R24, RZ, UR5, R5 ;  /* 0x00000005ff187c19 */ /* 0x001fe40008011605 */
[----:B------:R-:W-:Y:S02]  /*0de0*/  SHF.R.U32.HI R26, RZ, UR5, R6 ;  /* 0x00000005ff1a7c19 */ /* 0x000fe40008011606 */
[----:B------:R-:W-:Y:S02]  /*0df0*/  SHF.R.U32.HI R27, RZ, UR5, R7 ;  /* 0x00000005ff1b7c19 */ /* 0x000fe40008011607 */
[----:B------:R-:W-:Y:S02]  /*0e00*/  SHF.R.U32.HI R28, RZ, UR5, R8 ;  /* 0x00000005ff1c7c19 */ /* 0x000fe40008011608 */
[----:B------:R-:W-:Y:S02]  /*0e10*/  LOP3.LUT R23, R23, UR4, RZ, 0x30, !PT ;  /* 0x0000000417177c12 */ /* 0x000fe4000f8e30ff */
[----:B------:R-:W-:-:S02]  /*0e20*/  SHF.R.U32.HI R29, RZ, UR5, R9 ;  /* 0x00000005ff1d7c19 */ /* 0x000fc40008011609 */
[----:B------:R-:W-:Y:S01]  /*0e30*/  LOP3.LUT R24, R24, UR4, RZ, 0x30, !PT ;  /* 0x0000000418187c12 */ /* 0x000fe2000f8e30ff */
[----:B------:R-:W-:Y:S01]  /*0e40*/  IMAD R46, R23, 0x4, R62 ;  /* 0x00000004172e7824 */ /* 0x000fe200078e023e */
[----:B------:R-:W-:Y:S01]  /*0e50*/  SHF.R.U32.HI R30, RZ, UR5, R10 ;  /* 0x00000005ff1e7c19 */ /* 0x000fe2000801160a */
[----:B------:R-:W-:Y:S01]  /*0e60*/  NOP ;  /* 0x0000000000007918 */ /* 0x000fe20000000000 */
[----:B------:R-:W-:Y:S01]  /*0e70*/  LOP3.LUT R25, R26, UR4, RZ, 0x30, !PT ;  /* 0x000000041a197c12 */ /* 0x000fe2000f8e30ff */
[--C-:B------:R-:W-:Y:S01]  /*0e80*/  IMAD R47, R24, 0x4, R62.reuse ;  /* 0x00000004182f7824 */ /* 0x100fe200078e023e */
[----:B------:R-:W-:Y:S01]  /*0e90*/  SHF.R.U32.HI R31, RZ, UR5, R11 ;  /* 0x00000005ff1f7c19 */ /* 0x000fe2000801160b */
[----:B------:R0:W-:Y:S01]  /*0ea0*/  ATOMS.POPC.INC.32 RZ, [R46+URZ] ;  /* 0x000000002eff7f8c */ /* 0x0001e2000d8000ff */
[----:B------:R-:W-:Y:S01]  /*0eb0*/  LOP3.LUT R26, R27, UR4, RZ, 0x30, !PT ;  /* 0x000000041b1a7c12 */ /* 0x000fe2000f8e30ff */
[----:B------:R-:W-:Y:S01]  /*0ec0*/  IMAD R48, R25, 0x4, R62 ;  /* 0x0000000419307824 */ /* 0x000fe200078e023e */
[----:B------:R-:W-:Y:S01]  /*0ed0*/  SHF.R.U32.HI R32, RZ, UR5, R12 ;  /* 0x00000005ff207c19 */ /* 0x000fe2000801160c */
[----:B------:R0:W-:Y:S01]  /*0ee0*/  ATOMS.POPC.INC.32 RZ, [R47+URZ] ;  /* 0x000000002fff7f8c */ /* 0x0001e2000d8000ff */
        /* <DEDUP_REMOVED lines=34> */
[----:B------:R-:W-:Y:S01]  /*1110*/  LOP3.LUT R42, R42, UR4, RZ, 0x30, !PT ;  /* 0x000000042a2a7c12 */ /* 0x000fe2000f8e30ff */
[----:B------:R0:W-:Y:S01]  /*1120*/  ATOMS.POPC.INC.32 RZ, [R56+URZ] ;  /* 0x0000000038ff7f8c */ /* 0x0001e2000d8000ff */
[----:B------:R-:W-:Y:S01]  /*1130*/  LOP3.LUT R43, R43, UR4, RZ, 0x30, !PT ;  /* 0x000000042b2b7c12 */ /* 0x000fe2000f8e30ff */
[--C-:B------:R-:W-:Y:S01]  /*1140*/  IMAD R58, R35, 0x4, R62.reuse ;  /* 0x00000004233a7824 */ /* 0x100fe200078e023e */
[----:B------:R-:W-:Y:S01]  /*1150*/  LOP3.LUT R44, R44, UR4, RZ, 0x30, !PT ;  /* 0x000000042c2c7c12 */ /* 0x000fe2000f8e30ff */
[--C-:B------:R-:W-:Y:S01]  /*1160*/  IMAD R59, R42, 0x4, R62.reuse ;  /* 0x000000042a3b7824 */ /* 0x100fe200078e023e */
[----:B------:R-:W-:Y:S01]  /*1170*/  LOP3.LUT R45, R45, UR4, RZ, 0x30, !PT ;  /* 0x000000042d2d7c12 */ /* 0x000fe2000f8e30ff */
[--C-:B------:R-:W-:Y:S01]  /*1180*/  IMAD R60, R43, 0x4, R62.reuse ;  /* 0x000000042b3c7824 */ /* 0x100fe200078e023e */
[----:B------:R0:W-:Y:S01]  /*1190*/  ATOMS.POPC.INC.32 RZ, [R57+URZ] ;  /* 0x0000000039ff7f8c */ /* 0x0001e2000d8000ff */
[----:B------:R-:W-:-:S02]  /*11a0*/  IMAD R61, R44, 0x4, R62 ;  /* 0x000000042c3d7824 */ /* 0x000fc400078e023e */
[----:B------:R-:W-:Y:S01]  /*11b0*/  IMAD R62, R45, 0x4, R62 ;  /* 0x000000042d3e7824 */ /* 0x000fe200078e023e */
[----:B------:R0:W-:Y:S04]  /*11c0*/  ATOMS.POPC.INC.32 RZ, [R58+URZ] ;  /* 0x000000003aff7f8c */ /* 0x0001e8000d8000ff */
[----:B------:R0:W-:Y:S04]  /*11d0*/  ATOMS.POPC.INC.32 RZ, [R59+URZ] ;  /* 0x000000003bff7f8c */ /* 0x0001e8000d8000ff */
[----:B------:R0:W-:Y:S04]  /*11e0*/  ATOMS.POPC.INC.32 RZ, [R60+URZ] ;  /* 0x000000003cff7f8c */ /* 0x0001e8000d8000ff */
[----:B------:R0:W-:Y:S04]  /*11f0*/  ATOMS.POPC.INC.32 RZ, [R61+URZ] ;  /* 0x000000003dff7f8c */ /* 0x0001e8000d8000ff */
[----:B------:R0:W-:Y:S01]  /*1200*/  ATOMS.POPC.INC.32 RZ, [R62+URZ] ;  /* 0x000000003eff7f8c */ /* 0x0001e2000d8000ff */
[----:B------:R-:W-:Y:S06]  /*1210*/  BAR.SYNC.DEFER_BLOCKING 0x0 ;  /* 0x0000000000007b1d */ /* 0x000fec0000010000 */
[----:B---3--:R-:W-:Y:S05]  /*1220*/  @P2 BRA `(.L_x_371) ;  /* 0x00000000008c2947 */ /* 0x008fea0003800000 */
[----:B------:R-:W-:Y:S04]  /*1230*/  LDS R72, [R21] ;  /* 0x0000000015487984 */ /* 0x000fe80000000800 */
[----:B------:R-:W1:Y:S04]  /*1240*/  LDS R73, [R21+0x400] ;  /* 0x0004000015497984 */ /* 0x000e680000000800 */
[----:B------:R-:W2:Y:S04]  /*1250*/  LDS R75, [R21+0x800] ;  /* 0x00080000154b7984 */ /* 0x000ea80000000800 */
[----:B------:R-:W3:Y:S04]  /*1260*/  LDS R77, [R21+0xc00] ;  /* 0x000c0000154d7984 */ /* 0x000ee80000000800 */
[----:B------:R-:W4:Y:S04]  /*1270*/  LDS R71, [R21+0x1000] ;  /* 0x0010000015477984 */ /* 0x000f280000000800 */
[----:B------:R-:W5:Y:S04]  /*1280*/  LDS R70, [R21+0x1400] ;  /* 0x0014000015467984 */ /* 0x000f680000000800 */
[----:B------:R-:W0:Y:S04]  /*1290*/  LDS R40, [R21+0x1800] ;  /* 0x0018000015287984 */ /* 0x000e280000000800 */
[----:B------:R-:W0:Y:S04]  /*12a0*/  LDS R69, [R21+0x1c00] ;  /* 0x001c000015457984 */ /* 0x000e280000000800 */
[----:B------:R-:W0:Y:S04]  /*12b0*/  LDS R68, [R21+0x2000] ;  /* 0x0020000015447984 */ /* 0x000e280000000800 */
[----:B------:R-:W0:Y:S04]  /*12c0*/  LDS R67, [R21+0x2400] ;  /* 0x0024000015437984 */ /* 0x000e280000000800 */
[----:B------:R-:W0:Y:S01]  /*12d0*/  LDS R65, [R21+0x2800] ;  /* 0x0028000015417984 */ /* 0x000e220000000800 */
[----:B-1----:R-:W-:-:S03]  /*12e0*/  IMAD.IADD R74, R72, 0x1, R73 ;  /* 0x00000001484a7824 */ /* 0x002fc600078e0249 */
[----:B------:R1:W-:Y:S01]  /*12f0*/  STS [R21+0x400], R72 ;  /* 0x0004004815007388 */ /* 0x0003e20000000800 */
[----:B--2---:R-:W-:-:S03]  /*1300*/  IMAD.IADD R66, R74, 0x1, R75 ;  /* 0x000000014a427824 */ /* 0x004fc600078e024b */
[----:B------:R-:W-:Y:S01]  /*1310*/  STS [R21+0x800], R74 ;  /* 0x0008004a15007388 */ /* 0x000fe20000000800 */
[----:B---3--:R-:W-:-:S03]  /*1320*/  IMAD.IADD R22, R66, 0x1, R77 ;  /* 0x0000000142167824 */ /* 0x008fc600078e024d */
[----:B------:R-:W-:Y:S01]  /*1330*/  STS [R21+0xc00], R66 ;  /* 0x000c004215007388 */ /* 0x000fe20000000800 */
[----:B----4-:R-:W-:-:S03]  /*1340*/  IMAD.IADD R71, R22, 0x1, R71 ;  /* 0x0000000116477824 */ /* 0x010fc600078e0247 */
[----:B------:R-:W-:Y:S01]  /*1350*/  STS [R21], RZ ;  /* 0x000000ff15007388 */ /* 0x000fe20000000800 */
[----:B-----5:R-:W-:-:S03]  /*1360*/  IMAD.IADD R73, R71, 0x1, R70 ;  /* 0x0000000147497824 */ /* 0x020fc600078e0246 */
[----:B------:R-:W-:Y:S01]  /*1370*/  STS [R21+0x1400], R71 ;  /* 0x0014004715007388 */ /* 0x000fe20000000800 */
[----:B0-----:R-:W-:-:S03]  /*1380*/  IMAD.IADD R40, R73, 0x1, R40 ;  /* 0x0000000149287824 */ /* 0x001fc600078e0228 */
[----:B------:R-:W0:Y:S01]  /*1390*/  LDS R70, [R21+0x2c00] ;  /* 0x002c000015467984 */ /* 0x000e220000000800 */
[----:B------:R-:W-:-:S03]  /*13a0*/  IMAD.IADD R69, R40, 0x1, R69 ;  /* 0x0000000128457824 */ /* 0x000fc600078e0245 */
[----:B------:R-:W-:Y:S01]  /*13b0*/  STS [R21+0x1800], R73 ;  /* 0x0018004915007388 */ /* 0x000fe20000000800 */
[----:B------:R-:W-:-:S03]  /*13c0*/  IMAD.IADD R68, R69, 0x1, R68 ;  /* 0x0000000145447824 */ /* 0x000fc600078e0244 */
[----:B------:R-:W-:Y:S01]  /*13d0*/  STS [R21+0x1c00], R40 ;  /* 0x001c002815007388 */ /* 0x000fe20000000800 */
[----:B-1----:R-:W-:-:S03]  /*13e0*/  IMAD.IADD R72, R68, 0x1, R67 ;  /* 0x0000000144487824 */ /* 0x002fc600078e0243 */
[----:B------:R-:W-:Y:S01]  /*13f0*/  STS [R21+0x2000], R69 ;  /* 0x0020004515007388 */ /* 0x000fe20000000800 */
[----:B------:R-:W-:-:S03]  /*1400*/  IMAD.IADD R65, R72, 0x1, R65 ;  /* 0x0000000148417824 */ /* 0x000fc600078e0241 */
[----:B------:R-:W-:Y:S04]  /*1410*/  STS [R21+0x2400], R68 ;  /* 0x0024004415007388 */ /* 0x000fe80000000800 */
[----:B------:R-:W-:Y:S04]  /*1420*/  STS [R21+0x2800], R72 ;  /* 0x0028004815007388 */ /* 0x000fe80000000800 */
[----:B------:R-:W-:Y:S04]  /*1430*/  STS [R21+0x2c00], R65 ;  /* 0x002c004115007388 */ /* 0x000fe80000000800 */
[----:B------:R0:W-:Y:S02]  /*1440*/  STS [R21+0x1000], R22 ;  /* 0x0010001615007388 */ /* 0x0001e40000000800 */
[----:B0-----:R-:W-:-:S07]  /*1450*/  IMAD.IADD R22, R65, 0x1, R70 ;  /* 0x0000000141167824 */ /* 0x001fce00078e0246 */
.L_x_371:
[----:B------:R-:W-:Y:S05]  /*1460*/  BSYNC.RECONVERGENT B0 ;  /* 0x0000000000007941 */ /* 0x000fea0003800200 */
.L_x_370:
[----:B------:R-:W-:Y:S01]  /*1470*/  ISETP.NE.AND P0, PT, R22, 0x1980, PT ;  /* 0x000019801600780c */ /* 0x000fe20003f05270 */
[----:B------:R-:W-:Y:S01]  /*1480*/  IMAD R65, R2, 0x100, R37 ;  /* 0x0000010002417824 */ /* 0x000fe200078e0225 */
[----:B------:R-:W1:Y:S02]  /*1490*/  LDCU.64 UR6, c[0x0][0x3b8] ;  /* 0x00007700ff0677ac */ /* 0x000e640008000a00 */
[----:B------:R-:W-:Y:S01]  /*14a0*/  ISETP.LT.U32.AND P0, PT, R37, 0x100, !P0 ;  /* 0x000001002500780c */ /* 0x000fe20004701070 */
[----:B------:R-:W-:Y:S01]  /*14b0*/  IMAD.WIDE R38, R65, 0x4, R38 ;  /* 0x0000000441267825 */ /* 0x000fe200078e0226 */
[----:B------:R-:W-:-:S05]  /*14c0*/  @!P2 LOP3.LUT R65, R22, 0x40000000, RZ, 0xfc, !PT ;  /* 0x400000001641a812 */ /* 0x000fca00078efcff */
[----:B------:R2:W-:Y:S06]  /*14d0*/  @!P2 STG.E.STRONG.SYS desc[UR8][R38.64], R65 ;  /* 0x000000412600a986 */ /* 0x0005ec000c115908 */
[----:B------:R-:W-:Y:S06]  /*14e0*/  BAR.RED.OR.DEFER_BLOCKING 0x0, P0 ;  /* 0x0000000000007b1d */ /* 0x000fec0000014800 */
[----:B------:R-:W3:Y:S01]  /*14f0*/  B2R.RESULT RZ, P0 ;  /* 0x0000000000ff731c */ /* 0x000ee20000004000 */
[----:B-1----:R-:W-:-:S04]  /*1500*/  LEA R40, P1, R41, UR6, 0x2 ;  /* 0x0000000629287c11 */ /* 0x002fc8000f8210ff */
[----:B------:R-:W-:Y:S01]  /*1510*/  LEA.HI.X R41, R41, UR7, R64, 0x2, P1 ;  /* 0x0000000729297c11 */ /* 0x000fe200088f1440 */
[----:B--23--:R-:W-:Y:S08]  /*1520*/  @!P0 BRA `(.L_x_372) ;  /* 0x0000001000ac8947 */ /* 0x00cff00003800000 */
[----:B------:R-:W1:Y:S01]  /*1530*/  LDC.64 R24, c[0x0][0x390] ;  /* 0x0000e400ff187b82 */ /* 0x000e620000000a00 */
[----:B------:R-:W-:Y:S01]  /*1540*/  BSSY B1, `(.L_x_373) ;  /* 0x0000030000017945 */ /* 0x000fe20003800000 */
[----:B------:R-:W-:-:S06]  /*1550*/  IMAD R31, R37, 0x8, R0 ;  /* 0x00000008251f7824 */ /* 0x000fcc00078e0200 */
[----:B------:R-:W2:Y:S01]  /*1560*/  LDC.64 R26, c[0x0][0x398] ;  /* 0x0000e600ff1a7b82 */ /* 0x000ea20000000a00 */
[----:B-1----:R-:W-:Y:S01]  /*1570*/  IMAD.WIDE.U32 R24, R37, 0x8, R24 ;  /* 0x0000000825187825 */ /* 0x002fe200078e0018 */
[----:B------:R-:W-:Y:S06]  /*1580*/  @P2 BRA `(.L_x_374) ;  /* 0x0000000000ac2947 */ /* 0x000fec0003800000 */
[----:B--2---:R-:W-:-:S06]  /*1590*/  IMAD.WIDE.U32 R26, R37, 0x8, R26 ;  /* 0x00000008251a7825 */ /* 0x004fcc00078e001a */
[----:B------:R-:W2:Y:S01]  /*15a0*/  LDG.E.64 R26, desc[UR8][R26.64] ;  /* 0x000000081a1a7981 */ /* 0x000ea2000c1e1b00 */
[----:B------:R-:W-:Y:S01]  /*15b0*/  ISETP.GT.U32.AND P0, PT, R37, R23, PT ;  /* 0x000000172500720c */ /* 0x000fe20003f04070 */
[----:B------:R-:W-:-:S03]  /*15c0*/  IMAD.MOV.U32 R21, RZ, RZ, R22 ;  /* 0x000000ffff157224 */ /* 0x000fc600078e0016 */
[----:B------:R-:W-:-:S04]  /*15d0*/  SEL R29, RZ, 0x1980, !P0 ;  /* 0x00001980ff1d7807 */ /* 0x000fc80004000000 */
[----:B--2---:R-:W-:-:S04]  /*15e0*/  IADD3 R28, P0, PT, R26, -R29, RZ ;  /* 0x8000001d1a1c7210 */ /* 0x004fc80007f1e0ff */
[----:B------:R-:W-:Y:S02]  /*15f0*/  IADD3.X R29, PT, PT, R27, -0x1, RZ, P0, !PT ;  /* 0xffffffff1b1d7810 */ /* 0x000fe400007fe4ff */
[----:B------:R-:W-:-:S03]  /*1600*/  ISETP.GE.AND P0, PT, R2, 0x1, PT ;  /* 0x000000010200780c */ /* 0x000fc60003f06270 */
[----:B------:R1:W-:Y:S10]  /*1610*/  STS.64 [R31+0x6600], R28 ;  /* 0x0066001c1f007388 */ /* 0x0003f40000000a00 */
[----:B------:R-:W-:Y:S05]  /*1620*/  @!P0 BRA `(.L_x_375) ;  /* 0x00000000006c8947 */ /* 0x000fea0003800000 */
[----:B------:R-:W-:Y:S01]  /*1630*/  BSSY B0, `(.L_x_376) ;  /* 0x0000019000007945 */ /* 0x000fe20003800000 */
[----:B------:R-:W-:Y:S02]  /*1640*/  IMAD.MOV.U32 R0, RZ, RZ, -0x1 ;  /* 0xffffffffff007424 */ /* 0x000fe400078e00ff */
[----:B-1----:R-:W-:Y:S02]  /*1650*/  IMAD.MOV.U32 R28, RZ, RZ, R2 ;  /* 0x000000ffff1c7224 */ /* 0x002fe400078e0002 */
[----:B------:R-:W-:-:S07]  /*1660*/  IMAD.MOV.U32 R21, RZ, RZ, R22 ;  /* 0x000000ffff157224 */ /* 0x000fce00078e0016 */
.L_x_380:
[----:B------:R-:W1:Y:S01]  /*1670*/  LDC.64 R26, c[0x0][0x380] ;  /* 0x0000e000ff1a7b82 */ /* 0x000e620000000a00 */
[----:B------:R-:W-:Y:S01]  /*1680*/  VIADD R33, R28, 0xffffffff ;  /* 0xffffffff1c217836 */ /* 0x000fe20000000000 */
[----:B------:R-:W-:Y:S03]  /*1690*/  BSSY B2, `(.L_x_377) ;  /* 0x0000008000027945 */ /* 0x000fe60003800000 */
[----:B------:R-:W-:-:S04]  /*16a0*/  IMAD R29, R33, 0x100, R37 ;  /* 0x00000100211d7824 */ /* 0x000fc800078e0225 */
[----:B-1----:R-:W-:-:S07]  /*16b0*/  IMAD.WIDE R26, R29, 0x4, R26 ;  /* 0x000000041d1a7825 */ /* 0x002fce00078e021a */
.L_x_378:
[----:B------:R-:W-:Y:S05]  /*16c0*/  YIELD ;  /* 0x0000000000007946 */ /* 0x000fea0003800000 */
[----:B------:R1:W-:Y:S06]  /*16d0*/  MEMBAR.SC.CTA ;  /* 0x0000000000007992 */ /* 0x0003ec0000000000 */
[----:B-1----:R-:W2:Y:S02]  /*16e0*/  LDG.E.STRONG.SYS R29, desc[UR8][R26.64] ;  /* 0x000000081a1d7981 */ /* 0x002ea4000c1f5900 */
[----:B--2---:R-:W-:-:S13]  /*16f0*/  ISETP.NE.AND P0, PT, R29, RZ, PT ;  /* 0x000000ff1d00720c */ /* 0x004fda0003f05270 */
[----:B------:R-:W-:Y:S05]  /*1700*/  @!P0 BRA `(.L_x_378) ;  /* 0xfffffffc00ec8947 */ /* 0x000fea000383ffff */
[----:B------:R-:W-:Y:S05]  /*1710*/  BSYNC B2 ;  /* 0x0000000000027941 */ /* 0x000fea0003800000 */
.L_x_377:
[----:B------:R-:W-:Y:S01]  /*1720*/  BSSY.RECONVERGENT B2, `(.L_x_379) ;  /* 0x0000006000027945 */ /* 0x000fe20003800200 */
[C---:B------:R-:W-:Y:S02]  /*1730*/  ISETP.GT.AND P0, PT, R29.reuse, -0x1, PT ;  /* 0xffffffff1d00780c */ /* 0x040fe40003f04270 */
[----:B------:R-:W-:Y:S01]  /*1740*/  LOP3.LUT R26, R29, 0x3fffffff, RZ, 0xc0, !PT ;  /* 0x3fffffff1d1a7812 */ /* 0x000fe200078ec0ff */
[----:B------:R-:W-:Y:S05]  /*1750*/  WARPSYNC.EXCLUSIVE R0 ;  /* 0x0000000000007348 */ /* 0x000fea0003a00000 */
[----:B------:R-:W-:-:S05]  /*1760*/  IMAD.IADD R21, R26, 0x1, R21 ;  /* 0x000000011a157824 */ /* 0x000fca00078e0215 */
[----:B------:R-:W-:-:S07]  /*1770*/  VOTE.ANY R0, PT, P0 ;  /* 0x0000000000007806 */ /* 0x000fce00000e0100 */
[----:B------:R-:W-:Y:S05]  /*1780*/  BSYNC.RECONVERGENT B2 ;  /* 0x0000000000027941 */ /* 0x000fea0003800200 */
.L_x_379:
[----:B------:R-:W-:Y:S01]  /*1790*/  ISETP.GT.U32.AND P1, PT, R28, 0x1, PT ;  /* 0x000000011c00780c */ /* 0x000fe20003f24070 */
[----:B------:R-:W-:-:S12]  /*17a0*/  IMAD.MOV.U32 R28, RZ, RZ, R33 ;  /* 0x000000ffff1c7224 */ /* 0x000fd800078e0021 */
[----:B------:R-:W-:Y:S05]  /*17b0*/  @P0 BRA P1, `(.L_x_380) ;  /* 0xfffffffc00ac0947 */ /* 0x000fea000083ffff */
[----:B------:R-:W-:Y:S05]  /*17c0*/  BSYNC B0 ;  /* 0x0000000000007941 */ /* 0x000fea0003800000 */
.L_x_376:
[----:B------:R2:W3:Y:S02]  /*17d0*/  LDS.64 R28, [R31+0x6600] ;  /* 0x006600001f1c7984 */ /* 0x0004e40000000a00 */
.L_x_375:
[C---:B------:R-:W-:Y:S01]  /*17e0*/  IMAD.IADD R27, R21.reuse, 0x1, -R22 ;  /* 0x00000001151b7824 */ /* 0x040fe200078e0a16 */
[----:B------:R-:W-:-:S04]  /*17f0*/  LOP3.LUT R21, R21, 0x80000000, RZ, 0xfc, !PT ;  /* 0x8000000015157812 */ /* 0x000fc800078efcff */
[C---:B---3--:R-:W-:Y:S01]  /*1800*/  IADD3 R26, P0, PT, R27.reuse, R28, RZ ;  /* 0x0000001c1b1a7210 */ /* 0x048fe20007f1e0ff */
[----:B------:R3:W-:Y:S03]  /*1810*/  STG.E.STRONG.SYS desc[UR8][R38.64], R21 ;  /* 0x0000001526007986 */ /* 0x0007e6000c115908 */
[----:B------:R-:W-:-:S05]  /*1820*/  LEA.HI.X.SX32 R27, R27, R29, 0x1, P0 ;  /* 0x0000001d1b1b7211 */ /* 0x000fca00000f0eff */
[----:B------:R3:W-:Y:S04]  /*1830*/  STS.64 [R31+0x6600], R26 ;  /* 0x0066001a1f007388 */ /* 0x0007e80000000a00 */
.L_x_374:
[----:B------:R-:W-:Y:S05]  /*1840*/  BSYNC B1 ;  /* 0x0000000000017941 */ /* 0x000fea0003800000 */
.L_x_373:
[----:B--23--:R-:W2:Y:S01]  /*1850*/  LDC.64 R26, c[0x0][0x390] ;  /* 0x0000e400ff1a7b82 */ /* 0x00cea20000000a00 */
[----:B------:R-:W-:Y:S05]  /*1860*/  WARPSYNC.ALL ;  /* 0x0000000000007948 */ /* 0x000fea0003800000 */
[----:B------:R-:W-:Y:S02]  /*1870*/  UMOV UR5, 0x400 ;  /* 0x0000040000057882 */ /* 0x000fe40000000000 */
[----:B------:R-:W3:Y:S08]  /*1880*/  LDC R21, c[0x0][0x3c0] ;  /* 0x0000f000ff157b82 */ /* 0x000ef00000000800 */
[----:B------:R-:W4:Y:S01]  /*1890*/  S2UR UR6, SR_CgaCtaId ;  /* 0x00000000000679c3 */ /* 0x000f220000008800 */
[----:B--2---:R-:W-:-:S02]  /*18a0*/  ISETP.EQ.U32.AND P1, PT, R26, RZ, PT ;  /* 0x000000ff1a00720c */ /* 0x004fc40003f22070 */
[----:B---3--:R-:W-:-:S04]  /*18b0*/  ISETP.GE.AND P0, PT, R63, R21, PT ;  /* 0x000000153f00720c */ /* 0x008fc80003f06270 */
[----:B------:R-:W-:-:S04]  /*18c0*/  ISETP.EQ.OR.EX P0, PT, R27, RZ, !P0, P1 ;  /* 0x000000ff1b00720c */ /* 0x000fc80004702710 */
[----:B------:R-:W-:Y:S01]  /*18d0*/  ISETP.GT.U32.OR P0, PT, R37, 0xff, P0 ;  /* 0x000000ff2500780c */ /* 0x000fe20000704470 */
[----:B----4-:R-:W-:-:S12]  /*18e0*/  ULEA UR5, UR6, UR5, 0x18 ;  /* 0x0000000506057291 */ /* 0x010fd8000f8ec0ff */
[----:B------:R-:W2:Y:S01]  /*18f0*/  @!P0 LDS.64 R26, [R31+0x6600] ;  /* 0x006600001f1a8984 */ /* 0x000ea20000000a00 */
[----:B------:R-:W-:Y:S02]  /*1900*/  @!P0 ISETP.GT.U32.AND P1, PT, R37, R23, PT ;  /* 0x000000172500820c */ /* 0x000fe40003f24070 */
[----:B------:R-:W-:Y:S02]  /*1910*/  LEA R23, R23, UR5, 0x3 ;  /* 0x0000000517177c11 */ /* 0x000fe4000f8e18ff */
[----:B-1----:R-:W-:-:S04]  /*1920*/  @!P0 SEL R29, RZ, 0x1980, !P1 ;  /* 0x00001980ff1d8807 */ /* 0x002fc80004800000 */
[--C-:B--2---:R-:W-:Y:S02]  /*1930*/  @!P0 IADD3 R26, P1, P2, R26, R29, R22.reuse ;  /* 0x0000001d1a1a8210 */ /* 0x104fe40007a3e016 */
[----:B------:R-:W-:-:S04]  /*1940*/  @!P0 SHF.R.S32.HI R29, RZ, 0x1f, R22 ;  /* 0x0000001fff1d8819 */ /* 0x000fc80000011416 */
[----:B------:R-:W-:-:S05]  /*1950*/  @!P0 IADD3.X R27, PT, PT, R27, RZ, R29, P1, P2 ;  /* 0x000000ff1b1b8210 */ /* 0x000fca0000fe441d */
[----:B------:R1:W-:Y:S01]  /*1960*/  @!P0 STG.E.64 desc[UR8][R24.64], R26 ;  /* 0x0000001a18008986 */ /* 0x0003e2000c101b08 */
[----:B------:R-:W-:Y:S01]  /*1970*/  BAR.SYNC.DEFER_BLOCKING 0x0 ;  /* 0x0000000000007b1d */ /* 0x000fe20000010000 */
[----:B------:R-:W-:-:S05]  /*1980*/  ISETP.GT.AND P0, PT, R63, R21, PT ;  /* 0x000000153f00720c */ /* 0x000fca0003f04270 */
[----:B------:R-:W2:Y:S08]  /*1990*/  LDS.64 R22, [R23+0x6600] ;  /* 0x0066000017167984 */ /* 0x000eb00000000a00 */
[----:B-1----:R-:W-:Y:S05]  /*19a0*/  @P0 BRA `(.L_x_381) ;  /* 0x00000000005c0947 */ /* 0x002fea0003800000 */
[----:B------:R-:W1:Y:S01]  /*19b0*/  LDCU.64 UR4, c[0x0][0x3a0] ;  /* 0x00007400ff0477ac */ /* 0x000e620008000a00 */
[----:B--2---:R-:W-:-:S05]  /*19c0*/  IADD3 R0, P1, PT, R3, R22, RZ ;  /* 0x0000001603007210 */ /* 0x004fca0007f3e0ff */
[----:B------:R-:W-:Y:S01]  /*19d0*/  IMAD.X R25, RZ, RZ, R23, P1 ;  /* 0x000000ffff197224 */ /* 0x000fe200008e0617 */
[----:B-1----:R-:W-:-:S04]  /*19e0*/  LEA R22, P1, R0, UR4, 0x2 ;  /* 0x0000000400167c11 */ /* 0x002fc8000f8210ff */
[----:B------:R-:W-:-:S05]  /*19f0*/  LEA.HI.X R23, R0, UR5, R25, 0x2, P1 ;  /* 0x0000000500177c11 */ /* 0x000fca00088f1419 */
        /* <DEDUP_REMOVED lines=17> */
[----:B------:R-:W-:Y:S05]  /*1b10*/  BRA `(.L_x_382) ;  /* 0x0000000000e07947 */ /* 0x000fea0003800000 */
.L_x_381:
[----:B------:R-:W1:Y:S01]  /*1b20*/  LDCU.64 UR4, c[0x0][0x3a0] ;  /* 0x00007400ff0477ac */ /* 0x000e620008000a00 */
[----:B------:R-:W-:Y:S01]  /*1b30*/  IMAD R24, R2, -0x1980, R21 ;  /* 0xffffe68002187824 */ /* 0x000fe200078e0215 */
[C---:B--2---:R-:W-:Y:S01]  /*1b40*/  IADD3 R0, P1, PT, R3.reuse, R22, RZ ;  /* 0x0000001603007210 */ /* 0x044fe20007f3e0ff */
[C---:B------:R-:W-:Y:S02]  /*1b50*/  VIADD R27, R3.reuse, 0x20 ;  /* 0x00000020031b7836 */ /* 0x040fe40000000000 */
[C---:B------:R-:W-:Y:S01]  /*1b60*/  VIADD R29, R3.reuse, 0x40 ;  /* 0x00000040031d7836 */ /* 0x040fe20000000000 */
[-C--:B------:R-:W-:Y:S01]  /*1b70*/  ISETP.GE.AND P5, PT, R3, R24.reuse, PT ;  /* 0x000000180300720c */ /* 0x080fe20003fa6270 */
[----:B------:R-:W-:Y:S01]  /*1b80*/  IMAD.X R25, RZ, RZ, R23, P1 ;  /* 0x000000ffff197224 */ /* 0x000fe200008e0617 */
[-C--:B------:R-:W-:Y:S01]  /*1b90*/  ISETP.GE.AND P4, PT, R27, R24.reuse, PT ;  /* 0x000000181b00720c */ /* 0x080fe20003f86270 */
[----:B------:R-:W-:Y:S01]  /*1ba0*/  VIADD R27, R3, 0x60 ;  /* 0x00000060031b7836 */ /* 0x000fe20000000000 */
[----:B------:R-:W-:Y:S01]  /*1bb0*/  ISETP.GE.AND P3, PT, R29, R24, PT ;  /* 0x000000181d00720c */ /* 0x000fe20003f66270 */
[----:B------:R-:W-:-:S02]  /*1bc0*/  VIADD R29, R3, 0x80 ;  /* 0x00000080031d7836 */ /* 0x000fc40000000000 */
[----:B------:R-:W-:Y:S01]  /*1bd0*/  VIADD R31, R3, 0xa0 ;  /* 0x000000a0031f7836 */ /* 0x000fe20000000000 */
[-C--:B------:R-:W-:Y:S01]  /*1be0*/  ISETP.GE.AND P2, PT, R27, R24.reuse, PT ;  /* 0x000000181b00720c */ /* 0x080fe20003f46270 */
[----:B------:R-:W-:Y:S01]  /*1bf0*/  VIADD R27, R3, 0xc0 ;  /* 0x000000c0031b7836 */ /* 0x000fe20000000000 */
[C---:B-1----:R-:W-:Y:S02]  /*1c00*/  LEA R22, P1, R0.reuse, UR4, 0x2 ;  /* 0x0000000400167c11 */ /* 0x042fe4000f8210ff */
[-C--:B------:R-:W-:Y:S02]  /*1c10*/  ISETP.GE.AND P6, PT, R31, R24.reuse, PT ;  /* 0x000000181f00720c */ /* 0x080fe40003fc6270 */
[----:B------:R-:W-:Y:S02]  /*1c20*/  LEA.HI.X R23, R0, UR5, R25, 0x2, P1 ;  /* 0x0000000500177c11 */ /* 0x000fe400088f1419 */
[----:B------:R-:W-:Y:S01]  /*1c30*/  ISETP.GE.AND P1, PT, R29, R24, PT ;  /* 0x000000181d00720c */ /* 0x000fe20003f26270 */
[----:B------:R-:W-:-:S02]  /*1c40*/  VIADD R29, R3, 0xe0 ;  /* 0x000000e0031d7836 */ /* 0x000fc40000000000 */
[----:B------:R-:W-:Y:S01]  /*1c50*/  @!P5 STG.E desc[UR8][R22.64], R4 ;  /* 0x000000041600d986 */ /* 0x000fe2000c101908 */
[-C--:B------:R-:W-:Y:S01]  /*1c60*/  ISETP.GE.AND P5, PT, R27, R24.reuse, PT ;  /* 0x000000181b00720c */ /* 0x080fe20003fa6270 */
[----:B------:R-:W-:Y:S02]  /*1c70*/  VIADD R27, R3, 0x100 ;  /* 0x00000100031b7836 */ /* 0x000fe40000000000 */
[----:B------:R1:W-:Y:S01]  /*1c80*/  @!P4 STG.E desc[UR8][R22.64+0x80], R5 ;  /* 0x000080051600c986 */ /* 0x0003e2000c101908 */
[-C--:B------:R-:W-:Y:S01]  /*1c90*/  ISETP.GE.AND P4, PT, R29, R24.reuse, PT ;  /* 0x000000181d00720c */ /* 0x080fe20003f86270 */
[----:B------:R-:W-:Y:S02]  /*1ca0*/  VIADD R29, R3, 0x120 ;  /* 0x00000120031d7836 */ /* 0x000fe40000000000 */
[----:B------:R-:W-:Y:S01]  /*1cb0*/  @!P3 STG.E desc[UR8][R22.64+0x100], R6 ;  /* 0x000100061600b986 */ /* 0x000fe2000c101908 */
[----:B------:R-:W-:Y:S01]  /*1cc0*/  ISETP.GE.AND P3, PT, R27, R24, PT ;  /* 0x000000181b00720c */ /* 0x000fe20003f66270 */
[----:B------:R-:W-:-:S02]  /*1cd0*/  VIADD R27, R3, 0x140 ;  /* 0x00000140031b7836 */ /* 0x000fc40000000000 */
[----:B------:R2:W-:Y:S01]  /*1ce0*/  @!P2 STG.E desc[UR8][R22.64+0x180], R7 ;  /* 0x000180071600a986 */ /* 0x0005e2000c101908 */
[-C--:B------:R-:W-:Y:S01]  /*1cf0*/  ISETP.GE.AND P2, PT, R29, R24.reuse, PT ;  /* 0x000000181d00720c */ /* 0x080fe20003f46270 */
[C---:B------:R-:W-:Y:S02]  /*1d00*/  VIADD R29, R3.reuse, 0x160 ;  /* 0x00000160031d7836 */ /* 0x040fe40000000000 */
[----:B-1----:R-:W-:Y:S01]  /*1d10*/  VIADD R5, R3, 0x180 ;  /* 0x0000018003057836 */ /* 0x002fe20000000000 */
[----:B------:R1:W-:Y:S01]  /*1d20*/  @!P1 STG.E desc[UR8][R22.64+0x200], R8 ;  /* 0x0002000816009986 */ /* 0x0003e2000c101908 */
[-C--:B------:R-:W-:Y:S01]  /*1d30*/  ISETP.GE.AND P1, PT, R27, R24.reuse, PT ;  /* 0x000000181b00720c */ /* 0x080fe20003f26270 */
[----:B------:R-:W-:Y:S02]  /*1d40*/  VIADD R27, R3, 0x1a0 ;  /* 0x000001a0031b7836 */ /* 0x000fe40000000000 */
[----:B------:R1:W-:Y:S01]  /*1d50*/  @!P5 STG.E desc[UR8][R22.64+0x300], R10 ;  /* 0x0003000a1600d986 */ /* 0x0003e2000c101908 */
[----:B------:R-:W-:Y:S01]  /*1d60*/  ISETP.GE.AND P5, PT, R5, R24, PT ;  /* 0x000000180500720c */ /* 0x000fe20003fa6270 */
[----:B------:R-:W-:-:S02]  /*1d70*/  VIADD R5, R3, 0x1c0 ;  /* 0x000001c003057836 */ /* 0x000fc40000000000 */
[----:B------:R1:W-:Y:S01]  /*1d80*/  @!P3 STG.E desc[UR8][R22.64+0x400], R12 ;  /* 0x0004000c1600b986 */ /* 0x0003e2000c101908 */
[----:B--2---:R-:W-:Y:S02]  /*1d90*/  VIADD R7, R3, 0x1e0 ;  /* 0x000001e003077836 */ /* 0x004fe40000000000 */
[-C--:B------:R-:W-:Y:S01]  /*1da0*/  ISETP.GE.AND P3, PT, R5, R24.reuse, PT ;  /* 0x000000180500720c */ /* 0x080fe20003f66270 */
[----:B------:R-:W-:Y:S01]  /*1db0*/  VIADD R5, R3, 0x200 ;  /* 0x0000020003057836 */ /* 0x000fe20000000000 */
[----:B------:R1:W-:Y:S01]  /*1dc0*/  @!P6 STG.E desc[UR8][R22.64+0x280], R9 ;  /* 0x000280091600e986 */ /* 0x0003e2000c101908 */
[----:B------:R-:W-:-:S03]  /*1dd0*/  ISETP.GE.AND P6, PT, R29, R24, PT ;  /* 0x000000181d00720c */ /* 0x000fc60003fc6270 */
[----:B------:R1:W-:Y:S01]  /*1de0*/  @!P4 STG.E desc[UR8][R22.64+0x380], R11 ;  /* 0x0003800b1600c986 */ /* 0x0003e2000c101908 */
[----:B------:R-:W-:-:S03]  /*1df0*/  ISETP.GE.AND P4, PT, R27, R24, PT ;  /* 0x000000181b00720c */ /* 0x000fc60003f86270 */
[----:B------:R1:W-:Y:S01]  /*1e00*/  @!P2 STG.E desc[UR8][R22.64+0x480], R13 ;  /* 0x0004800d1600a986 */ /* 0x0003e2000c101908 */
[----:B------:R-:W-:-:S03]  /*1e10*/  ISETP.GE.AND P2, PT, R7, R24, PT ;  /* 0x000000180700720c */ /* 0x000fc60003f46270 */
[----:B------:R1:W-:Y:S01]  /*1e20*/  @!P1 STG.E desc[UR8][R22.64+0x500], R14 ;  /* 0x0005000e16009986 */ /* 0x0003e2000c101908 */
[----:B------:R-:W-:-:S03]  /*1e30*/  ISETP.GE.AND P1, PT, R5, R24, PT ;  /* 0x000000180500720c */ /* 0x000fc60003f26270 */
[----:B------:R1:W-:Y:S04]  /*1e40*/  @!P6 STG.E desc[UR8][R22.64+0x580], R15 ;  /* 0x0005800f1600e986 */ /* 0x0003e8000c101908 */
[----:B------:R1:W-:Y:S04]  /*1e50*/  @!P5 STG.E desc[UR8][R22.64+0x600], R16 ;  /* 0x000600101600d986 */ /* 0x0003e8000c101908 */
[----:B------:R1:W-:Y:S04]  /*1e60*/  @!P4 STG.E desc[UR8][R22.64+0x680], R17 ;  /* 0x000680111600c986 */ /* 0x0003e8000c101908 */
[----:B------:R1:W-:Y:S04]  /*1e70*/  @!P3 STG.E desc[UR8][R22.64+0x700], R18 ;  /* 0x000700121600b986 */ /* 0x0003e8000c101908 */
[----:B------:R1:W-:Y:S04]  /*1e80*/  @!P2 STG.E desc[UR8][R22.64+0x780], R19 ;  /* 0x000780131600a986 */ /* 0x0003e8000c101908 */
[----:B------:R1:W-:Y:S02]  /*1e90*/  @!P1 STG.E desc[UR8][R22.64+0x800], R20 ;  /* 0x0008001416009986 */ /* 0x0003e4000c101908 */
.L_x_382:
[----:B------:R-:W-:Y:S05]  /*1ea0*/  @P0 BRA `(.L_x_383) ;  /* 0x0000000000480947 */ /* 0x000fea0003800000 */
[----:B------:R3:W5:Y:S04]  /*1eb0*/  LDG.E R45, desc[UR8][R40.64+0x800] ;  /* 0x00080008282d7981 */ /* 0x000768000c1e1900 */
[----:B--2---:R3:W5:Y:S04]  /*1ec0*/  LDG.E R7, desc[UR8][R40.64] ;  /* 0x0000000828077981 */ /* 0x004768000c1e1900 */
[----:B-1----:R3:W5:Y:S04]  /*1ed0*/  LDG.E R9, desc[UR8][R40.64+0x80] ;  /* 0x0000800828097981 */ /* 0x002768000c1e1900 */
        /* <DEDUP_REMOVED lines=15> */
.L_x_383:
[----:B--2---:R-:W-:Y:S02]  /*1fd0*/  IMAD R4, R2, -0x1980, R21 ;  /* 0xffffe68002047824 */ /* 0x004fe400078e0215 */
[C---:B------:R-:W-:Y:S02]  /*1fe0*/  VIADD R5, R3.reuse, 0x20 ;  /* 0x0000002003057836 */ /* 0x040fe40000000000 */
[C---:B0-----:R-:W-:Y:S01]  /*1ff0*/  VIADD R47, R3.reuse, 0x40 ;  /* 0x00000040032f7836 */ /* 0x041fe20000000000 */
[CC--:B------:R-:W-:Y:S01]  /*2000*/  ISETP.GE.AND P5, PT, R3.reuse, R4.reuse, PT ;  /* 0x000000040300720c */ /* 0x0c0fe20003fa6270 */
[----:B------:R-:W-:Y:S01]  /*2010*/  VIADD R49, R3, 0x80 ;  /* 0x0000008003317836 */ /* 0x000fe20000000000 */
[-C--:B------:R-:W-:Y:S01]  /*2020*/  ISETP.GE.AND P4, PT, R5, R4.reuse, PT ;  /* 0x000000040500720c */ /* 0x080fe20003f86270 */
[----:B------:R-:W-:Y:S01]  /*2030*/  VIADD R5, R3, 0x60 ;  /* 0x0000006003057836 */ /* 0x000fe20000000000 */
[-C--:B------:R-:W-:Y:S01]  /*2040*/  ISETP.GE.AND P3, PT, R47, R4.reuse, PT ;  /* 0x000000042f00720c */ /* 0x080fe20003f66270 */
[----:B------:R-:W-:Y:S01]  /*2050*/  VIADD R47, R3, 0xa0 ;  /* 0x000000a0032f7836 */ /* 0x000fe20000000000 */
[----:B------:R-:W-:-:S02]  /*2060*/  ISETP.GE.AND P1, PT, R49, R4, PT ;  /* 0x000000043100720c */ /* 0x000fc40003f26270 */
[-C--:B------:R-:W-:Y:S01]  /*2070*/  ISETP.GE.AND P2, PT, R5, R4.reuse, PT ;  /* 0x000000040500720c */ /* 0x080fe20003f46270 */
[----:B------:R-:W-:Y:S01]  /*2080*/  VIADD R5, R3, 0xc0 ;  /* 0x000000c003057836 */ /* 0x000fe20000000000 */
[-C--:B------:R-:W-:Y:S01]  /*2090*/  ISETP.GE.AND P6, PT, R47, R4.reuse, PT ;  /* 0x000000042f00720c */ /* 0x080fe20003fc6270 */
[----:B------:R-:W-:Y:S02]  /*20a0*/  VIADD R47, R3, 0xe0 ;  /* 0x000000e0032f7836 */ /* 0x000fe40000000000 */
[----:B------:R2:W5:Y:S01]  /*20b0*/  @!P5 LDG.E R7, desc[UR8][R40.64] ;  /* 0x000000082807d981 */ /* 0x000562000c1e1900 */
[-C--:B------:R-:W-:Y:S01]  /*20c0*/  ISETP.GE.AND P5, PT, R5, R4.reuse, PT ;  /* 0x000000040500720c */ /* 0x080fe20003fa6270 */
[----:B------:R-:W-:Y:S02]  /*20d0*/  VIADD R5, R3, 0x100 ;  /* 0x0000010003057836 */ /* 0x000fe40000000000 */
[----:B-1----:R2:W5:Y:S01]  /*20e0*/  @!P4 LDG.E R9, desc[UR8][R40.64+0x80] ;  /* 0x000080082809c981 */ /* 0x002562000c1e1900 */
[----:B------:R-:W-:Y:S01]  /*20f0*/  ISETP.GE.AND P4, PT, R47, R4, PT ;  /* 0x000000042f00720c */ /* 0x000fe20003f86270 */
[----:B------:R-:W-:-:S02]  /*2100*/  VIADD R47, R3, 0x120 ;  /* 0x00000120032f7836 */ /* 0x000fc40000000000 */
[----:B------:R2:W5:Y:S01]  /*2110*/  @!P3 LDG.E R11, desc[UR8][R40.64+0x100] ;  /* 0x00010008280bb981 */ /* 0x000562000c1e1900 */
[-C--:B------:R-:W-:Y:S01]  /*2120*/  ISETP.GE.AND P3, PT, R5, R4.reuse, PT ;  /* 0x000000040500720c */ /* 0x080fe20003f66270 */
[----:B------:R-:W-:Y:S02]  /*2130*/  VIADD R5, R3, 0x140 ;  /* 0x0000014003057836 */ /* 0x000fe40000000000 */
[----:B------:R2:W5:Y:S01]  /*2140*/  @!P2 LDG.E R13, desc[UR8][R40.64+0x180] ;  /* 0x00018008280da981 */ /* 0x000562000c1e1900 */
[-C--:B------:R-:W-:Y:S01]  /*2150*/  ISETP.GE.AND P2, PT, R47, R4.reuse, PT ;  /* 0x000000042f00720c */ /* 0x080fe20003f46270 */
[----:B------:R-:W-:Y:S02]  /*2160*/  VIADD R47, R3, 0x160 ;  /* 0x00000160032f7836 */ /* 0x000fe40000000000 */
[----:B------:R2:W5:Y:S01]  /*2170*/  @!P1 LDG.E R15, desc[UR8][R40.64+0x200] ;  /* 0x00020008280f9981 */ /* 0x000562000c1e1900 */
        /* <DEDUP_REMOVED lines=15> */
[----:B------:R-:W-:-:S03]  /*2270*/  ISETP.GE.AND P2, PT, R47, R4, PT ;  /* 0x000000042f00720c */ /* 0x000fc60003f46270 */
[----:B------:R2:W5:Y:S01]  /*2280*/  @!P1 LDG.E R31, desc[UR8][R40.64+0x500] ;  /* 0x00050008281f9981 */ /* 0x000562000c1e1900 */
[----:B------:R-:W-:-:S03]  /*2290*/  ISETP.GE.AND P1, PT, R5, R4, PT ;  /* 0x000000040500720c */ /* 0x000fc60003f26270 */
[----:B------:R2:W5:Y:S04]  /*22a0*/  @!P6 LDG.E R33, desc[UR8][R40.64+0x580] ;  /* 0x000580082821e981 */ /* 0x000568000c1e1900 */
[----:B------:R2:W5:Y:S04]  /*22b0*/  @!P5 LDG.E R35, desc[UR8][R40.64+0x600] ;  /* 0x000600082823d981 */ /* 0x000568000c1e1900 */
[----:B------:R2:W5:Y:S04]  /*22c0*/  @!P4 LDG.E R37, desc[UR8][R40.64+0x680] ;  /* 0x000680082825c981 */ /* 0x000568000c1e1900 */
[----:B------:R2:W5:Y:S04]  /*22d0*/  @!P3 LDG.E R39, desc[UR8][R40.64+0x700] ;  /* 0x000700082827b981 */ /* 0x000568000c1e1900 */
[----:B------:R2:W5:Y:S04]  /*22e0*/  @!P2 LDG.E R43, desc[UR8][R40.64+0x780] ;  /* 0x00078008282ba981 */ /* 0x000568000c1e1900 */
[----:B------:R2:W5:Y:S02]  /*22f0*/  @!P1 LDG.E R45, desc[UR8][R40.64+0x800] ;  /* 0x00080008282d9981 */ /* 0x000564000c1e1900 */
.L_x_384:
[----:B------:R-:W-:Y:S05]  /*2300*/  @P0 BRA `(.L_x_385) ;  /* 0x0000000000540947 */ /* 0x000fea0003800000 */
[----:B------:R-:W1:Y:S02]  /*2310*/  LDCU.64 UR4, c[0x0][0x3b0] ;  /* 0x00007600ff0477ac */ /* 0x000e640008000a00 */
[----:B-1----:R-:W-:-:S04]  /*2320*/  LEA R2, P0, R0, UR4, 0x2 ;  /* 0x0000000400027c11 */ /* 0x002fc8000f8010ff */
[----:B------:R-:W-:-:S05]  /*2330*/  LEA.HI.X R3, R0, UR5, R25, 0x2, P0 ;  /* 0x0000000500037c11 */ /* 0x000fca00080f1419 */
[----:B-----5:R-:W-:Y:S04]  /*2340*/  STG.E desc[UR8][R2.64], R7 ;  /* 0x0000000702007986 */ /* 0x020fe8000c101908 */
[----:B------:R-:W-:Y:S04]  /*2350*/  STG.E desc[UR8][R2.64+0x80], R9 ;  /* 0x0000800902007986 */ /* 0x000fe8000c101908 */
        /* <DEDUP_REMOVED lines=14> */
[----:B------:R-:W-:Y:S01]  /*2440*/  STG.E desc[UR8][R2.64+0x800], R45 ;  /* 0x0008002d02007986 */ /* 0x000fe2000c101908 */
[----:B------:R-:W-:Y:S05]  /*2450*/  EXIT ;  /* 0x000000000000794d */ /* 0x000fea0003800000 */
.L_x_385:
[----:B------:R-:W1:Y:S01]  /*2460*/  LDCU.64 UR4, c[0x0][0x3b0] ;  /* 0x00007600ff0477ac */ /* 0x000e620008000a00 */
[----:B------:R-:W-:Y:S02]  /*2470*/  IMAD R2, R2, -0x1980, R21 ;  /* 0xffffe68002027824 */ /* 0x000fe400078e0215 */
[C---:B------:R-:W-:Y:S02]  /*2480*/  VIADD R21, R3.reuse, 0x40 ;  /* 0x0000004003157836 */ /* 0x040fe40000000000 */
[C---:B------:R-:W-:Y:S01]  /*2490*/  VIADD R5, R3.reuse, 0x20 ;  /* 0x0000002003057836 */ /* 0x040fe20000000000 */
[CC--:B------:R-:W-:Y:S01]  /*24a0*/  ISETP.GE.AND P3, PT, R3.reuse, R2.reuse, PT ;  /* 0x000000020300720c */ /* 0x0c0fe20003f66270 */
[----:B--23--:R-:W-:Y:S01]  /*24b0*/  VIADD R41, R3, 0x60 ;  /* 0x0000006003297836 */ /* 0x00cfe20000000000 */
[-C--:B------:R-:W-:Y:S01]  /*24c0*/  ISETP.GE.AND P1, PT, R21, R2.reuse, PT ;  /* 0x000000021500720c */ /* 0x080fe20003f26270 */
[----:B------:R-:W-:Y:S01]  /*24d0*/  VIADD R21, R3, 0x80 ;  /* 0x0000008003157836 */ /* 0x000fe20000000000 */
[-C--:B------:R-:W-:Y:S01]  /*24e0*/  ISETP.GE.AND P2, PT, R5, R2.reuse, PT ;  /* 0x000000020500720c */ /* 0x080fe20003f46270 */
[----:B0-----:R-:W-:Y:S01]  /*24f0*/  VIADD R47, R3, 0xc0 ;  /* 0x000000c0032f7836 */ /* 0x001fe20000000000 */
[-C--:B------:R-:W-:Y:S01]  /*2500*/  ISETP.GE.AND P0, PT, R41, R2.reuse, PT ;  /* 0x000000022900720c */ /* 0x080fe20003f06270 */
[----:B------:R-:W-:Y:S01]  /*2510*/  VIADD R41, R3, 0xa0 ;  /* 0x000000a003297836 */ /* 0x000fe20000000000 */
[----:B------:R-:W-:Y:S01]  /*2520*/  ISETP.GE.AND P6, PT, R21, R2, PT ;  /* 0x000000021500720c */ /* 0x000fe20003fc6270 */
[----:B------:R-:W-:Y:S01]  /*2530*/  VIADD R21, R3, 0xe0 ;  /* 0x000000e003157836 */ /* 0x000fe20000000000 */
[----:B-1----:R-:W-:-:S02]  /*2540*/  LEA R4, P4, R0, UR4, 0x2 ;  /* 0x0000000400047c11 */ /* 0x002fc4000f8810ff */
[-C--:B------:R-:W-:Y:S02]  /*2550*/  ISETP.GE.AND P5, PT, R41, R2.reuse, PT ;  /* 0x000000022900720c */ /* 0x080fe40003fa6270 */
[----:B------:R-:W-:Y:S01]  /*2560*/  LEA.HI.X R5, R0, UR5, R25, 0x2, P4 ;  /* 0x0000000500057c11 */ /* 0x000fe2000a0f1419 */
[----:B------:R-:W-:Y:S01]  /*2570*/  VIADD R25, R3, 0x100 ;  /* 0x0000010003197836 */ /* 0x000fe20000000000 */
[----:B------:R-:W-:-:S03]  /*2580*/  ISETP.GE.AND P4, PT, R47, R2, PT ;  /* 0x000000022f00720c */ /* 0x000fc60003f86270 */
[----:B-----5:R0:W-:Y:S01]  /*2590*/  @!P3 STG.E desc[UR8][R4.64], R7 ;  /* 0x000000070400b986 */ /* 0x0201e2000c101908 */
[-C--:B------:R-:W-:Y:S01]  /*25a0*/  ISETP.GE.AND P3, PT, R21, R2.reuse, PT ;  /* 0x000000021500720c */ /* 0x080fe20003f66270 */
[----:B------:R-:W-:Y:S02]  /*25b0*/  VIADD R21, R3, 0x120 ;  /* 0x0000012003157836 */ /* 0x000fe40000000000 */
[----:B------:R1:W-:Y:S01]  /*25c0*/  @!P2 STG.E desc[UR8][R4.64+0x80], R9 ;  /* 0x000080090400a986 */ /* 0x0003e2000c101908 */
[-C--:B------:R-:W-:Y:S01]  /*25d0*/  ISETP.GE.AND P2, PT, R25, R2.reuse, PT ;  /* 0x000000021900720c */ /* 0x080fe20003f46270 */
[----:B------:R-:W-:Y:S02]  /*25e0*/  VIADD R25, R3, 0x140 ;  /* 0x0000014003197836 */ /* 0x000fe40000000000 */
[----:B------:R2:W-:Y:S01]  /*25f0*/  @!P1 STG.E desc[UR8][R4.64+0x100], R11 ;  /* 0x0001000b04009986 */ /* 0x0005e2000c101908 */
[----:B------:R-:W-:Y:S01]  /*2600*/  ISETP.GE.AND P1, PT, R21, R2, PT ;  /* 0x000000021500720c */ /* 0x000fe20003f26270 */
[----:B------:R-:W-:-:S02]  /*2610*/  VIADD R21, R3, 0x160 ;  /* 0x0000016003157836 */ /* 0x000fc40000000000 */
[C---:B0-----:R-:W-:Y:S01]  /*2620*/  VIADD R7, R3.reuse, 0x180 ;  /* 0x0000018003077836 */ /* 0x041fe20000000000 */
[----:B------:R2:W-:Y:S01]  /*2630*/  @!P5 STG.E desc[UR8][R4.64+0x280], R17 ;  /* 0x000280110400d986 */ /* 0x0005e2000c101908 */
[----:B-1----:R-:W-:-:S03]  /*2640*/  VIADD R9, R3, 0x1a0 ;  /* 0x000001a003097836 */ /* 0x002fc60000000000 */
[----:B------:R2:W-:Y:S01]  /*2650*/  @!P4 STG.E desc[UR8][R4.64+0x300], R19 ;  /* 0x000300130400c986 */ /* 0x0005e2000c101908 */
[-C--:B------:R-:W-:Y:S01]  /*2660*/  ISETP.GE.AND P5, PT, R7, R2.reuse, PT ;  /* 0x000000020700720c */ /* 0x080fe20003fa6270 */
[----:B------:R-:W-:Y:S01]  /*2670*/  VIADD R7, R3, 0x1c0 ;  /* 0x000001c003077836 */ /* 0x000fe20000000000 */
[-C--:B------:R-:W-:Y:S01]  /*2680*/  ISETP.GE.AND P4, PT, R9, R2.reuse, PT ;  /* 0x000000020900720c */ /* 0x080fe20003f86270 */
[C---:B------:R-:W-:Y:S01]  /*2690*/  VIADD R9, R3.reuse, 0x1e0 ;  /* 0x000001e003097836 */ /* 0x040fe20000000000 */
[----:B------:R2:W-:Y:S01]  /*26a0*/  @!P0 STG.E desc[UR8][R4.64+0x180], R13 ;  /* 0x0001800d04008986 */ /* 0x0005e2000c101908 */
[----:B------:R-:W-:Y:S01]  /*26b0*/  VIADD R3, R3, 0x200 ;  /* 0x0000020003037836 */ /* 0x000fe20000000000 */
[-C--:B------:R-:W-:Y:S02]  /*26c0*/  ISETP.GE.AND P0, PT, R25, R2.reuse, PT ;  /* 0x000000021900720c */ /* 0x080fe40003f06270 */
        /* <DEDUP_REMOVED lines=13> */
[----:B------:R2:W-:Y:S01]  /*27a0*/  @!P2 STG.E desc[UR8][R4.64+0x780], R43 ;  /* 0x0007802b0400a986 */ /* 0x0005e2000c101908 */
[----:B------:R-:W-:Y:S05]  /*27b0*/  @P1 EXIT ;  /* 0x000000000000194d */ /* 0x000fea0003800000 */
[----:B------:R-:W-:Y:S01]  /*27c0*/  STG.E desc[UR8][R4.64+0x800], R45 ;  /* 0x0008002d04007986 */ /* 0x000fe2000c101908 */
[----:B------:R-:W-:Y:S05]  /*27d0*/  EXIT ;  /* 0x000000000000794d */ /* 0x000fea0003800000 */
.L_x_372:
[----:B------:R-:W-:Y:S01]  /*27e0*/  IMAD.MOV.U32 R36, RZ, RZ, RZ ;  /* 0x000000ffff247224 */ /* 0x000fe200078e00ff */
[C---:B------:R-:W-:Y:S01]  /*27f0*/  ISETP.GT.U32.AND P0, PT, R37.reuse, 0x1f, PT ;  /* 0x0000001f2500780c */ /* 0x040fe20003f04070 */
[----:B------:R-:W-:Y:S05]  /*2800*/  WARPSYNC.ALL ;  /* 0x0000000000007948 */ /* 0x000fea0003800000 */
[----:B------:R-:W-:-:S04]  /*2810*/  IMAD.HI.U32 R39, R37, 0x15555556, R36 ;  /* 0x1555555625277827 */ /* 0x000fc800078e0024 */
[----:B------:R-:W-:-:S05]  /*2820*/  IMAD R39, R39, 0x4, R0 ;  /* 0x0000000427277824 */ /* 0x000fca00078e0200 */
[----:B------:R1:W-:Y:S01]  /*2830*/  STS [R39+0x3410], R22 ;  /* 0x0034101627007388 */ /* 0x0003e20000000800 */
[----:B------:R-:W-:Y:S06]  /*2840*/  BAR.SYNC.DEFER_BLOCKING 0x0 ;  /* 0x0000000000007b1d */ /* 0x000fec0000010000 */
[----:B------:R-:W-:Y:S05]  /*2850*/  @P0 BRA `(.L_x_386) ;  /* 0x0000000000e00947 */ /* 0x000fea0003800000 */
[----:B------:R-:W-:Y:S01]  /*2860*/  IMAD R38, R37, 0x34, R0 ;  /* 0x0000003425267824 */ /* 0x000fe200078e0200 */
[----:B------:R-:W-:-:S04]  /*2870*/  UMOV UR5, 0xffffffff ;  /* 0xffffffff00057882 */ /* 0x000fc80000000000 */
[----:B------:R-:W-:Y:S04]  /*2880*/  LDS R73, [R38+0x3410] ;  /* 0x0034100026497984 */ /* 0x000fe80000000800 */
[----:B------:R-:W-:Y:S04]  /*2890*/  LDS R72, [R38+0x3414] ;  /* 0x0034140026487984 */ /* 0x000fe80000000800 */
[----:B------:R-:W2:Y:S04]  /*28a0*/  LDS R71, [R38+0x3418] ;  /* 0x0034180026477984 */ /* 0x000ea80000000800 */
[----:B------:R-:W-:Y:S04]  /*28b0*/  LDS R70, [R38+0x341c] ;  /* 0x00341c0026467984 */ /* 0x000fe80000000800 */
[----:B------:R-:W3:Y:S04]  /*28c0*/  LDS R69, [R38+0x3420] ;  /* 0x0034200026457984 */ /* 0x000ee80000000800 */
[----:B------:R-:W-:Y:S04]  /*28d0*/  LDS R68, [R38+0x3424] ;  /* 0x0034240026447984 */ /* 0x000fe80000000800 */
[----:B------:R-:W4:Y:S04]  /*28e0*/  LDS R67, [R38+0x3428] ;  /* 0x0034280026437984 */ /* 0x000f280000000800 */
[----:B------:R-:W-:Y:S04]  /*28f0*/  LDS R66, [R38+0x342c] ;  /* 0x00342c0026427984 */ /* 0x000fe80000000800 */
[----:B------:R-:W5:Y:S04]  /*2900*/  LDS R65, [R38+0x3430] ;  /* 0x0034300026417984 */ /* 0x000f680000000800 */
[----:B------:R-:W-:Y:S04]  /*2910*/  LDS R64, [R38+0x3434] ;  /* 0x0034340026407984 */ /* 0x000fe80000000800 */
[----:B------:R-:W0:Y:S04]  /*2920*/  LDS R63, [R38+0x3438] ;  /* 0x00343800263f7984 */ /* 0x000e280000000800 */
[----:B-1----:R-:W1:Y:S01]  /*2930*/  LDS R39, [R38+0x343c] ;  /* 0x00343c0026277984 */ /* 0x002e620000000800 */
[----:B--2---:R-:W-:-:S04]  /*2940*/  IADD3 R74, PT, PT, R71, R72, R73 ;  /* 0x00000048474a7210 */ /* 0x004fc80007ffe049 */
[----:B---3--:R-:W-:-:S04]  /*2950*/  IADD3 R74, PT, PT, R69, R74, R70 ;  /* 0x0000004a454a7210 */ /* 0x008fc80007ffe046 */
[----:B----4-:R-:W-:-:S04]  /*2960*/  IADD3 R74, PT, PT, R67, R74, R68 ;  /* 0x0000004a434a7210 */ /* 0x010fc80007ffe044 */
[----:B-----5:R-:W-:-:S04]  /*2970*/  IADD3 R74, PT, PT, R65, R74, R66 ;  /* 0x0000004a414a7210 */ /* 0x020fc80007ffe042 */
[----:B0-----:R-:W-:-:S05]  /*2980*/  IADD3 R74, PT, PT, R63, R74, R64 ;  /* 0x0000004a3f4a7210 */ /* 0x001fca0007ffe040 */
[----:B-1----:R-:W-:Y:S01]  /*2990*/  IMAD.IADD R39, R39, 0x1, R74 ;  /* 0x0000000127277824 */ /* 0x002fe200078e024a */
[----:B------:R-:W-:Y:S06]  /*29a0*/  BRA.DIV UR5, `(.L_x_387) ;  /* 0x0000007205447947 */ /* 0x000fec000b800000 */
[----:B------:R-:W0:Y:S02]  /*29b0*/  SHFL.UP P0, R77, R39, 0x1, RZ ;  /* 0x04200000274d7989 */ /* 0x000e2400000000ff */
[----:B0-----:R-:W-:-:S05]  /*29c0*/  @P0 IMAD.IADD R77, R39, 0x1, R77 ;  /* 0x00000001274d0824 */ /* 0x001fca00078e024d */
[----:B------:R-:W0:Y:S02]  /*29d0*/  SHFL.UP P0, R74, R77, 0x2, RZ ;  /* 0x044000004d4a7989 */ /* 0x000e2400000000ff */
[----:B0-----:R-:W-:-:S05]  /*29e0*/  @P0 IMAD.IADD R74, R77, 0x1, R74 ;  /* 0x000000014d4a0824 */ /* 0x001fca00078e024a */
[----:B------:R-:W0:Y:S02]  /*29f0*/  SHFL.UP P0, R77, R74, 0x4, RZ ;  /* 0x048000004a4d7989 */ /* 0x000e2400000000ff */
[----:B0-----:R-:W-:-:S05]  /*2a00*/  @P0 IMAD.IADD R77, R74, 0x1, R77 ;  /* 0x000000014a4d0824 */ /* 0x001fca00078e024d */
[----:B------:R-:W0:Y:S02]  /*2a10*/  SHFL.UP P0, R74, R77, 0x8, RZ ;  /* 0x050000004d4a7989 */ /* 0x000e2400000000ff */
[----:B0-----:R-:W-:-:S05]  /*2a20*/  @P0 IMAD.IADD R74, R77, 0x1, R74 ;  /* 0x000000014d4a0824 */ /* 0x001fca00078e024a */
[----:B------:R0:W1:Y:S02]  /*2a30*/  SHFL.UP P0, R38, R74, 0x10, RZ ;  /* 0x060000004a267989 */ /* 0x00006400000000ff */
.L_x_476:
[----:B-1----:R-:W-:-:S04]  /*2a40*/  @P0 IMAD.IADD R38, R74, 0x1, R38 ;  /* 0x000000014a260824 */ /* 0x002fc800078e0226 */
[----:B------:R-:W-:Y:S02]  /*2a50*/  IMAD.IADD R38, R38, 0x1, -R39 ;  /* 0x0000000126267824 */ /* 0x000fe400078e0a27 */
[----:B------:R-:W-:Y:S02]  /*2a60*/  IMAD R39, R37, 0x34, R0 ;  /* 0x0000003425277824 */ /* 0x000fe400078e0200 */
[----:B------:R-:W-:-:S03]  /*2a70*/  IMAD.IADD R73, R73, 0x1, R38 ;  /* 0x0000000149497824 */ /* 0x000fc600078e0226 */
[----:B------:R1:W-:Y:S01]  /*2a80*/  STS [R39+0x3410], R38 ;  /* 0x0034102627007388 */ /* 0x0003e20000000800 */
        /* <DEDUP_REMOVED lines=18> */
[----:B-1----:R-:W-:-:S03]  /*2bb0*/  IMAD.IADD R38, R63, 0x1, R64 ;  /* 0x000000013f267824 */ /* 0x002fc600078e0240 */
[----:B------:R2:W-:Y:S04]  /*2bc0*/  STS [R39+0x3438], R64 ;  /* 0x0034384027007388 */ /* 0x0005e80000000800 */
[----:B------:R2:W-:Y:S02]  /*2bd0*/  STS [R39+0x343c], R38 ;  /* 0x00343c2627007388 */ /* 0x0005e40000000800 */
.L_x_386:
[----:B--2---:R-:W2:Y:S01]  /*2be0*/  LDL R71, [R1] ;  /* 0x0000000001477983 */ /* 0x004ea20000100800 */
[----:B------:R-:W-:Y:S05]  /*2bf0*/  WARPSYNC.ALL ;  /* 0x0000000000007948 */ /* 0x000fea0003800000 */
[----:B------:R-:W-:Y:S01]  /*2c00*/  IMAD.MOV.U32 R38, RZ, RZ, RZ ;  /* 0x000000ffff267224 */ /* 0x000fe200078e00ff */
[----:B------:R-:W-:Y:S01]  /*2c10*/  BSSY.RECONVERGENT B0, `(.L_x_388) ;  /* 0x000002c000007945 */ /* 0x000fe20003800200 */
[----:B-1----:R-:W-:Y:S02]  /*2c20*/  IMAD.MOV.U32 R39, RZ, RZ, R37 ;  /* 0x000000ffff277224 */ /* 0x002fe400078e0025 */
[----:B------:R-:W-:-:S04]  /*2c30*/  IMAD.HI.U32 R39, R37, 0x15555556, R38 ;  /* 0x1555555625277827 */ /* 0x000fc800078e0026 */
[----:B------:R-:W-:Y:S01]  /*2c40*/  IMAD R39, R39, 0x4, R0 ;  /* 0x0000000427277824 */ /* 0x000fe200078e0200 */
[----:B------:R-:W-:Y:S06]  /*2c50*/  BAR.SYNC.DEFER_BLOCKING 0x0 ;  /* 0x0000000000007b1d */ /* 0x000fec0000010000 */
[----:B------:R-:W1:Y:S01]  /*2c60*/  LDS R39, [R39+0x3410] ;  /* 0x0034100027277984 */ /* 0x000e620000000800 */
[----:B--2---:R-:W-:-:S13]  /*2c70*/  ISETP.NE.AND P0, PT, R71, RZ, PT ;  /* 0x000000ff4700720c */ /* 0x004fda0003f05270 */
[----:B-1----:R-:W-:Y:S05]  /*2c80*/  @P0 BRA `(.L_x_389) ;  /* 0x0000000000900947 */ /* 0x002fea0003800000 */
[----:B------:R-:W1:Y:S04]  /*2c90*/  LDS R65, [R21] ;  /* 0x0000000015417984 */ /* 0x000e680000000800 */
[----:B------:R-:W2:Y:S04]  /*2ca0*/  LDS R67, [R21+0x400] ;  /* 0x0004000015437984 */ /* 0x000ea80000000800 */
[----:B------:R-:W3:Y:S04]  /*2cb0*/  LDS R69, [R21+0x800] ;  /* 0x0008000015457984 */ /* 0x000ee80000000800 */
[----:B------:R-:W4:Y:S04]  /*2cc0*/  LDS R63, [R21+0xc00] ;  /* 0x000c0000153f7984 */ /* 0x000f280000000800 */
[----:B------:R-:W5:Y:S04]  /*2cd0*/  LDS R76, [R21+0x1000] ;  /* 0x00100000154c7984 */ /* 0x000f680000000800 */
[----:B------:R-:W5:Y:S04]  /*2ce0*/  LDS R72, [R21+0x1400] ;  /* 0x0014000015487984 */ /* 0x000f680000000800 */
[----:B0-----:R-:W0:Y:S04]  /*2cf0*/  LDS R74, [R21+0x1800] ;  /* 0x00180000154a7984 */ /* 0x001e280000000800 */
[----:B------:R-:W0:Y:S04]  /*2d00*/  LDS R70, [R21+0x1c00] ;  /* 0x001c000015467984 */ /* 0x000e280000000800 */
[----:B------:R-:W0:Y:S04]  /*2d10*/  LDS R38, [R21+0x2000] ;  /* 0x0020000015267984 */ /* 0x000e280000000800 */
[----:B------:R-:W0:Y:S04]  /*2d20*/  LDS R68, [R21+0x2400] ;  /* 0x0024000015447984 */ /* 0x000e280000000800 */
[----:B------:R-:W0:Y:S01]  /*2d30*/  LDS R66, [R21+0x2800] ;  /* 0x0028000015427984 */ /* 0x000e220000000800 */
[----:B-1----:R-:W-:-:S03]  /*2d40*/  IMAD.IADD R65, R39, 0x1, R65 ;  /* 0x0000000127417824 */ /* 0x002fc600078e0241 */
[----:B------:R-:W1:Y:S01]  /*2d50*/  LDS R64, [R21+0x2c00] ;  /* 0x002c000015407984 */ /* 0x000e620000000800 */
[C---:B--2---:R-:W-:Y:S02]  /*2d60*/  IMAD.IADD R67, R39.reuse, 0x1, R67 ;  /* 0x0000000127437824 */ /* 0x044fe400078e0243 */
[C---:B---3--:R-:W-:Y:S01]  /*2d70*/  IMAD.IADD R69, R39.reuse, 0x1, R69 ;  /* 0x0000000127457824 */ /* 0x048fe200078e0245 */
[----:B------:R2:W-:Y:S01]  /*2d80*/  STS [R21], R65 ;  /* 0x0000004115007388 */ /* 0x0005e20000000800 */
[----:B----4-:R-:W-:-:S03]  /*2d90*/  IMAD.IADD R63, R39, 0x1, R63 ;  /* 0x00000001273f7824 */ /* 0x010fc600078e023f */
[----:B------:R2:W-:Y:S01]  /*2da0*/  STS [R21+0x400], R67 ;  /* 0x0004004315007388 */ /* 0x0005e20000000800 */
[----:B-----5:R-:W-:-:S03]  /*2db0*/  IMAD.IADD R76, R39, 0x1, R76 ;  /* 0x00000001274c7824 */ /* 0x020fc600078e024c */
[----:B------:R2:W-:Y:S01]  /*2dc0*/  STS [R21+0x800], R69 ;  /* 0x0008004515007388 */ /* 0x0005e20000000800 */
[----:B------:R-:W-:-:S03]  /*2dd0*/  IMAD.IADD R72, R39, 0x1, R72 ;  /* 0x0000000127487824 */ /* 0x000fc600078e0248 */
[----:B------:R2:W-:Y:S01]  /*2de0*/  STS [R21+0xc00], R63 ;  /* 0x000c003f15007388 */ /* 0x0005e20000000800 */
[----:B0-----:R-:W-:-:S03]  /*2df0*/  IMAD.IADD R74, R39, 0x1, R74 ;  /* 0x00000001274a7824 */ /* 0x001fc600078e024a */
        /* <DEDUP_REMOVED lines=11> */
[----:B------:R2:W-:Y:S04]  /*2eb0*/  STS [R21+0x2800], R66 ;  /* 0x0028004215007388 */ /* 0x0005e80000000800 */
[----:B------:R2:W-:Y:S02]  /*2ec0*/  STS [R21+0x2c00], R64 ;  /* 0x002c004015007388 */ /* 0x0005e40000000800 */
.L_x_389:
[----:B------:R-:W-:Y:S05]  /*2ed0*/  BSYNC.RECONVERGENT B0 ;  /* 0x0000000000007941 */ /* 0x000fea0003800200 */
.L_x_388:
[----:B------:R-:W-:Y:S01]  /*2ee0*/  BAR.SYNC.DEFER_BLOCKING 0x0 ;  /* 0x0000000000007b1d */ /* 0x000fe20000010000 */
[----:B------:R-:W-:-:S05]  /*2ef0*/  R2P PR, R23, 0x7f ;  /* 0x0000007f17007804 */ /* 0x000fca0000000000 */
[----:B------:R-:W-:Y:S01]  /*2f00*/  BSSY.RECONVERGENT B0, `(.L_x_390) ;  /* 0x0000022000007945 */ /* 0x000fe20003800200 */
[----:B--2---:R-:W1:Y:S07]  /*2f10*/  S2R R72, SR_LANEID ;  /* 0x0000000000487919 */ /* 0x004e6e0000000000 */
[----:B------:R-:W-:Y:S02]  /*2f20*/  VOTE.ANY R38, PT, P0 ;  /* 0x0000000000267806 */ /* 0x000fe400000e0100 */
[----:B------:R-:W-:-:S02]  /*2f30*/  VOTE.ANY R63, PT, P1 ;  /* 0x00000000003f7806 */ /* 0x000fc400008e0100 */
[----:B------:R-:W-:Y:S02]  /*2f40*/  @!P0 LOP3.LUT R38, RZ, R38, RZ, 0x33, !PT ;  /* 0x00000026ff268212 */ /* 0x000fe400078e33ff */
[----:B------:R-:W-:Y:S02]  /*2f50*/  VOTE.ANY R65, PT, P2 ;  /* 0x0000000000417806 */ /* 0x000fe400010e0100 */
[----:B------:R-:W-:Y:S02]  /*2f60*/  @!P1 LOP3.LUT R63, RZ, R63, RZ, 0x33, !PT ;  /* 0x0000003fff3f9212 */ /* 0x000fe400078e33ff */
[----:B------:R-:W-:Y:S02]  /*2f70*/  VOTE.ANY R67, PT, P3 ;  /* 0x0000000000437806 */ /* 0x000fe400018e0100 */
[----:B------:R-:W-:Y:S02]  /*2f80*/  @!P2 LOP3.LUT R65, RZ, R65, RZ, 0x33, !PT ;  /* 0x00000041ff41a212 */ /* 0x000fe400078e33ff */
[----:B------:R-:W-:-:S02]  /*2f90*/  LOP3.LUT R38, R63, R38, RZ, 0xc0, !PT ;  /* 0x000000263f267212 */ /* 0x000fc400078ec0ff */
[----:B------:R-:W-:Y:S02]  /*2fa0*/  @!P3 LOP3.LUT R67, RZ, R67, RZ, 0x33, !PT ;  /* 0x00000043ff43b212 */ /* 0x000fe400078e33ff */
[----:B------:R-:W-:Y:S02]  /*2fb0*/  LOP3.LUT R38, R65, R38, RZ, 0xc0, !PT ;  /* 0x0000002641267212 */ /* 0x000fe400078ec0ff */
[----:B------:R-:W-:Y:S02]  /*2fc0*/  VOTE.ANY R63, PT, P4 ;  /* 0x00000000003f7806 */ /* 0x000fe400020e0100 */
[----:B------:R-:W-:Y:S02]  /*2fd0*/  LOP3.LUT P0, RZ, R23, 0x80, RZ, 0xc0, !PT ;  /* 0x0000008017ff7812 */ /* 0x000fe4000780c0ff */
[----:B------:R-:W-:Y:S02]  /*2fe0*/  LOP3.LUT R38, R67, R38, RZ, 0xc0, !PT ;  /* 0x0000002643267212 */ /* 0x000fe400078ec0ff */
[----:B------:R-:W-:-:S02]  /*2ff0*/  @!P4 LOP3.LUT R63, RZ, R63, RZ, 0x33, !PT ;  /* 0x0000003fff3fc212 */ /* 0x000fc400078e33ff */
[----:B------:R-:W-:Y:S02]  /*3000*/  VOTE.ANY R23, PT, P5 ;  /* 0x0000000000177806 */ /* 0x000fe400028e0100 */
[----:B------:R-:W-:Y:S02]  /*3010*/  LOP3.LUT R38, R63, R38, RZ, 0xc0, !PT ;  /* 0x000000263f267212 */ /* 0x000fe400078ec0ff */
[----:B------:R-:W-:Y:S02]  /*3020*/  @!P5 LOP3.LUT R23, RZ, R23, RZ, 0x33, !PT ;  /* 0x00000017ff17d212 */ /* 0x000fe400078e33ff */
[----:B------:R-:W-:Y:S02]  /*3030*/  VOTE.ANY R64, PT, P6 ;  /* 0x0000000000407806 */ /* 0x000fe400030e0100 */
[----:B------:R-:W-:Y:S02]  /*3040*/  LOP3.LUT R23, R23, R38, RZ, 0xc0, !PT ;  /* 0x0000002617177212 */ /* 0x000fe400078ec0ff */
[----:B------:R-:W2:Y:S01]  /*3050*/  S2R R38, SR_LEMASK ;  /* 0x0000000000267919 */ /* 0x000ea20000003a00 */
[----:B------:R-:W-:-:S02]  /*3060*/  VOTE.ANY R66, PT, P0 ;  /* 0x0000000000427806 */ /* 0x000fc400000e0100 */
[----:B------:R-:W-:Y:S02]  /*3070*/  @!P6 LOP3.LUT R64, RZ, R64, RZ, 0x33, !PT ;  /* 0x00000040ff40e212 */ /* 0x000fe400078e33ff */
[----:B------:R-:W-:Y:S02]  /*3080*/  @!P0 LOP3.LUT R66, RZ, R66, RZ, 0x33, !PT ;  /* 0x00000042ff428212 */ /* 0x000fe400078e33ff */
[----:B------:R-:W-:Y:S01]  /*3090*/  LOP3.LUT R23, R64, R23, RZ, 0xc0, !PT ;  /* 0x0000001740177212 */ /* 0x000fe200078ec0ff */
[----:B------:R-:W-:-:S03]  /*30a0*/  IMAD.MOV.U32 R64, RZ, RZ, RZ ;  /* 0x000000ffff407224 */ /* 0x000fc600078e00ff */
[----:B------:R-:W-:-:S04]  /*30b0*/  LOP3.LUT R65, R66, R23, RZ, 0xc0, !PT ;  /* 0x0000001742417212 */ /* 0x000fc800078ec0ff */
[----:B------:R-:W1:Y:S02]  /*30c0*/  FLO.U32 R63, R65 ;  /* 0x00000041003f7300 */ /* 0x000e6400000e0000 */
[----:B-1----:R-:W-:Y:S02]  /*30d0*/  ISETP.NE.AND P0, PT, R72, R63, PT ;  /* 0x0000003f4800720c */ /* 0x002fe40003f05270 */
[----:B--2---:R-:W-:-:S06]  /*30e0*/  LOP3.LUT R23, R38, R65, RZ, 0xc0, !PT ;  /* 0x0000004126177212 */ /* 0x004fcc00078ec0ff */
[----:B------:R-:W1:Y:S05]  /*30f0*/  POPC R23, R23 ;  /* 0x0000001700177309 */ /* 0x000e6a0000000000 */
[----:B------:R-:W-:Y:S05]  /*3100*/  @P0 BRA `(.L_x_391) ;  /* 0x0000000000040947 */ /* 0x000fea0003800000 */
[----:B-1----:R2:W3:Y:S02]  /*3110*/  ATOMS.ADD R64, [R46], R23 ;  /* 0x000000172e40738c */ /* 0x0024e40000000000 */
.L_x_391:
[----:B------:R-:W-:Y:S05]  /*3120*/  BSYNC.RECONVERGENT B0 ;  /* 0x0000000000007941 */ /* 0x000fea0003800200 */
.L_x_390:
[----:B------:R-:W-:Y:S01]  /*3130*/  R2P PR, R24, 0x7f ;  /* 0x0000007f18007804 */ /* 0x000fe20000000000 */
[----:B------:R-:W-:Y:S01]  /*3140*/  BSSY.RECONVERGENT B0, `(.L_x_392) ;  /* 0x0000021000007945 */ /* 0x000fe20003800200 */
[----:B------:R-:W-:-:S11]  /*3150*/  IMAD.MOV.U32 R66, RZ, RZ, RZ ;  /* 0x000000ffff427224 */ /* 0x000fd600078e00ff */
[----:B0-2---:R-:W-:Y:S02]  /*3160*/  VOTE.ANY R46, PT, P0 ;  /* 0x00000000002e7806 */ /* 0x005fe400000e0100 */
[----:B------:R-:W-:Y:S02]  /*3170*/  VOTE.ANY R65, PT, P1 ;  /* 0x0000000000417806 */ /* 0x000fe400008e0100 */
[----:B------:R-:W-:Y:S02]  /*3180*/  @!P0 LOP3.LUT R46, RZ, R46, RZ, 0x33, !PT ;  /* 0x0000002eff2e8212 */ /* 0x000fe400078e33ff */
[----:B------:R-:W-:Y:S02]  /*3190*/  VOTE.ANY R67, PT, P2 ;  /* 0x0000000000437806 */ /* 0x000fe400010e0100 */
[----:B------:R-:W-:Y:S02]  /*31a0*/  @!P1 LOP3.LUT R65, RZ, R65, RZ, 0x33, !PT ;  /* 0x00000041ff419212 */ /* 0x000fe400078e33ff */
[----:B------:R-:W-:-:S02]  /*31b0*/  @!P2 LOP3.LUT R67, RZ, R67, RZ, 0x33, !PT ;  /* 0x00000043ff43a212 */ /* 0x000fc400078e33ff */
[----:B------:R-:W-:Y:S02]  /*31c0*/  LOP3.LUT R46, R65, R46, RZ, 0xc0, !PT ;  /* 0x0000002e412e7212 */ /* 0x000fe400078ec0ff */
[----:B------:R-:W-:Y:S02]  /*31d0*/  VOTE.ANY R65, PT, P3 ;  /* 0x0000000000417806 */ /* 0x000fe400018e0100 */
[----:B------:R-:W-:Y:S02]  /*31e0*/  LOP3.LUT R46, R67, R46, RZ, 0xc0, !PT ;  /* 0x0000002e432e7212 */ /* 0x000fe400078ec0ff */
[----:B------:R-:W-:Y:S02]  /*31f0*/  LOP3.LUT P0, RZ, R24, 0x80, RZ, 0xc0, !PT ;  /* 0x0000008018ff7812 */ /* 0x000fe4000780c0ff */
[----:B------:R-:W-:Y:S02]  /*3200*/  VOTE.ANY R67, PT, P4 ;  /* 0x0000000000437806 */ /* 0x000fe400020e0100 */
[----:B------:R-:W-:-:S02]  /*3210*/  @!P3 LOP3.LUT R65, RZ, R65, RZ, 0x33, !PT ;  /* 0x00000041ff41b212 */ /* 0x000fc400078e33ff */
[----:B------:R-:W-:Y:S02]  /*3220*/  @!P4 LOP3.LUT R67, RZ, R67, RZ, 0x33, !PT ;  /* 0x00000043ff43c212 */ /* 0x000fe400078e33ff */
[----:B------:R-:W-:Y:S02]  /*3230*/  LOP3.LUT R46, R65, R46, RZ, 0xc0, !PT ;  /* 0x0000002e412e7212 */ /* 0x000fe400078ec0ff */
[----:B------:R-:W-:Y:S02]  /*3240*/  VOTE.ANY R65, PT, P5 ;  /* 0x0000000000417806 */ /* 0x000fe400028e0100 */
[----:B------:R-:W-:Y:S02]  /*3250*/  LOP3.LUT R46, R67, R46, RZ, 0xc0, !PT ;  /* 0x0000002e432e7212 */ /* 0x000fe400078ec0ff */
[----:B------:R-:W-:Y:S02]  /*3260*/  VOTE.ANY R67, PT, P6 ;  /* 0x0000000000437806 */ /* 0x000fe400030e0100 */
[----:B------:R-:W-:-:S02]  /*3270*/  @!P5 LOP3.LUT R65, RZ, R65, RZ, 0x33, !PT ;  /* 0x00000041ff41d212 */ /* 0x000fc400078e33ff */
[----:B------:R-:W-:Y:S02]  /*3280*/  VOTE.ANY R69, PT, P0 ;  /* 0x0000000000457806 */ /* 0x000fe400000e0100 */
[----:B------:R-:W-:Y:S02]  /*3290*/  @!P6 LOP3.LUT R67, RZ, R67, RZ, 0x33, !PT ;  /* 0x00000043ff43e212 */ /* 0x000fe400078e33ff */
[----:B------:R-:W-:Y:S02]  /*32a0*/  LOP3.LUT R46, R65, R46, RZ, 0xc0, !PT ;  /* 0x0000002e412e7212 */ /* 0x000fe400078ec0ff */
[----:B------:R-:W-:Y:S02]  /*32b0*/  @!P0 LOP3.LUT R69, RZ, R69, RZ, 0x33, !PT ;  /* 0x00000045ff458212 */ /* 0x000fe400078e33ff */
[----:B------:R-:W-:-:S04]  /*32c0*/  LOP3.LUT R46, R67, R46, RZ, 0xc0, !PT ;  /* 0x0000002e432e7212 */ /* 0x000fc800078ec0ff */
[----:B------:R-:W-:Y:S02]  /*32d0*/  LOP3.LUT R69, R69, R46, RZ, 0xc0, !PT ;  /* 0x0000002e45457212 */ /* 0x000fe400078ec0ff */
[----:B---3--:R0:W2:Y:S02]  /*32e0*/  SHFL.IDX PT, R46, R64, R63, 0x1f ;  /* 0x00001f3f402e7589 */ /* 0x0080a400000e0000 */
[----:B------:R-:W3:Y:S01]  /*32f0*/  FLO.U32 R65, R69 ;  /* 0x0000004500417300 */ /* 0x000ee200000e0000 */
[----:B------:R-:W-:-:S07]  /*3300*/  LOP3.LUT R24, R38, R69, RZ, 0xc0, !PT ;  /* 0x0000004526187212 */ /* 0x000fce00078ec0ff */
[----:B------:R-:W4:Y:S01]  /*3310*/  POPC R24, R24 ;  /* 0x0000001800187309 */ /* 0x000f220000000000 */
[----:B---3--:R-:W-:-:S13]  /*3320*/  ISETP.NE.AND P0, PT, R72, R65, PT ;  /* 0x000000414800720c */ /* 0x008fda0003f05270 */
[----:B0-2-4-:R-:W-:Y:S05]  /*3330*/  @P0 BRA `(.L_x_393) ;  /* 0x0000000000040947 */ /* 0x015fea0003800000 */
[----:B------:R0:W2:Y:S02]  /*3340*/  ATOMS.ADD R66, [R47], R24 ;  /* 0x000000182f42738c */ /* 0x0000a40000000000 */
.L_x_393:
[----:B------:R-:W-:Y:S05]  /*3350*/  BSYNC.RECONVERGENT B0 ;  /* 0x0000000000007941 */ /* 0x000fea0003800200 */
.L_x_392:
[----:B------:R-:W-:Y:S01]  /*3360*/  R2P PR, R25, 0x7f ;  /* 0x0000007f19007804 */ /* 0x000fe20000000000 */
[----:B------:R-:W-:-:S12]  /*3370*/  BSSY.RECONVERGENT B0, `(.L_x_394) ;  /* 0x0000021000007945 */ /* 0x000fd80003800200 */
[----:B0-----:R-:W-:Y:S02]  /*3380*/  VOTE.ANY R47, PT, P0 ;  /* 0x00000000002f7806 */ /* 0x001fe400000e0100 */
        /* <DEDUP_REMOVED lines=19> */
[----:B------:R-:W-:Y:S01]  /*34c0*/  LOP3.LUT R47, R64, R47, RZ, 0xc0, !PT ;  /* 0x0000002f402f7212 */ /* 0x000fe200078ec0ff */
[----:B------:R-:W-:Y:S01]  /*34d0*/  IMAD.MOV.U32 R64, RZ, RZ, RZ ;  /* 0x000000ffff407224 */ /* 0x000fe200078e00ff */
[----:B------:R-:W-:Y:S02]  /*34e0*/  @!P0 LOP3.LUT R70, RZ, R70, RZ, 0x33, !PT ;  /* 0x00000046ff468212 */ /* 0x000fe400078e33ff */
[----:B------:R-:W-:-:S04]  /*34f0*/  LOP3.LUT R47, R68, R47, RZ, 0xc0, !PT ;  /* 0x0000002f442f7212 */ /* 0x000fc800078ec0ff */
[----:B------:R-:W-:Y:S02]  /*3500*/  LOP3.LUT R67, R70, R47, RZ, 0xc0, !PT ;  /* 0x0000002f46437212 */ /* 0x000fe400078ec0ff */
[----:B--2---:R0:W2:Y:S02]  /*3510*/  SHFL.IDX PT, R47, R66, R65, 0x1f ;  /* 0x00001f41422f7589 */ /* 0x0040a400000e0000 */
[----:B------:R-:W3:Y:S01]  /*3520*/  FLO.U32 R63, R67 ;  /* 0x00000043003f7300 */ /* 0x000ee200000e0000 */
[----:B------:R-:W-:-:S07]  /*3530*/  LOP3.LUT R25, R38, R67, RZ, 0xc0, !PT ;  /* 0x0000004326197212 */ /* 0x000fce00078ec0ff */
[----:B------:R-:W4:Y:S01]  /*3540*/  POPC R25, R25 ;  /* 0x0000001900197309 */ /* 0x000f220000000000 */
[----:B---3--:R-:W-:-:S13]  /*3550*/  ISETP.NE.AND P0, PT, R72, R63, PT ;  /* 0x0000003f4800720c */ /* 0x008fda0003f05270 */
[----:B0-2-4-:R-:W-:Y:S05]  /*3560*/  @P0 BRA `(.L_x_395) ;  /* 0x0000000000040947 */ /* 0x015fea0003800000 */
[----:B------:R0:W2:Y:S02]  /*3570*/  ATOMS.ADD R64, [R48], R25 ;  /* 0x000000193040738c */ /* 0x0000a40000000000 */
.L_x_395:
[----:B------:R-:W-:Y:S05]  /*3580*/  BSYNC.RECONVERGENT B0 ;  /* 0x0000000000007941 */ /* 0x000fea0003800200 */
.L_x_394:
[----:B------:R-:W-:Y:S01]  /*3590*/  R2P PR, R26, 0x7f ;  /* 0x0000007f1a007804 */ /* 0x000fe20000000000 */
[----:B------:R-:W-:Y:S01]  /*35a0*/  BSSY.RECONVERGENT B0, `(.L_x_396) ;  /* 0x0000021000007945 */ /* 0x000fe20003800200 */
[----:B------:R-:W-:-:S11]  /*35b0*/  IMAD.MOV.U32 R66, RZ, RZ, RZ ;  /* 0x000000ffff427224 */ /* 0x000fd600078e00ff */
        /* <DEDUP_REMOVED lines=31> */
.L_x_397:
[----:B------:R-:W-:Y:S05]  /*37b0*/  BSYNC.RECONVERGENT B0 ;  /* 0x0000000000007941 */ /* 0x000fea0003800200 */
.L_x_396:
        /* <DEDUP_REMOVED lines=34> */
.L_x_399:
[----:B------:R-:W-:Y:S05]  /*39e0*/  BSYNC.RECONVERGENT B0 ;  /* 0x0000000000007941 */ /* 0x000fea0003800200 */
.L_x_398:
        /* <DEDUP_REMOVED lines=34> */
.L_x_401:
[----:B------:R-:W-:Y:S05]  /*3c10*/  BSYNC.RECONVERGENT B0 ;  /* 0x0000000000007941 */ /* 0x000fea0003800200 */
.L_x_400:
        /* <DEDUP_REMOVED lines=12> */
[----:B------:R-:W-:Y:S01]  /*3ce0*/  VOTE.ANY R68, PT, P4 ;  /* 0x0000000000447806 */ /* 0x000fe200020e0100 */
[----:B--2---:R0:W2:Y:S01]  /*3cf0*/  SHFL.IDX PT, R29, R66, R65, 0x1f ;  /* 0x00001f41421d7589 */ /* 0x0040a200000e0000 */
        /* <DEDUP_REMOVED lines=13> */
[----:B------:R-:W-:-:S04]  /*3dd0*/  LOP3.LUT R67, R70, R51, RZ, 0xc0, !PT ;  /* 0x0000003346437212 */ /* 0x000fc800078ec0ff */
[----:B------:R-:W3:Y:S01]  /*3de0*/  FLO.U32 R63, R67 ;  /* 0x00000043003f7300 */ /* 0x000ee200000e0000 */
[----:B------:R-:W-:-:S07]  /*3df0*/  LOP3.LUT R51, R38, R67, RZ, 0xc0, !PT ;  /* 0x0000004326337212 */ /* 0x000fce00078ec0ff */
[----:B------:R-:W4:Y:S01]  /*3e00*/  POPC R51, R51 ;  /* 0x0000003300337309 */ /* 0x000f220000000000 */
[----:B---3--:R-:W-:-:S13]  /*3e10*/  ISETP.NE.AND P0, PT, R72, R63, PT ;  /* 0x0000003f4800720c */ /* 0x008fda0003f05270 */
[----:B0-2-4-:R-:W-:Y:S05]  /*3e20*/  @P0 BRA `(.L_x_403) ;  /* 0x0000000000040947 */ /* 0x015fea0003800000 */
[----:B------:R0:W2:Y:S02]  /*3e30*/  ATOMS.ADD R64, [R52], R51 ;  /* 0x000000333440738c */ /* 0x0000a40000000000 */
.L_x_403:
[----:B------:R-:W-:Y:S05]  /*3e40*/  BSYNC.RECONVERGENT B0 ;  /* 0x0000000000007941 */ /* 0x000fea0003800200 */
.L_x_402:
        /* <DEDUP_REMOVED lines=34> */
.L_x_405:
[----:B------:R-:W-:Y:S05]  /*4070*/  BSYNC.RECONVERGENT B0 ;  /* 0x0000000000007941 */ /* 0x000fea0003800200 */
.L_x_404:
        /* <DEDUP_REMOVED lines=34> */
.L_x_407:
[----:B------:R-:W-:Y:S05]  /*42a0*/  BSYNC.RECONVERGENT B0 ;  /* 0x0000000000007941 */ /* 0x000fea0003800200 */
.L_x_406:
        /* <DEDUP_REMOVED lines=34> */
.L_x_409:
[----:B------:R-:W-:Y:S05]  /*44d0*/  BSYNC.RECONVERGENT B0 ;  /* 0x0000000000007941 */ /* 0x000fea0003800200 */
.L_x_408:
        /* <DEDUP_REMOVED lines=34> */
.L_x_411:
[----:B------:R-:W-:Y:S05]  /*4700*/  BSYNC.RECONVERGENT B0 ;  /* 0x0000000000007941 */ /* 0x000fea0003800200 */
.L_x_410:
        /* <DEDUP_REMOVED lines=34> */
.L_x_413:
[----:B------:R-:W-:Y:S05]  /*4930*/  BSYNC.RECONVERGENT B0 ;  /* 0x0000000000007941 */ /* 0x000fea0003800200 */
.L_x_412:
        /* <DEDUP_REMOVED lines=34> */
.L_x_415:
[----:B------:R-:W-:Y:S05]  /*4b60*/  BSYNC.RECONVERGENT B0 ;  /* 0x0000000000007941 */ /* 0x000fea0003800200 */
.L_x_414:
[----:B------:R-:W-:Y:S01]  /*4b70*/  R2P PR, R42, 0x7f ;  /* 0x0000007f2a007804 */ /* 0x000fe20000000000 */
[----:B--2---:R2:W3:Y:S01]  /*4b80*/  SHFL.IDX PT, R64, R64, R63, 0x1f ;  /* 0x00001f3f40407589 */ /* 0x0044e200000e0000 */
[----:B------:R-:W-:Y:S11]  /*4b90*/  BSSY.RECONVERGENT B0, `(.L_x_416) ;  /* 0x0000020000007945 */ /* 0x000ff60003800200 */
[----:B0-----:R-:W-:-:S02]  /*4ba0*/  VOTE.ANY R58, PT, P0 ;  /* 0x00000000003a7806 */ /* 0x001fc400000e0100 */
[----:B------:R-:W-:Y:S02]  /*4bb0*/  VOTE.ANY R65, PT, P1 ;  /* 0x0000000000417806 */ /* 0x000fe400008e0100 */
[----:B------:R-:W-:Y:S02]  /*4bc0*/  @!P0 LOP3.LUT R58, RZ, R58, RZ, 0x33, !PT ;  /* 0x0000003aff3a8212 */ /* 0x000fe400078e33ff */
[----:B------:R-:W-:Y:S02]  /*4bd0*/  VOTE.ANY R67, PT, P2 ;  /* 0x0000000000437806 */ /* 0x000fe400010e0100 */
[----:B------:R-:W-:Y:S02]  /*4be0*/  @!P1 LOP3.LUT R65, RZ, R65, RZ, 0x33, !PT ;  /* 0x00000041ff419212 */ /* 0x000fe400078e33ff */
[----:B------:R-:W-:Y:S02]  /*4bf0*/  @!P2 LOP3.LUT R67, RZ, R67, RZ, 0x33, !PT ;  /* 0x00000043ff43a212 */ /* 0x000fe400078e33ff */
[----:B------:R-:W-:-:S02]  /*4c00*/  LOP3.LUT R58, R65, R58, RZ, 0xc0, !PT ;  /* 0x0000003a413a7212 */ /* 0x000fc400078ec0ff */
[----:B------:R-:W-:Y:S02]  /*4c10*/  VOTE.ANY R65, PT, P3 ;  /* 0x0000000000417806 */ /* 0x000fe400018e0100 */
[----:B------:R-:W-:Y:S02]  /*4c20*/  LOP3.LUT R58, R67, R58, RZ, 0xc0, !PT ;  /* 0x0000003a433a7212 */ /* 0x000fe400078ec0ff */
[----:B------:R-:W-:Y:S02]  /*4c30*/  LOP3.LUT P0, RZ, R42, 0x80, RZ, 0xc0, !PT ;  /* 0x000000802aff7812 */ /* 0x000fe4000780c0ff */
[----:B------:R-:W-:Y:S02]  /*4c40*/  VOTE.ANY R67, PT, P4 ;  /* 0x0000000000437806 */ /* 0x000fe400020e0100 */
[----:B------:R-:W-:Y:S02]  /*4c50*/  @!P3 LOP3.LUT R65, RZ, R65, RZ, 0x33, !PT ;  /* 0x00000041ff41b212 */ /* 0x000fe400078e33ff */
[----:B------:R-:W-:-:S02]  /*4c60*/  @!P4 LOP3.LUT R67, RZ, R67, RZ, 0x33, !PT ;  /* 0x00000043ff43c212 */ /* 0x000fc400078e33ff */
[----:B------:R-:W-:Y:S02]  /*4c70*/  LOP3.LUT R58, R65, R58, RZ, 0xc0, !PT ;  /* 0x0000003a413a7212 */ /* 0x000fe400078ec0ff */
[----:B------:R-:W-:Y:S02]  /*4c80*/  VOTE.ANY R65, PT, P5 ;  /* 0x0000000000417806 */ /* 0x000fe400028e0100 */
[----:B------:R-:W-:Y:S02]  /*4c90*/  LOP3.LUT R58, R67, R58, RZ, 0xc0, !PT ;  /* 0x0000003a433a7212 */ /* 0x000fe400078ec0ff */
[----:B------:R-:W-:Y:S02]  /*4ca0*/  VOTE.ANY R67, PT, P6 ;  /* 0x0000000000437806 */ /* 0x000fe400030e0100 */
[----:B------:R-:W-:Y:S02]  /*4cb0*/  @!P5 LOP3.LUT R65, RZ, R65, RZ, 0x33, !PT ;  /* 0x00000041ff41d212 */ /* 0x000fe400078e33ff */
[----:B------:R-:W-:-:S02]  /*4cc0*/  VOTE.ANY R69, PT, P0 ;  /* 0x0000000000457806 */ /* 0x000fc400000e0100 */
[----:B------:R-:W-:Y:S02]  /*4cd0*/  @!P6 LOP3.LUT R67, RZ, R67, RZ, 0x33, !PT ;  /* 0x00000043ff43e212 */ /* 0x000fe400078e33ff */
[----:B------:R-:W-:Y:S01]  /*4ce0*/  LOP3.LUT R58, R65, R58, RZ, 0xc0, !PT ;  /* 0x0000003a413a7212 */ /* 0x000fe200078ec0ff */
[----:B------:R-:W-:Y:S01]  /*4cf0*/  IMAD.MOV.U32 R65, RZ, RZ, RZ ;  /* 0x000000ffff417224 */ /* 0x000fe200078e00ff */
[----:B------:R-:W-:Y:S02]  /*4d00*/  @!P0 LOP3.LUT R69, RZ, R69, RZ, 0x33, !PT ;  /* 0x00000045ff458212 */ /* 0x000fe400078e33ff */
[----:B------:R-:W-:-:S04]  /*4d10*/  LOP3.LUT R58, R67, R58, RZ, 0xc0, !PT ;  /* 0x0000003a433a7212 */ /* 0x000fc800078ec0ff */
[----:B------:R-:W-:-:S04]  /*4d20*/  LOP3.LUT R69, R69, R58, RZ, 0xc0, !PT ;  /* 0x0000003a45457212 */ /* 0x000fc800078ec0ff */
[----:B------:R-:W0:Y:S01]  /*4d30*/  FLO.U32 R58, R69 ;  /* 0x00000045003a7300 */ /* 0x000e2200000e0000 */
[----:B------:R-:W-:-:S07]  /*4d40*/  LOP3.LUT R42, R38, R69, RZ, 0xc0, !PT ;  /* 0x00000045262a7212 */ /* 0x000fce00078ec0ff */
[----:B------:R-:W4:Y:S01]  /*4d50*/  POPC R42, R42 ;  /* 0x0000002a002a7309 */ /* 0x000f220000000000 */
[----:B0-----:R-:W-:-:S13]  /*4d60*/  ISETP.NE.AND P0, PT, R72, R58, PT ;  /* 0x0000003a4800720c */ /* 0x001fda0003f05270 */
[----:B--234-:R-:W-:Y:S05]  /*4d70*/  @P0 BRA `(.L_x_417) ;  /* 0x0000000000040947 */ /* 0x01cfea0003800000 */
[----:B------:R0:W2:Y:S02]  /*4d80*/  ATOMS.ADD R65, [R59], R42 ;  /* 0x0000002a3b41738c */ /* 0x0000a40000000000 */
.L_x_417:
[----:B------:R-:W-:Y:S05]  /*4d90*/  BSYNC.RECONVERGENT B0 ;  /* 0x0000000000007941 */ /* 0x000fea0003800200 */
.L_x_416:
        /* <DEDUP_REMOVED lines=34> */
.L_x_419:
[----:B------:R-:W-:Y:S05]  /*4fc0*/  BSYNC.RECONVERGENT B0 ;  /* 0x0000000000007941 */ /* 0x000fea0003800200 */
.L_x_418:
[----:B------:R-:W-:Y:S01]  /*4fd0*/  R2P PR, R44, 0x7f ;  /* 0x0000007f2c007804 */ /* 0x000fe20000000000 */
[----:B--2---:R2:W3:Y:S01]  /*4fe0*/  SHFL.IDX PT, R66, R66, R59, 0x1f ;  /* 0x00001f3b42427589 */ /* 0x0044e200000e0000 */
[----:B------:R-:W-:Y:S11]  /*4ff0*/  BSSY.RECONVERGENT B0, `(.L_x_420) ;  /* 0x0000020000007945 */ /* 0x000ff60003800200 */
[----:B------:R-:W-:-:S02]  /*5000*/  VOTE.ANY R58, PT, P0 ;  /* 0x00000000003a7806 */ /* 0x000fc400000e0100 */
        /* <DEDUP_REMOVED lines=24> */
[----:B------:R-:W4:Y:S01]  /*5190*/  FLO.U32 R58, R69 ;  /* 0x00000045003a7300 */ /* 0x000f2200000e0000 */
[----:B------:R-:W-:-:S07]  /*51a0*/  LOP3.LUT R44, R38, R69, RZ, 0xc0, !PT ;  /* 0x00000045262c7212 */ /* 0x000fce00078ec0ff */
[----:B------:R-:W0:Y:S01]  /*51b0*/  POPC R44, R44 ;  /* 0x0000002c002c7309 */ /* 0x000e220000000000 */
[----:B----4-:R-:W-:-:S13]  /*51c0*/  ISETP.NE.AND P0, PT, R72, R58, PT ;  /* 0x0000003a4800720c */ /* 0x010fda0003f05270 */
[----:B0-23--:R-:W-:Y:S05]  /*51d0*/  @P0 BRA `(.L_x_421) ;  /* 0x0000000000040947 */ /* 0x00dfea0003800000 */
[----:B------:R0:W2:Y:S02]  /*51e0*/  ATOMS.ADD R63, [R61], R44 ;  /* 0x0000002c3d3f738c */ /* 0x0000a40000000000 */
.L_x_421:
[----:B------:R-:W-:Y:S05]  /*51f0*/  BSYNC.RECONVERGENT B0 ;  /* 0x0000000000007941 */ /* 0x000fea0003800200 */
.L_x_420:
        /* <DEDUP_REMOVED lines=28> */
[----:B0-----:R-:W0:Y:S01]  /*53c0*/  FLO.U32 R61, R59 ;  /* 0x0000003b003d7300 */ /* 0x001e2200000e0000 */
[----:B------:R-:W-:-:S07]  /*53d0*/  LOP3.LUT R38, R38, R59, RZ, 0xc0, !PT ;  /* 0x0000003b26267212 */ /* 0x000fce00078ec0ff */
[----:B------:R2:W4:Y:S01]  /*53e0*/  POPC R45, R38 ;  /* 0x00000026002d7309 */ /* 0x0005220000000000 */
[----:B0-----:R-:W-:-:S13]  /*53f0*/  ISETP.NE.AND P0, PT, R72, R61, PT ;  /* 0x0000003d4800720c */ /* 0x001fda0003f05270 */
[----:B--234-:R-:W-:Y:S05]  /*5400*/  @P0 BRA `(.L_x_423) ;  /* 0x0000000000040947 */ /* 0x01cfea0003800000 */
[----:B------:R0:W2:Y:S02]  /*5410*/  ATOMS.ADD R60, [R62], R45 ;  /* 0x0000002d3e3c738c */ /* 0x0000a40000000000 */
.L_x_423:
[----:B------:R-:W-:Y:S05]  /*5420*/  BSYNC.RECONVERGENT B0 ;  /* 0x0000000000007941 */ /* 0x000fea0003800200 */
.L_x_422:
[----:B------:R-:W-:Y:S01]  /*5430*/  BAR.SYNC.DEFER_BLOCKING 0x0 ;  /* 0x0000000000007b1d */ /* 0x000fe20000010000 */
[----:B-1----:R-:W-:Y:S01]  /*5440*/  IMAD.IADD R23, R23, 0x1, R46 ;  /* 0x0000000117177824 */ /* 0x002fe200078e022e */
[----:B------:R-:W-:Y:S01]  /*5450*/  ISETP.NE.AND P0, PT, R71, RZ, PT ;  /* 0x000000ff4700720c */ /* 0x000fe20003f05270 */
[----:B------:R-:W-:Y:S02]  /*5460*/  IMAD.IADD R47, R24, 0x1, R47 ;  /* 0x00000001182f7824 */ /* 0x000fe400078e022f */
[----:B------:R-:W-:Y:S01]  /*5470*/  IMAD.IADD R25, R25, 0x1, R48 ;  /* 0x0000000119197824 */ /* 0x000fe200078e0230 */
[----:B------:R-:W-:Y:S01]  /*5480*/  BSSY B1, `(.L_x_424) ;  /* 0x0000063000017945 */ /* 0x000fe20003800000 */
[----:B------:R-:W-:Y:S01]  /*5490*/  IMAD.IADD R49, R26, 0x1, R49 ;  /* 0x000000011a317824 */ /* 0x000fe200078e0231 */
[----:B--2---:R1:W2:Y:S01]  /*54a0*/  SHFL.IDX PT, R38, R60, R61, 0x1f ;  /* 0x00001f3d3c267589 */ /* 0x0042a200000e0000 */
[----:B------:R-:W-:Y:S02]  /*54b0*/  IMAD.IADD R27, R27, 0x1, R50 ;  /* 0x000000011b1b7824 */ /* 0x000fe400078e0232 */
[----:B------:R-:W-:-:S02]  /*54c0*/  IMAD R23, R23, 0x4, R0 ;  /* 0x0000000417177824 */ /* 0x000fc400078e0200 */
[----:B------:R-:W-:Y:S02]  /*54d0*/  IMAD.IADD R59, R28, 0x1, R29 ;  /* 0x000000011c3b7824 */ /* 0x000fe400078e021d */
[----:B------:R-:W-:Y:S02]  /*54e0*/  IMAD R24, R47, 0x4, R0 ;  /* 0x000000042f187824 */ /* 0x000fe400078e0200 */
[----:B------:R-:W-:Y:S02]  /*54f0*/  IMAD.IADD R51, R51, 0x1, R52 ;  /* 0x0000000133337824 */ /* 0x000fe400078e0234 */
[--C-:B------:R-:W-:Y:S02]  /*5500*/  IMAD R29, R25, 0x4, R0.reuse ;  /* 0x00000004191d7824 */ /* 0x100fe400078e0200 */
[----:B------:R-:W-:Y:S02]  /*5510*/  IMAD.IADD R53, R30, 0x1, R53 ;  /* 0x000000011e357824 */ /* 0x000fe400078e0235 */
[----:B------:R-:W-:Y:S01]  /*5520*/  IMAD R28, R49, 0x4, R0 ;  /* 0x00000004311c7824 */ /* 0x000fe200078e0200 */
[----:B------:R3:W-:Y:S01]  /*5530*/  STS [R23+-0x4], R4 ;  /* 0xfffffc0417007388 */ /* 0x0007e20000000800 */
[----:B------:R-:W-:-:S02]  /*5540*/  IMAD.IADD R31, R31, 0x1, R54 ;  /* 0x000000011f1f7824 */ /* 0x000fc400078e0236 */
[--C-:B------:R-:W-:Y:S01]  /*5550*/  IMAD R27, R27, 0x4, R0.reuse ;  /* 0x000000041b1b7824 */ /* 0x100fe200078e0200 */
[----:B------:R4:W-:Y:S01]  /*5560*/  STS [R24+-0x4], R5 ;  /* 0xfffffc0518007388 */ /* 0x0009e20000000800 */
[----:B------:R-:W-:Y:S02]  /*5570*/  IMAD.IADD R55, R32, 0x1, R55 ;  /* 0x0000000120377824 */ /* 0x000fe400078e0237 */
[----:B------:R-:W-:Y:S01]  /*5580*/  IMAD R26, R59, 0x4, R0 ;  /* 0x000000043b1a7824 */ /* 0x000fe200078e0200 */
[----:B------:R-:W-:Y:S01]  /*5590*/  STS [R29+-0x4], R6 ;  /* 0xfffffc061d007388 */ /* 0x000fe20000000800 */
[----:B-1----:R-:W-:Y:S02]  /*55a0*/  IMAD.IADD R61, R33, 0x1, R56 ;  /* 0x00000001213d7824 */ /* 0x002fe400078e0238 */
[----:B------:R-:W-:Y:S01]  /*55b0*/  IMAD R25, R51, 0x4, R0 ;  /* 0x0000000433197824 */ /* 0x000fe200078e0200 */
[----:B------:R1:W-:Y:S01]  /*55c0*/  STS [R28+-0x4], R7 ;  /* 0xfffffc071c007388 */ /* 0x0003e20000000800 */
[----:B------:R-:W-:-:S02]  /*55d0*/  IMAD.IADD R57, R34, 0x1, R57 ;  /* 0x0000000122397824 */ /* 0x000fc400078e0239 */
[----:B---3--:R-:W-:Y:S01]  /*55e0*/  IMAD R4, R53, 0x4, R0 ;  /* 0x0000000435047824 */ /* 0x008fe200078e0200 */
[----:B------:R-:W-:Y:S01]  /*55f0*/  STS [R27+-0x4], R8 ;  /* 0xfffffc081b007388 */ /* 0x000fe20000000800 */
[----:B------:R-:W-:Y:S02]  /*5600*/  IMAD.IADD R35, R35, 0x1, R64 ;  /* 0x0000000123237824 */ /* 0x000fe400078e0240 */
[--C-:B----4-:R-:W-:Y:S01]  /*5610*/  IMAD R5, R31, 0x4, R0.reuse ;  /* 0x000000041f057824 */ /* 0x110fe200078e0200 */
[----:B------:R3:W-:Y:S01]  /*5620*/  STS [R26+-0x4], R9 ;  /* 0xfffffc091a007388 */ /* 0x0007e20000000800 */
        /* <DEDUP_REMOVED lines=8> */
[----:B------:R4:W-:Y:S01]  /*56b0*/  STS [R5+-0x4], R12 ;  /* 0xfffffc0c05007388 */ /* 0x0009e20000000800 */
[----:B--2---:R-:W-:Y:S02]  /*56c0*/  IMAD.IADD R33, R45, 0x1, R38 ;  /* 0x000000012d217824 */ /* 0x004fe400078e0226 */
[--C-:B-1----:R-:W-:Y:S01]  /*56d0*/  IMAD R7, R35, 0x4, R0.reuse ;  /* 0x0000000423077824 */ /* 0x102fe200078e0200 */
[----:B------:R4:W-:Y:S01]  /*56e0*/  STS [R30+-0x4], R13 ;  /* 0xfffffc0d1e007388 */ /* 0x0009e20000000800 */
[----:B------:R-:W-:-:S02]  /*56f0*/  IMAD R6, R65, 0x4, R0 ;  /* 0x0000000441067824 */ /* 0x000fc400078e0200 */
[--C-:B---3--:R-:W-:Y:S01]  /*5700*/  IMAD R9, R43, 0x4, R0.reuse ;  /* 0x000000042b097824 */ /* 0x108fe200078e0200 */
[----:B------:R4:W-:Y:S01]  /*5710*/  STS [R31+-0x4], R14 ;  /* 0xfffffc0e1f007388 */ /* 0x0009e20000000800 */
[--C-:B------:R-:W-:Y:S02]  /*5720*/  IMAD R8, R63, 0x4, R0.reuse ;  /* 0x000000043f087824 */ /* 0x100fe400078e0200 */
[--C-:B------:R-:W-:Y:S01]  /*5730*/  IMAD R33, R33, 0x4, R0.reuse ;  /* 0x0000000421217824 */ /* 0x100fe200078e0200 */
[----:B------:R4:W-:Y:S01]  /*5740*/  STS [R32+-0x4], R15 ;  /* 0xfffffc0f20007388 */ /* 0x0009e20000000800 */
[----:B------:R-:W-:-:S03]  /*5750*/  IMAD R35, R37, 0x8, R0 ;  /* 0x0000000825237824 */ /* 0x000fc600078e0200 */
[----:B------:R4:W-:Y:S04]  /*5760*/  STS [R7+-0x4], R16 ;  /* 0xfffffc1007007388 */ /* 0x0009e80000000800 */
[----:B------:R4:W-:Y:S04]  /*5770*/  STS [R6+-0x4], R17 ;  /* 0xfffffc1106007388 */ /* 0x0009e80000000800 */
[----:B------:R4:W-:Y:S04]  /*5780*/  STS [R9+-0x4], R18 ;  /* 0xfffffc1209007388 */ /* 0x0009e80000000800 */
[----:B------:R4:W-:Y:S04]  /*5790*/  STS [R8+-0x4], R19 ;  /* 0xfffffc1308007388 */ /* 0x0009e80000000800 */
[----:B------:R4:W-:Y:S01]  /*57a0*/  STS [R33+-0x4], R20 ;  /* 0xfffffc1421007388 */ /* 0x0009e20000000800 */
[----:B------:R-:W-:Y:S05]  /*57b0*/  @P0 BRA `(.L_x_425) ;  /* 0x0000000000bc0947 */ /* 0x000fea0003800000 */
[----:B------:R-:W4:Y:S02]  /*57c0*/  LDCU.64 UR6, c[0x0][0x398] ;  /* 0x00007300ff0677ac */ /* 0x000f240008000a00 */
[----:B----4-:R-:W-:-:S04]  /*57d0*/  LEA R12, P0, R37, UR6, 0x3 ;  /* 0x00000006250c7c11 */ /* 0x010fc8000f8018ff */
[----:B------:R-:W-:-:S05]  /*57e0*/  LEA.HI.X R13, R37, UR7, RZ, 0x3, P0 ;  /* 0x00000007250d7c11 */ /* 0x000fca00080f1cff */
[----:B------:R-:W2:Y:S01]  /*57f0*/  LDG.E.64 R10, desc[UR8][R12.64] ;  /* 0x000000080c0a7981 */ /* 0x000ea2000c1e1b00 */
[----:B------:R-:W-:Y:S02]  /*5800*/  SHF.R.S32.HI R15, RZ, 0x1f, R39 ;  /* 0x0000001fff0f7819 */ /* 0x000fe40000011427 */
[----:B--2---:R-:W-:-:S05]  /*5810*/  IADD3 R10, P0, PT, -R39, R10, RZ ;  /* 0x0000000a270a7210 */ /* 0x004fca0007f1e1ff */
[----:B------:R-:W-:Y:S01]  /*5820*/  IMAD.X R11, R11, 0x1, ~R15, P0 ;  /* 0x000000010b0b7824 */ /* 0x000fe200000e0e0f */
[----:B------:R-:W-:Y:S01]  /*5830*/  ISETP.GE.AND P0, PT, R2, 0x1, PT ;  /* 0x000000010200780c */ /* 0x000fe20003f06270 */
[----:B------:R-:W-:-:S03]  /*5840*/  IMAD.MOV.U32 R15, RZ, RZ, R22 ;  /* 0x000000ffff0f7224 */ /* 0x000fc600078e0016 */
[----:B------:R1:W-:Y:S09]  /*5850*/  STS.64 [R35+0x6600], R10 ;  /* 0x0066000a23007388 */ /* 0x0003f20000000a00 */
[----:B------:R-:W-:Y:S05]  /*5860*/  @!P0 BRA `(.L_x_426) ;  /* 0x00000000006c8947 */ /* 0x000fea0003800000 */
[----:B------:R-:W-:Y:S01]  /*5870*/  BSSY B0, `(.L_x_427) ;  /* 0x0000019000007945 */ /* 0x000fe20003800000 */
[----:B------:R-:W-:Y:S02]  /*5880*/  IMAD.MOV.U32 R12, RZ, RZ, -0x1 ;  /* 0xffffffffff0c7424 */ /* 0x000fe400078e00ff */
[----:B------:R-:W-:Y:S02]  /*5890*/  IMAD.MOV.U32 R13, RZ, RZ, R2 ;  /* 0x000000ffff0d7224 */ /* 0x000fe400078e0002 */
[----:B------:R-:W-:-:S07]  /*58a0*/  IMAD.MOV.U32 R15, RZ, RZ, R22 ;  /* 0x000000ffff0f7224 */ /* 0x000fce00078e0016 */
.L_x_431:
[----:B-1----:R-:W1:Y:S01]  /*58b0*/  LDC.64 R10, c[0x0][0x380] ;  /* 0x0000e000ff0a7b82 */ /* 0x002e620000000a00 */
[----:B------:R-:W-:Y:S01]  /*58c0*/  VIADD R19, R13, 0xffffffff ;  /* 0xffffffff0d137836 */ /* 0x000fe20000000000 */
[----:B------:R-:W-:Y:S03]  /*58d0*/  BSSY B2, `(.L_x_428) ;  /* 0x0000008000027945 */ /* 0x000fe60003800000 */
[----:B------:R-:W-:-:S04]  /*58e0*/  IMAD R17, R19, 0x100, R37 ;  /* 0x0000010013117824 */ /* 0x000fc800078e0225 */
[----:B-1----:R-:W-:-:S07]  /*58f0*/  IMAD.WIDE R10, R17, 0x4, R10 ;  /* 0x00000004110a7825 */ /* 0x002fce00078e020a */
.L_x_429:
[----:B------:R-:W-:Y:S05]  /*5900*/  YIELD ;  /* 0x0000000000007946 */ /* 0x000fea0003800000 */
[----:B------:R1:W-:Y:S06]  /*5910*/  MEMBAR.SC.CTA ;  /* 0x0000000000007992 */ /* 0x0003ec0000000000 */
[----:B-1----:R-:W2:Y:S02]  /*5920*/  LDG.E.STRONG.SYS R14, desc[UR8][R10.64] ;  /* 0x000000080a0e7981 */ /* 0x002ea4000c1f5900 */
[----:B--2---:R-:W-:-:S13]  /*5930*/  ISETP.NE.AND P0, PT, R14, RZ, PT ;  /* 0x000000ff0e00720c */ /* 0x004fda0003f05270 */
[----:B------:R-:W-:Y:S05]  /*5940*/  @!P0 BRA `(.L_x_429) ;  /* 0xfffffffc00ec8947 */ /* 0x000fea000383ffff */
[----:B------:R-:W-:Y:S05]  /*5950*/  BSYNC B2 ;  /* 0x0000000000027941 */ /* 0x000fea0003800000 */
.L_x_428:
[----:B------:R-:W-:Y:S01]  /*5960*/  BSSY.RECONVERGENT B2, `(.L_x_430) ;  /* 0x0000006000027945 */ /* 0x000fe20003800200 */
[C---:B------:R-:W-:Y:S02]  /*5970*/  ISETP.GT.AND P0, PT, R14.reuse, -0x1, PT ;  /* 0xffffffff0e00780c */ /* 0x040fe40003f04270 */
[----:B------:R-:W-:Y:S01]  /*5980*/  LOP3.LUT R14, R14, 0x3fffffff, RZ, 0xc0, !PT ;  /* 0x3fffffff0e0e7812 */ /* 0x000fe200078ec0ff */
[----:B------:R-:W-:Y:S05]  /*5990*/  WARPSYNC.EXCLUSIVE R12 ;  /* 0x000000000c007348 */ /* 0x000fea0003a00000 */
[----:B------:R-:W-:-:S05]  /*59a0*/  IMAD.IADD R15, R14, 0x1, R15 ;  /* 0x000000010e0f7824 */ /* 0x000fca00078e020f */
[----:B------:R-:W-:-:S07]  /*59b0*/  VOTE.ANY R12, PT, P0 ;  /* 0x00000000000c7806 */ /* 0x000fce00000e0100 */
[----:B------:R-:W-:Y:S05]  /*59c0*/  BSYNC.RECONVERGENT B2 ;  /* 0x0000000000027941 */ /* 0x000fea0003800200 */
.L_x_430:
[----:B------:R-:W-:Y:S01]  /*59d0*/  ISETP.GT.U32.AND P1, PT, R13, 0x1, PT ;  /* 0x000000010d00780c */ /* 0x000fe20003f24070 */
[----:B------:R-:W-:-:S12]  /*59e0*/  IMAD.MOV.U32 R13, RZ, RZ, R19 ;  /* 0x000000ffff0d7224 */ /* 0x000fd800078e0013 */
[----:B------:R-:W-:Y:S05]  /*59f0*/  @P0 BRA P1, `(.L_x_431) ;  /* 0xfffffffc00ac0947 */ /* 0x000fea000083ffff */
[----:B------:R-:W-:Y:S05]  /*5a00*/  BSYNC B0 ;  /* 0x0000000000007941 */ /* 0x000fea0003800000 */
.L_x_427:
[----:B------:R2:W3:Y:S02]  /*5a10*/  LDS.64 R10, [R35+0x6600] ;  /* 0x00660000230a7984 */ /* 0x0004e40000000a00 */
.L_x_426:
[----:B------:R-:W4:Y:S01]  /*5a20*/  LDC.64 R12, c[0x0][0x380] ;  /* 0x0000e000ff0c7b82 */ /* 0x000f220000000a00 */
[C---:B------:R-:W-:Y:S01]  /*5a30*/  IMAD.IADD R17, R15.reuse, 0x1, -R22 ;  /* 0x000000010f117824 */ /* 0x040fe200078e0a16 */
[----:B------:R-:W-:Y:S01]  /*5a40*/  LOP3.LUT R15, R15, 0x80000000, RZ, 0xfc, !PT ;  /* 0x800000000f0f7812 */ /* 0x000fe200078efcff */
[----:B------:R-:W-:-:S03]  /*5a50*/  IMAD R19, R2, 0x100, R37 ;  /* 0x0000010002137824 */ /* 0x000fc600078e0225 */
[----:B-1-3--:R-:W-:-:S04]  /*5a60*/  IADD3 R10, P0, PT, R17, R10, RZ ;  /* 0x0000000a110a7210 */ /* 0x00afc80007f1e0ff */
[----:B------:R-:W-:-:S05]  /*5a70*/  LEA.HI.X.SX32 R11, R17, R11, 0x1, P0 ;  /* 0x0000000b110b7211 */ /* 0x000fca00000f0eff */
[----:B------:R1:W-:Y:S01]  /*5a80*/  STS.64 [R35+0x6600], R10 ;  /* 0x0066000a23007388 */ /* 0x0003e20000000a00 */
[----:B----4-:R-:W-:-:S05]  /*5a90*/  IMAD.WIDE R12, R19, 0x4, R12 ;  /* 0x00000004130c7825 */ /* 0x010fca00078e020c */
[----:B------:R1:W-:Y:S02]  /*5aa0*/  STG.E.STRONG.SYS desc[UR8][R12.64], R15 ;  /* 0x0000000f0c007986 */ /* 0x0003e4000c115908 */
.L_x_425:
[----:B------:R-:W-:Y:S05]  /*5ab0*/  BSYNC B1 ;  /* 0x0000000000017941 */ /* 0x000fea0003800000 */
.L_x_424:
[----:B-1--4-:R-:W1:Y:S01]  /*5ac0*/  LDC.64 R14, c[0x0][0x390] ;  /* 0x0000e400ff0e7b82 */ /* 0x012e620000000a00 */
[----:B------:R-:W-:-:S04]  /*5ad0*/  IMAD R10, R2, 0x1980, RZ ;  /* 0x00001980020a7824 */ /* 0x000fc800078e02ff */
[----:B------:R-:W-:-:S03]  /*5ae0*/  VIADD R10, R10, 0x1980 ;  /* 0x000019800a0a7836 */ /* 0x000fc60000000000 */
[----:B------:R-:W3:Y:S01]  /*5af0*/  LDC R11, c[0x0][0x3c0] ;  /* 0x0000f000ff0b7b82 */ /* 0x000ee20000000800 */
[----:B-1----:R-:W-:Y:S02]  /*5b00*/  ISETP.EQ.U32.AND P1, PT, R14, RZ, PT ;  /* 0x000000ff0e00720c */ /* 0x002fe40003f22070 */
[----:B---3--:R-:W-:-:S04]  /*5b10*/  ISETP.GE.AND P0, PT, R10, R11, PT ;  /* 0x0000000b0a00720c */ /* 0x008fc80003f06270 */
[----:B------:R-:W-:-:S04]  /*5b20*/  ISETP.EQ.OR.EX P0, PT, R15, RZ, !P0, P1 ;  /* 0x000000ff0f00720c */ /* 0x000fc80004702710 */
[----:B------:R-:W-:-:S13]  /*5b30*/  ISETP.GT.U32.OR P0, PT, R37, 0xff, P0 ;  /* 0x000000ff2500780c */ /* 0x000fda0000704470 */
[----:B------:R-:W-:Y:S05]  /*5b40*/  @P0 BRA `(.L_x_432) ;  /* 0x0000000000200947 */ /* 0x000fea0003800000 */
[----:B------:R-:W1:Y:S01]  /*5b50*/  LDS.64 R12, [R35+0x6600] ;  /* 0x00660000230c7984 */ /* 0x000e620000000a00 */
[C---:B------:R-:W-:Y:S02]  /*5b60*/  LEA R14, P2, R37.reuse, R14, 0x3 ;  /* 0x0000000e250e7211 */ /* 0x040fe400078418ff */
[--C-:B------:R-:W-:Y:S02]  /*5b70*/  SHF.R.S32.HI R17, RZ, 0x1f, R22.reuse ;  /* 0x0000001fff117819 */ /* 0x100fe40000011416 */
[----:B------:R-:W-:Y:S02]  /*5b80*/  LEA.HI.X R15, R37, R15, RZ, 0x3, P2 ;  /* 0x0000000f250f7211 */ /* 0x000fe400010f1cff */
[----:B-1----:R-:W-:Y:S02]  /*5b90*/  IADD3 R12, P0, P1, R12, R39, R22 ;  /* 0x000000270c0c7210 */ /* 0x002fe4000791e016 */
[----:B------:R-:W-:-:S04]  /*5ba0*/  SHF.R.S32.HI R39, RZ, 0x1f, R39 ;  /* 0x0000001fff277819 */ /* 0x000fc80000011427 */
[----:B------:R-:W-:-:S05]  /*5bb0*/  IADD3.X R13, PT, PT, R13, R39, R17, P0, P1 ;  /* 0x000000270d0d7210 */ /* 0x000fca00007e2411 */
[----:B------:R1:W-:Y:S02]  /*5bc0*/  STG.E.64 desc[UR8][R14.64], R12 ;  /* 0x0000000c0e007986 */ /* 0x0003e4000c101b08 */
.L_x_432:
[----:B------:R-:W-:Y:S01]  /*5bd0*/  ISETP.GT.AND P0, PT, R10, R11, PT ;  /* 0x0000000b0a00720c */ /* 0x000fe20003f04270 */
[----:B------:R-:W-:Y:S05]  /*5be0*/  WARPSYNC.ALL ;  /* 0x0000000000007948 */ /* 0x000fea0003800000 */
[----:B------:R-:W-:Y:S07]  /*5bf0*/  BAR.SYNC.DEFER_BLOCKING 0x0 ;  /* 0x0000000000007b1d */ /* 0x000fee0000010000 */
[----:B------:R-:W-:Y:S05]  /*5c00*/  @P0 BRA `(.L_x_433) ;  /* 0x0000000800f80947 */ /* 0x000fea0003800000 */
[----:B------:R-:W3:Y:S01]  /*5c10*/  LDS R19, [R21] ;  /* 0x0000000015137984 */ /* 0x000ee20000000800 */
[----:B------:R-:W3:Y:S01]  /*5c20*/  LDCU UR5, c[0x0][0x3c4] ;  /* 0x00007880ff0577ac */ /* 0x000ee20008000800 */
[----:B------:R-:W4:Y:S01]  /*5c30*/  LDCU.64 UR6, c[0x0][0x3a0] ;  /* 0x00007400ff0677ac */ /* 0x000f220008000a00 */
[----:B---3--:R-:W-:-:S04]  /*5c40*/  SHF.R.U32.HI R10, RZ, UR5, R19 ;  /* 0x00000005ff0a7c19 */ /* 0x008fc80008011613 */
[----:B-1----:R-:W-:-:S05]  /*5c50*/  LOP3.LUT R13, R10, UR4, RZ, 0x30, !PT ;  /* 0x000000040a0d7c12 */ /* 0x002fca000f8e30ff */
[----:B------:R-:W-:-:S06]  /*5c60*/  IMAD R12, R13, 0x8, R0 ;  /* 0x000000080d0c7824 */ /* 0x000fcc00078e0200 */
[----:B------:R-:W1:Y:S02]  /*5c70*/  LDS.64 R12, [R12+0x6600] ;  /* 0x006600000c0c7984 */ /* 0x000e640000000a00 */
[----:B-1----:R-:W-:-:S05]  /*5c80*/  IADD3 R10, P1, PT, R12, R37, RZ ;  /* 0x000000250c0a7210 */ /* 0x002fca0007f3e0ff */
[----:B------:R-:W-:Y:S01]  /*5c90*/  IMAD.X R13, RZ, RZ, R13, P1 ;  /* 0x000000ffff0d7224 */ /* 0x000fe200008e060d */
[----:B----4-:R-:W-:-:S04]  /*5ca0*/  LEA R14, P1, R10, UR6, 0x2 ;  /* 0x000000060a0e7c11 */ /* 0x010fc8000f8210ff */
[----:B------:R-:W-:-:S05]  /*5cb0*/  LEA.HI.X R15, R10, UR7, R13, 0x2, P1 ;  /* 0x000000070a0f7c11 */ /* 0x000fca00088f140d */
[----:B------:R-:W-:Y:S01]  /*5cc0*/  STG.E desc[UR8][R14.64], R19 ;  /* 0x000000130e007986 */ /* 0x000fe2000c101908 */
[----:B------:R-:W-:-:S03]  /*5cd0*/  NOP ;  /* 0x0000000000007918 */ /* 0x000fc60000000000 */
[----:B--2---:R-:W1:Y:S02]  /*5ce0*/  LDS R35, [R21+0x600] ;  /* 0x0006000015237984 */ /* 0x004e640000000800 */
[----:B-1----:R-:W-:-:S04]  /*5cf0*/  SHF.R.U32.HI R10, RZ, UR5, R35 ;  /* 0x00000005ff0a7c19 */ /* 0x002fc80008011623 */
[----:B------:R-:W-:-:S05]  /*5d00*/  LOP3.LUT R13, R10, UR4, RZ, 0x30, !PT ;  /* 0x000000040a0d7c12 */ /* 0x000fca000f8e30ff */
[----:B------:R-:W-:-:S06]  /*5d10*/  IMAD R12, R13, 0x8, R0 ;  /* 0x000000080d0c7824 */ /* 0x000fcc00078e0200 */
[----:B------:R-:W1:Y:S02]  /*5d20*/  LDS.64 R12, [R12+0x6600] ;  /* 0x006600000c0c7984 */ /* 0x000e640000000a00 */
[----:B-1----:R-:W-:-:S05]  /*5d30*/  IADD3 R10, P1, PT, R12, R37, RZ ;  /* 0x000000250c0a7210 */ /* 0x002fca0007f3e0ff */
[----:B------:R-:W-:Y:S01]  /*5d40*/  IMAD.X R13, RZ, RZ, R13, P1 ;  /* 0x000000ffff0d7224 */ /* 0x000fe200008e060d */
[----:B------:R-:W-:-:S04]  /*5d50*/  LEA R16, P1, R10, UR6, 0x2 ;  /* 0x000000060a107c11 */ /* 0x000fc8000f8210ff */
[----:B------:R-:W-:-:S05]  /*5d60*/  LEA.HI.X R17, R10, UR7, R13, 0x2, P1 ;  /* 0x000000070a117c11 */ /* 0x000fca00088f140d */
[----:B------:R-:W-:Y:S01]  /*5d70*/  STG.E desc[UR8][R16.64+0x600], R35 ;  /* 0x0006002310007986 */ /* 0x000fe2000c101908 */
[----:B------:R-:W-:-:S03]  /*5d80*/  NOP ;  /* 0x0000000000007918 */ /* 0x000fc60000000000 */
[----:B------:R-:W1:Y:S02]  /*5d90*/  LDS R19, [R21+0xc00] ;  /* 0x000c000015137984 */ /* 0x000e640000000800 */
[----:B-1----:R-:W-:-:S04]  /*5da0*/  SHF.R.U32.HI R10, RZ, UR5, R19 ;  /* 0x00000005ff0a7c19 */ /* 0x002fc80008011613 */
[----:B------:R-:W-:-:S05]  /*5db0*/  LOP3.LUT R13, R10, UR4, RZ, 0x30, !PT ;  /* 0x000000040a0d7c12 */ /* 0x000fca000f8e30ff */
[----:B------:R-:W-:-:S05]  /*5dc0*/  IMAD R18, R13, 0x8, R0 ;  /* 0x000000080d127824 */ /* 0x000fca00078e0200 */
        /* <DEDUP_REMOVED lines=159> */
[----:B------:R1:W-:Y:S01]  /*67c0*/  STG.E desc[UR8][R12.64+0x6000], R15 ;  /* 0x0060000f0c007986 */ /* 0x0003e2000c101908 */
[----:B------:R-:W-:Y:S01]  /*67d0*/  NOP ;  /* 0x0000000000007918 */ /* 0x000fe20000000000 */
[----:B------:R-:W-:Y:S05]  /*67e0*/  BRA `(.L_x_434) ;  /* 0x0000001000c87947 */ /* 0x000fea0003800000 */
.L_x_433:
[----:B-1----:R-:W-:Y:S01]  /*67f0*/  IMAD R13, R2, -0x1980, R11 ;  /* 0xffffe680020d7824 */ /* 0x002fe200078e020b */
[----:B------:R-:W-:Y:S01]  /*6800*/  BSSY.RECONVERGENT B0, `(.L_x_435) ;  /* 0x000001a000007945 */ /* 0x000fe20003800200 */
[C---:B------:R-:W-:Y:S02]  /*6810*/  VIADD R12, R37.reuse, 0x300 ;  /* 0x00000300250c7836 */ /* 0x040fe40000000000 */
[C---:B------:R-:W-:Y:S01]  /*6820*/  VIADD R10, R37.reuse, 0x180 ;  /* 0x00000180250a7836 */ /* 0x040fe20000000000 */
[CC--:B------:R-:W-:Y:S01]  /*6830*/  ISETP.GE.AND P1, PT, R37.reuse, R13.reuse, PT ;  /* 0x0000000d2500720c */ /* 0x0c0fe20003f26270 */
[C---:B------:R-:W-:Y:S01]  /*6840*/  VIADD R14, R37.reuse, 0x480 ;  /* 0x00000480250e7836 */ /* 0x040fe20000000000 */
[-C--:B------:R-:W-:Y:S01]  /*6850*/  ISETP.GE.AND P3, PT, R12, R13.reuse, PT ;  /* 0x0000000d0c00720c */ /* 0x080fe20003f66270 */
[C---:B------:R-:W-:Y:S01]  /*6860*/  VIADD R12, R37.reuse, 0x780 ;  /* 0x00000780250c7836 */ /* 0x040fe20000000000 */
[-C--:B------:R-:W-:Y:S01]  /*6870*/  ISETP.GE.AND P2, PT, R10, R13.reuse, PT ;  /* 0x0000000d0a00720c */ /* 0x080fe20003f46270 */
[----:B------:R-:W-:Y:S01]  /*6880*/  VIADD R10, R37, 0x600 ;  /* 0x00000600250a7836 */ /* 0x000fe20000000000 */
[----:B------:R-:W-:-:S02]  /*6890*/  ISETP.GE.AND P4, PT, R14, R13, PT ;  /* 0x0000000d0e00720c */ /* 0x000fc40003f86270 */
[-C--:B------:R-:W-:Y:S01]  /*68a0*/  ISETP.GE.AND P6, PT, R12, R13.reuse, PT ;  /* 0x0000000d0c00720c */ /* 0x080fe20003fc6270 */
[----:B------:R-:W-:Y:S01]  /*68b0*/  VIADD R12, R37, 0x900 ;  /* 0x00000900250c7836 */ /* 0x000fe20000000000 */
[----:B------:R-:W-:-:S03]  /*68c0*/  ISETP.GE.AND P5, PT, R10, R13, PT ;  /* 0x0000000d0a00720c */ /* 0x000fc60003fa6270 */
[----:B------:R-:W-:Y:S10]  /*68d0*/  @P1 BRA `(.L_x_436) ;  /* 0x0000000000301947 */ /* 0x000ff40003800000 */
[----:B------:R-:W1:Y:S01]  /*68e0*/  LDS R17, [R21] ;  /* 0x0000000015117984 */ /* 0x000e620000000800 */
[----:B------:R-:W1:Y:S01]  /*68f0*/  LDCU UR5, c[0x0][0x3c4] ;  /* 0x00007880ff0577ac */ /* 0x000e620008000800 */
[----:B------:R-:W3:Y:S01]  /*6900*/  LDCU.64 UR6, c[0x0][0x3a0] ;  /* 0x00007400ff0677ac */ /* 0x000ee20008000a00 */
[----:B-1----:R-:W-:-:S04]  /*6910*/  SHF.R.U32.HI R10, RZ, UR5, R17 ;  /* 0x00000005ff0a7c19 */ /* 0x002fc80008011611 */
[----:B------:R-:W-:-:S05]  /*6920*/  LOP3.LUT R15, R10, UR4, RZ, 0x30, !PT ;  /* 0x000000040a0f7c12 */ /* 0x000fca000f8e30ff */
[----:B------:R-:W-:-:S05]  /*6930*/  IMAD R10, R15, 0x8, R0 ;  /* 0x000000080f0a7824 */ /* 0x000fca00078e0200 */
[----:B------:R-:W1:Y:S02]  /*6940*/  LDS.64 R14, [R10+0x6600] ;  /* 0x006600000a0e7984 */ /* 0x000e640000000a00 */
[----:B-1----:R-:W-:-:S05]  /*6950*/  IADD3 R16, P1, PT, R14, R37, RZ ;  /* 0x000000250e107210 */ /* 0x002fca0007f3e0ff */
[----:B------:R-:W-:Y:S01]  /*6960*/  IMAD.X R15, RZ, RZ, R15, P1 ;  /* 0x000000ffff0f7224 */ /* 0x000fe200008e060f */
[----:B---3--:R-:W-:-:S04]  /*6970*/  LEA R14, P1, R16, UR6, 0x2 ;  /* 0x00000006100e7c11 */ /* 0x008fc8000f8210ff */
[----:B------:R-:W-:-:S05]  /*6980*/  LEA.HI.X R15, R16, UR7, R15, 0x2, P1 ;  /* 0x00000007100f7c11 */ /* 0x000fca00088f140f */
[----:B------:R1:W-:Y:S04]  /*6990*/  STG.E desc[UR8][R14.64], R17 ;  /* 0x000000110e007986 */ /* 0x0003e8000c101908 */
.L_x_436:
[----:B------:R-:W-:Y:S05]  /*69a0*/  BSYNC.RECONVERGENT B0 ;  /* 0x0000000000007941 */ /* 0x000fea0003800200 */
.L_x_435:
[----:B------:R-:W-:Y:S01]  /*69b0*/  NOP ;  /* 0x0000000000007918 */ /* 0x000fe20000000000 */
[----:B------:R-:W-:Y:S01]  /*69c0*/  BSSY.RECONVERGENT B0, `(.L_x_437) ;  /* 0x0000010000007945 */ /* 0x000fe20003800200 */
[----:B------:R-:W-:Y:S01]  /*69d0*/  ISETP.GE.AND P1, PT, R12, R13, PT ;  /* 0x0000000d0c00720c */ /* 0x000fe20003f26270 */
[----:B------:R-:W-:Y:S02]  /*69e0*/  VIADD R12, R37, 0xa80 ;  /* 0x00000a80250c7836 */ /* 0x000fe40000000000 */
[----:B------:R-:W-:Y:S10]  /*69f0*/  @P2 BRA `(.L_x_438) ;  /* 0x0000000000302947 */ /* 0x000ff40003800000 */
[----:B-1----:R-:W1:Y:S01]  /*6a00*/  LDS R17, [R21+0x600] ;  /* 0x0006000015117984 */ /* 0x002e620000000800 */
        /* <DEDUP_REMOVED lines=11> */
.L_x_438:
[----:B------:R-:W-:Y:S05]  /*6ac0*/  BSYNC.RECONVERGENT B0 ;  /* 0x0000000000007941 */ /* 0x000fea0003800200 */
.L_x_437:
[----:B------:R-:W-:Y:S01]  /*6ad0*/  NOP ;  /* 0x0000000000007918 */ /* 0x000fe20000000000 */
[----:B------:R-:W-:Y:S01]  /*6ae0*/  BSSY.RECONVERGENT B0, `(.L_x_439) ;  /* 0x0000010000007945 */ /* 0x000fe20003800200 */
[----:B------:R-:W-:Y:S02]  /*6af0*/  ISETP.GE.AND P2, PT, R12, R13, PT ;  /* 0x0000000d0c00720c */ /* 0x000fe40003f46270 */
[----:B------:R-:W-:Y:S01]  /*6b00*/  LOP3.LUT R12, R37, 0xc00, RZ, 0xfc, !PT ;  /* 0x00000c00250c7812 */ /* 0x000fe200078efcff */
[----:B------:R-:W-:Y:S10]  /*6b10*/  @P3 BRA `(.L_x_440) ;  /* 0x0000000000303947 */ /* 0x000ff40003800000 */
[----:B-1-3--:R-:W1:Y:S01]  /*6b20*/  LDS R17, [R21+0xc00] ;  /* 0x000c000015117984 */ /* 0x00ae620000000800 */
        /* <DEDUP_REMOVED lines=11> */
.L_x_440:
[----:B------:R-:W-:Y:S05]  /*6be0*/  BSYNC.RECONVERGENT B0 ;  /* 0x0000000000007941 */ /* 0x000fea0003800200 */
.L_x_439:
[----:B------:R-:W-:Y:S01]  /*6bf0*/  NOP ;  /* 0x0000000000007918 */ /* 0x000fe20000000000 */
[----:B------:R-:W-:Y:S01]  /*6c00*/  BSSY.RECONVERGENT B0, `(.L_x_441) ;  /* 0x0000010000007945 */ /* 0x000fe20003800200 */
[----:B------:R-:W-:Y:S01]  /*6c10*/  ISETP.GE.AND P3, PT, R12, R13, PT ;  /* 0x0000000d0c00720c */ /* 0x000fe20003f66270 */
[----:B------:R-:W-:Y:S02]  /*6c20*/  VIADD R12, R37, 0xd80 ;  /* 0x00000d80250c7836 */ /* 0x000fe40000000000 */
[----:B------:R-:W-:Y:S10]  /*6c30*/  @P4 BRA `(.L_x_442) ;  /* 0x0000000000304947 */ /* 0x000ff40003800000 */
[----:B-1-34-:R-:W1:Y:S01]  /*6c40*/  LDS R17, [R21+0x1200] ;  /* 0x0012000015117984 */ /* 0x01ae620000000800 */
        /* <DEDUP_REMOVED lines=11> */
.L_x_442:
[----:B------:R-:W-:Y:S05]  /*6d00*/  BSYNC.RECONVERGENT B0 ;  /* 0x0000000000007941 */ /* 0x000fea0003800200 */
.L_x_441:
        /* <DEDUP_REMOVED lines=17> */
.L_x_444:
[----:B------:R-:W-:Y:S05]  /*6e20*/  BSYNC.RECONVERGENT B0 ;  /* 0x0000000000007941 */ /* 0x000fea0003800200 */
.L_x_443:
        /* <DEDUP_REMOVED lines=17> */
.L_x_446:
[----:B------:R-:W-:Y:S05]  /*6f40*/  BSYNC.RECONVERGENT B0 ;  /* 0x0000000000007941 */ /* 0x000fea0003800200 */
.L_x_445:
        /* <DEDUP_REMOVED lines=17> */
.L_x_448:
[----:B------:R-:W-:Y:S05]  /*7060*/  BSYNC.RECONVERGENT B0 ;  /* 0x0000000000007941 */ /* 0x000fea0003800200 */
.L_x_447:
        /* <DEDUP_REMOVED lines=17> */
.L_x_450:
[----:B------:R-:W-:Y:S05]  /*7180*/  BSYNC.RECONVERGENT B0 ;  /* 0x0000000000007941 */ /* 0x000fea0003800200 */
.L_x_449:
        /* <DEDUP_REMOVED lines=17> */
.L_x_452:
[----:B------:R-:W-:Y:S05]  /*72a0*/  BSYNC.RECONVERGENT B0 ;  /* 0x0000000000007941 */ /* 0x000fea0003800200 */
.L_x_451:
        /* <DEDUP_REMOVED lines=17> */
.L_x_454:
[----:B------:R-:W-:Y:S05]  /*73c0*/  BSYNC.RECONVERGENT B0 ;  /* 0x0000000000007941 */ /* 0x000fea0003800200 */
.L_x_453:
[----:B------:R-:W-:Y:S01]  /*73d0*/  NOP ;  /* 0x0000000000007918 */ /* 0x000fe20000000000 */
[----:B------:R-:W-:Y:S01]  /*73e0*/  BSSY.RECONVERGENT B0, `(.L_x_455) ;  /* 0x0000010000007945 */ /* 0x000fe20003800200 */
[----:B------:R-:W-:Y:S02]  /*73f0*/  ISETP.GE.AND P4, PT, R12, R13, PT ;  /* 0x0000000d0c00720c */ /* 0x000fe40003f86270 */
[----:B------:R-:W-:Y:S01]  /*7400*/  LOP3.LUT R12, R37, 0x1800, RZ, 0xfc, !PT ;  /* 0x00001800250c7812 */ /* 0x000fe200078efcff */
        /* <DEDUP_REMOVED lines=13> */
.L_x_456:
[----:B------:R-:W-:Y:S05]  /*74e0*/  BSYNC.RECONVERGENT B0 ;  /* 0x0000000000007941 */ /* 0x000fea0003800200 */
.L_x_455:
[----:B------:R-:W-:Y:S01]  /*74f0*/  NOP ;  /* 0x0000000000007918 */ /* 0x000fe20000000000 */
[----:B------:R-:W-:Y:S01]  /*7500*/  BSSY.RECONVERGENT B0, `(.L_x_457) ;  /* 0x000000f000007945 */ /* 0x000fe20003800200 */
[----:B------:R-:W-:-:S03]  /*7510*/  ISETP.GE.AND P5, PT, R12, R13, PT ;  /* 0x0000000d0c00720c */ /* 0x000fc60003fa6270 */
        /* <DEDUP_REMOVED lines=13> */
.L_x_458:
[----:B------:R-:W-:Y:S05]  /*75f0*/  BSYNC.RECONVERGENT B0 ;  /* 0x0000000000007941 */ /* 0x000fea0003800200 */
.L_x_457:
[----:B------:R-:W-:Y:S01]  /*7600*/  NOP ;  /* 0x0000000000007918 */ /* 0x000fe20000000000 */
[----:B------:R-:W-:Y:S04]  /*7610*/  BSSY.RECONVERGENT B0, `(.L_x_459) ;  /* 0x000000e000007945 */ /* 0x000fe80003800200 */
[----:B------:R-:W-:Y:S05]  /*7620*/  @P1 BRA `(.L_x_460) ;  /* 0x0000000000301947 */ /* 0x000fea0003800000 */
        /* <DEDUP_REMOVED lines=12> */
.L_x_460:
[----:B------:R-:W-:Y:S05]  /*76f0*/  BSYNC.RECONVERGENT B0 ;  /* 0x0000000000007941 */ /* 0x000fea0003800200 */
.L_x_459:
        /* <DEDUP_REMOVED lines=15> */
.L_x_462:
[----:B------:R-:W-:Y:S05]  /*77f0*/  BSYNC.RECONVERGENT B0 ;  /* 0x0000000000007941 */ /* 0x000fea0003800200 */
.L_x_461:
        /* <DEDUP_REMOVED lines=15> */
.L_x_464:
[----:B------:R-:W-:Y:S05]  /*78f0*/  BSYNC.RECONVERGENT B0 ;  /* 0x0000000000007941 */ /* 0x000fea0003800200 */
.L_x_463:
        /* <DEDUP_REMOVED lines=15> */
.L_x_466:
[----:B------:R-:W-:Y:S05]  /*79f0*/  BSYNC.RECONVERGENT B0 ;  /* 0x0000000000007941 */ /* 0x000fea0003800200 */
.L_x_465:
        /* <DEDUP_REMOVED lines=15> */
.L_x_468:
[----:B------:R-:W-:Y:S05]  /*7af0*/  BSYNC.RECONVERGENT B0 ;  /* 0x0000000000007941 */ /* 0x000fea0003800200 */
.L_x_467:
[----:B------:R-:W-:Y:S01]  /*7b00*/  NOP ;  /* 0x0000000000007918 */ /* 0x000fe20000000000 */
.L_x_434:
[----:B------:R0:W5:Y:S01]  /*7b10*/  @!P0 LDG.E R58, desc[UR8][R40.64] ;  /* 0x00000008283a8981 */ /* 0x000162000c1e1900 */
[----:B------:R-:W2:Y:S03]  /*7b20*/  LDCU UR5, c[0x0][0x3c4] ;  /* 0x00007880ff0577ac */ /* 0x000ea60008000800 */
[----:B------:R0:W5:Y:S04]  /*7b30*/  @!P0 LDG.E R55, desc[UR8][R40.64+0x80] ;  /* 0x0000800828378981 */ /* 0x000168000c1e1900 */
        /* <DEDUP_REMOVED lines=9> */
[----:B0-----:R0:W5:Y:S04]  /*7bd0*/  @!P0 LDG.E R45, desc[UR8][R40.64+0x580] ;  /* 0x00058008282d8981 */ /* 0x001168000c1e1900 */
[----:B------:R0:W5:Y:S04]  /*7be0*/  @!P0 LDG.E R46, desc[UR8][R40.64+0x600] ;  /* 0x00060008282e8981 */ /* 0x000168000c1e1900 */
[----:B------:R0:W5:Y:S04]  /*7bf0*/  @!P0 LDG.E R43, desc[UR8][R40.64+0x680] ;  /* 0x00068008282b8981 */ /* 0x000168000c1e1900 */
[----:B------:R0:W5:Y:S04]  /*7c00*/  @!P0 LDG.E R44, desc[UR8][R40.64+0x700] ;  /* 0x00070008282c8981 */ /* 0x000168000c1e1900 */
[----:B------:R0:W5:Y:S04]  /*7c10*/  @!P0 LDG.E R39, desc[UR8][R40.64+0x780] ;  /* 0x0007800828278981 */ /* 0x000168000c1e1900 */
[----:B------:R0:W5:Y:S04]  /*7c20*/  @!P0 LDG.E R42, desc[UR8][R40.64+0x800] ;  /* 0x00080008282a8981 */ /* 0x000168000c1e1900 */
[----:B------:R-:W0:Y:S04]  /*7c30*/  LDS R0, [R21] ;  /* 0x0000000015007984 */ /* 0x000e280000000800 */
[----:B------:R-:W0:Y:S04]  /*7c40*/  LDS R10, [R21+0x600] ;  /* 0x00060000150a7984 */ /* 0x000e280000000800 */
[----:B-1----:R-:W1:Y:S04]  /*7c50*/  LDS R12, [R21+0xc00] ;  /* 0x000c0000150c7984 */ /* 0x002e680000000800 */
[----:B------:R-:W1:Y:S04]  /*7c60*/  LDS R13, [R21+0x1200] ;  /* 0x00120000150d7984 */ /* 0x000e680000000800 */
[----:B---34-:R-:W3:Y:S04]  /*7c70*/  LDS R14, [R21+0x1800] ;  /* 0x00180000150e7984 */ /* 0x018ee80000000800 */
[----:B------:R-:W4:Y:S04]  /*7c80*/  LDS R15, [R21+0x1e00] ;  /* 0x001e0000150f7984 */ /* 0x000f280000000800 */
[----:B------:R-:W4:Y:S04]  /*7c90*/  LDS R16, [R21+0x2400] ;  /* 0x0024000015107984 */ /* 0x000f280000000800 */
[----:B------:R-:W4:Y:S04]  /*7ca0*/  LDS R17, [R21+0x2a00] ;  /* 0x002a000015117984 */ /* 0x000f280000000800 */
[----:B------:R-:W4:Y:S04]  /*7cb0*/  LDS R18, [R21+0x3000] ;  /* 0x0030000015127984 */ /* 0x000f280000000800 */
[----:B------:R-:W4:Y:S04]  /*7cc0*/  LDS R19, [R21+0x3600] ;  /* 0x0036000015137984 */ /* 0x000f280000000800 */
[----:B------:R-:W4:Y:S04]  /*7cd0*/  LDS R20, [R21+0x3c00] ;  /* 0x003c000015147984 */ /* 0x000f280000000800 */
[----:B------:R-:W4:Y:S04]  /*7ce0*/  LDS R22, [R21+0x4200] ;  /* 0x0042000015167984 */ /* 0x000f280000000800 */
[----:B------:R-:W4:Y:S04]  /*7cf0*/  LDS R34, [R21+0x4800] ;  /* 0x0048000015227984 */ /* 0x000f280000000800 */
[----:B--2---:R-:W2:Y:S04]  /*7d00*/  LDS R35, [R21+0x4e00] ;  /* 0x004e000015237984 */ /* 0x004ea80000000800 */
[----:B------:R-:W2:Y:S04]  /*7d10*/  LDS R38, [R21+0x5400] ;  /* 0x0054000015267984 */ /* 0x000ea80000000800 */
[----:B------:R-:W2:Y:S04]  /*7d20*/  LDS R57, [R21+0x5a00] ;  /* 0x005a000015397984 */ /* 0x000ea80000000800 */
[----:B------:R-:W2:Y:S01]  /*7d30*/  LDS R59, [R21+0x6000] ;  /* 0x00600000153b7984 */ /* 0x000ea20000000800 */
[----:B0-----:R-:W-:-:S02]  /*7d40*/  SHF.R.U32.HI R0, RZ, UR5, R0 ;  /* 0x00000005ff007c19 */ /* 0x001fc40008011600 */
[----:B------:R-:W-:Y:S02]  /*7d50*/  SHF.R.U32.HI R10, RZ, UR5, R10 ;  /* 0x00000005ff0a7c19 */ /* 0x000fe4000801160a */
[----:B-1----:R-:W-:Y:S02]  /*7d60*/  SHF.R.U32.HI R12, RZ, UR5, R12 ;  /* 0x00000005ff0c7c19 */ /* 0x002fe4000801160c */
[----:B------:R-:W-:Y:S02]  /*7d70*/  SHF.R.U32.HI R13, RZ, UR5, R13 ;  /* 0x00000005ff0d7c19 */ /* 0x000fe4000801160d */
[----:B---3--:R-:W-:Y:S02]  /*7d80*/  SHF.R.U32.HI R14, RZ, UR5, R14 ;  /* 0x00000005ff0e7c19 */ /* 0x008fe4000801160e */
[----:B----4-:R-:W-:Y:S02]  /*7d90*/  SHF.R.U32.HI R15, RZ, UR5, R15 ;  /* 0x00000005ff0f7c19 */ /* 0x010fe4000801160f */
[----:B------:R-:W-:-:S02]  /*7da0*/  SHF.R.U32.HI R16, RZ, UR5, R16 ;  /* 0x00000005ff107c19 */ /* 0x000fc40008011610 */
[----:B------:R-:W-:Y:S02]  /*7db0*/  SHF.R.U32.HI R17, RZ, UR5, R17 ;  /* 0x00000005ff117c19 */ /* 0x000fe40008011611 */
[----:B------:R-:W-:Y:S02]  /*7dc0*/  SHF.R.U32.HI R18, RZ, UR5, R18 ;  /* 0x00000005ff127c19 */ /* 0x000fe40008011612 */
[----:B------:R-:W-:Y:S02]  /*7dd0*/  SHF.R.U32.HI R60, RZ, UR5, R19 ;  /* 0x00000005ff3c7c19 */ /* 0x000fe40008011613 */
[----:B------:R-:W-:Y:S02]  /*7de0*/  SHF.R.U32.HI R61, RZ, UR5, R20 ;  /* 0x00000005ff3d7c19 */ /* 0x000fe40008011614 */
[----:B------:R-:W-:Y:S02]  /*7df0*/  SHF.R.U32.HI R62, RZ, UR5, R22 ;  /* 0x00000005ff3e7c19 */ /* 0x000fe40008011616 */
[----:B------:R-:W-:-:S02]  /*7e00*/  SHF.R.U32.HI R63, RZ, UR5, R34 ;  /* 0x00000005ff3f7c19 */ /* 0x000fc40008011622 */
[----:B--2---:R-:W-:Y:S02]  /*7e10*/  SHF.R.U32.HI R64, RZ, UR5, R35 ;  /* 0x00000005ff407c19 */ /* 0x004fe40008011623 */
[----:B------:R-:W-:Y:S02]  /*7e20*/  SHF.R.U32.HI R65, RZ, UR5, R38 ;  /* 0x00000005ff417c19 */ /* 0x000fe40008011626 */
[----:B------:R-:W-:Y:S02]  /*7e30*/  SHF.R.U32.HI R66, RZ, UR5, R57 ;  /* 0x00000005ff427c19 */ /* 0x000fe40008011639 */
[----:B------:R-:W-:Y:S02]  /*7e40*/  SHF.R.U32.HI R67, RZ, UR5, R59 ;  /* 0x00000005ff437c19 */ /* 0x000fe4000801163b */
[----:B------:R-:W-:Y:S02]  /*7e50*/  LOP3.LUT R59, R0, UR4, RZ, 0x30, !PT ;  /* 0x00000004003b7c12 */ /* 0x000fe4000f8e30ff */
[----:B------:R-:W-:-:S02]  /*7e60*/  LOP3.LUT R57, R10, UR4, RZ, 0x30, !PT ;  /* 0x000000040a397c12 */ /* 0x000fc4000f8e30ff */
[----:B------:R-:W-:Y:S02]  /*7e70*/  LOP3.LUT R38, R12, UR4, RZ, 0x30, !PT ;  /* 0x000000040c267c12 */ /* 0x000fe4000f8e30ff */
[----:B------:R-:W-:Y:S02]  /*7e80*/  LOP3.LUT R35, R13, UR4, RZ, 0x30, !PT ;  /* 0x000000040d237c12 */ /* 0x000fe4000f8e30ff */
[----:B------:R-:W-:Y:S02]  /*7e90*/  LOP3.LUT R34, R14, UR4, RZ, 0x30, !PT ;  /* 0x000000040e227c12 */ /* 0x000fe4000f8e30ff */
[----:B------:R-:W-:Y:S02]  /*7ea0*/  LOP3.LUT R22, R15, UR4, RZ, 0x30, !PT ;  /* 0x000000040f167c12 */ /* 0x000fe4000f8e30ff */
        /* <DEDUP_REMOVED lines=10> */
[----:B------:R-:W-:Y:S01]  /*7f50*/  LOP3.LUT R0, R67, UR4, RZ, 0x30, !PT ;  /* 0x0000000443007c12 */ /* 0x000fe2000f8e30ff */
[----:B------:R-:W-:Y:S06]  /*7f60*/  @!P0 BRA `(.L_x_469) ;  /* 0x0000000000cc8947 */ /* 0x000fec0003800000 */
[----:B------:R-:W-:Y:S02]  /*7f70*/  IMAD R60, R2, -0x1980, R11 ;  /* 0xffffe680023c7824 */ /* 0x000fe400078e020b */
[C---:B------:R-:W-:Y:S02]  /*7f80*/  VIADD R61, R3.reuse, 0x20 ;  /* 0x00000020033d7836 */ /* 0x040fe40000000000 */
[C---:B------:R-:W-:Y:S01]  /*7f90*/  VIADD R63, R3.reuse, 0x40 ;  /* 0x00000040033f7836 */ /* 0x040fe20000000000 */
        /* <DEDUP_REMOVED lines=11> */
[----:B-----5:R0:W5:Y:S01]  /*8050*/  @!P5 LDG.E R58, desc[UR8][R40.64] ;  /* 0x00000008283ad981 */ /* 0x020162000c1e1900 */
        /* <DEDUP_REMOVED lines=23> */
[----:B------:R-:W-:Y:S01]  /*81d0*/  VIADD R3, R3, 0x200 ;  /* 0x0000020003037836 */ /* 0x000fe20000000000 */
[----:B------:R0:W5:Y:S01]  /*81e0*/  @!P3 LDG.E R50, desc[UR8][R40.64+0x400] ;  /* 0x000400082832b981 */ /* 0x000162000c1e1900 */
[----:B------:R-:W-:-:S03]  /*81f0*/  ISETP.GE.AND P3, PT, R61, R60, PT ;  /* 0x0000003c3d00720c */ /* 0x000fc60003f66270 */
        /* <DEDUP_REMOVED lines=10> */
.L_x_469:
[----:B------:R-:W-:Y:S06]  /*82a0*/  BAR.SYNC.DEFER_BLOCKING 0x0 ;  /* 0x0000000000007b1d */ /* 0x000fec0000010000 */
[----:B-----5:R1:W-:Y:S04]  /*82b0*/  STS [R23+-0x4], R58 ;  /* 0xfffffc3a17007388 */ /* 0x0203e80000000800 */
[----:B------:R1:W-:Y:S04]  /*82c0*/  STS [R24+-0x4], R55 ;  /* 0xfffffc3718007388 */ /* 0x0003e80000000800 */
        /* <DEDUP_REMOVED lines=14> */
[----:B------:R1:W-:Y:S01]  /*83b0*/  STS [R33+-0x4], R42 ;  /* 0xfffffc2a21007388 */ /* 0x0003e20000000800 */
[----:B------:R-:W-:Y:S06]  /*83c0*/  BAR.SYNC.DEFER_BLOCKING 0x0 ;  /* 0x0000000000007b1d */ /* 0x000fec0000010000 */
[----:B------:R-:W-:Y:S05]  /*83d0*/  @P0 BRA `(.L_x_470) ;  /* 0x0000000800780947 */ /* 0x000fea0003800000 */
[----:B------:R-:W2:Y:S01]  /*83e0*/  S2UR UR5, SR_CgaCtaId ;  /* 0x00000000000579c3 */ /* 0x000ea20000008800 */
[----:B------:R-:W-:Y:S01]  /*83f0*/  UMOV UR4, 0x400 ;  /* 0x0000040000047882 */ /* 0x000fe20000000000 */
[----:B-1----:R-:W-:Y:S01]  /*8400*/  LDS R9, [R21] ;  /* 0x0000000015097984 */ /* 0x002fe20000000800 */
[----:B------:R-:W1:Y:S01]  /*8410*/  LDCU.64 UR6, c[0x0][0x3b0] ;  /* 0x00007600ff0677ac */ /* 0x000e620008000a00 */
[----:B--2---:R-:W-:-:S06]  /*8420*/  ULEA UR4, UR5, UR4, 0x18 ;  /* 0x0000000405047291 */ /* 0x004fcc000f8ec0ff */
[----:B------:R-:W-:Y:S02]  /*8430*/  LEA R59, R59, UR4, 0x3 ;  /* 0x000000043b3b7c11 */ /* 0x000fe4000f8e18ff */
[----:B------:R-:W-:Y:S02]  /*8440*/  LEA R57, R57, UR4, 0x3 ;  /* 0x0000000439397c11 */ /* 0x000fe4000f8e18ff */
[----:B------:R-:W-:Y:S01]  /*8450*/  LEA R38, R38, UR4, 0x3 ;  /* 0x0000000426267c11 */ /* 0x000fe2000f8e18ff */
[----:B------:R-:W2:Y:S01]  /*8460*/  LDS.64 R2, [R59+0x6600] ;  /* 0x006600003b027984 */ /* 0x000ea20000000a00 */
[----:B------:R-:W-:Y:S02]  /*8470*/  LEA R35, R35, UR4, 0x3 ;  /* 0x0000000423237c11 */ /* 0x000fe4000f8e18ff */
[----:B------:R-:W-:Y:S02]  /*8480*/  LEA R34, R34, UR4, 0x3 ;  /* 0x0000000422227c11 */ /* 0x000fe4000f8e18ff */
[----:B------:R-:W-:-:S02]  /*8490*/  LEA R22, R22, UR4, 0x3 ;  /* 0x0000000416167c11 */ /* 0x000fc4000f8e18ff */
[----:B------:R-:W-:Y:S02]  /*84a0*/  LEA R20, R20, UR4, 0x3 ;  /* 0x0000000414147c11 */ /* 0x000fe4000f8e18ff */
[----:B------:R-:W-:Y:S02]  /*84b0*/  LEA R19, R19, UR4, 0x3 ;  /* 0x0000000413137c11 */ /* 0x000fe4000f8e18ff */
[----:B------:R-:W-:Y:S02]  /*84c0*/  LEA R18, R18, UR4, 0x3 ;  /* 0x0000000412127c11 */ /* 0x000fe4000f8e18ff */
        /* <DEDUP_REMOVED lines=8> */
[----:B--2---:R-:W-:-:S05]  /*8550*/  IADD3 R2, P0, PT, R2, R37, RZ ;  /* 0x0000002502027210 */ /* 0x004fca0007f1e0ff */
[----:B------:R-:W-:Y:S01]  /*8560*/  IMAD.X R3, RZ, RZ, R3, P0 ;  /* 0x000000ffff037224 */ /* 0x000fe200000e0603 */
[----:B-1----:R-:W-:-:S04]  /*8570*/  LEA R4, P0, R2, UR6, 0x2 ;  /* 0x0000000602047c11 */ /* 0x002fc8000f8010ff */
[----:B------:R-:W-:-:S05]  /*8580*/  LEA.HI.X R5, R2, UR7, R3, 0x2, P0 ;  /* 0x0000000702057c11 */ /* 0x000fca00080f1403 */
[----:B------:R-:W-:Y:S01]  /*8590*/  STG.E desc[UR8][R4.64], R9 ;  /* 0x0000000904007986 */ /* 0x000fe2000c101908 */
[----:B------:R-:W-:-:S03]  /*85a0*/  NOP ;  /* 0x0000000000007918 */ /* 0x000fc60000000000 */
[----:B------:R-:W1:Y:S04]  /*85b0*/  LDS.64 R2, [R57+0x6600] ;  /* 0x0066000039027984 */ /* 0x000e680000000a00 */
[----:B------:R-:W2:Y:S01]  /*85c0*/  LDS R11, [R21+0x600] ;  /* 0x00060000150b7984 */ /* 0x000ea20000000800 */
[----:B-1----:R-:W-:-:S05]  /*85d0*/  IADD3 R2, P0, PT, R2, R37, RZ ;  /* 0x0000002502027210 */ /* 0x002fca0007f1e0ff */
[----:B------:R-:W-:Y:S01]  /*85e0*/  IMAD.X R3, RZ, RZ, R3, P0 ;  /* 0x000000ffff037224 */ /* 0x000fe200000e0603 */
[----:B------:R-:W-:-:S04]  /*85f0*/  LEA R6, P0, R2, UR6, 0x2 ;  /* 0x0000000602067c11 */ /* 0x000fc8000f8010ff */
[----:B------:R-:W-:-:S05]  /*8600*/  LEA.HI.X R7, R2, UR7, R3, 0x2, P0 ;  /* 0x0000000702077c11 */ /* 0x000fca00080f1403 */
[----:B--2---:R-:W-:Y:S01]  /*8610*/  STG.E desc[UR8][R6.64+0x600], R11 ;  /* 0x0006000b06007986 */ /* 0x004fe2000c101908 */
        /* <DEDUP_REMOVED lines=120> */
[----:B------:R-:W-:Y:S01]  /*8da0*/  NOP ;  /* 0x0000000000007918 */ /* 0x000fe20000000000 */
[----:B------:R-:W-:Y:S05]  /*8db0*/  EXIT ;  /* 0x000000000000794d */ /* 0x000fea0003800000 */
.L_x_470:
[----:B------:R-:W2:Y:S01]  /*8dc0*/  S2UR UR5, SR_CgaCtaId ;  /* 0x00000000000579c3 */ /* 0x000ea20000008800 */
[----:B------:R-:W-:Y:S01]  /*8dd0*/  UMOV UR4, 0x400 ;  /* 0x0000040000047882 */ /* 0x000fe20000000000 */
[----:B------:R-:W-:Y:S02]  /*8de0*/  IMAD R11, R2, -0x1980, R11 ;  /* 0xffffe680020b7824 */ /* 0x000fe400078e020b */
[C---:B-1----:R-:W-:Y:S02]  /*8df0*/  VIADD R6, R37.reuse, 0x180 ;  /* 0x0000018025067836 */ /* 0x042fe40000000000 */
[C---:B------:R-:W-:Y:S01]  /*8e00*/  VIADD R8, R37.reuse, 0x300 ;  /* 0x0000030025087836 */ /* 0x040fe20000000000 */
[----:B------:R-:W-:-:S13]  /*8e10*/  ISETP.GE.AND P1, PT, R37, R11, PT ;  /* 0x0000000b2500720c */ /* 0x000fda0003f26270 */
[----:B------:R-:W-:Y:S01]  /*8e20*/  @!P1 LDS R9, [R21] ;  /* 0x0000000015099984 */ /* 0x000fe20000000800 */
[----:B------:R-:W1:Y:S01]  /*8e30*/  @!P1 LDC.64 R4, c[0x0][0x3b0] ;  /* 0x0000ec00ff049b82 */ /* 0x000e620000000a00 */
        /* <DEDUP_REMOVED lines=15> */
[----:B--2---:R-:W-:-:S05]  /*8f30*/  @!P1 IADD3 R2, P0, PT, R2, R37, RZ ;  /* 0x0000002502029210 */ /* 0x004fca0007f1e0ff */
[----:B------:R-:W-:Y:S01]  /*8f40*/  @!P1 IMAD.X R3, RZ, RZ, R3, P0 ;  /* 0x000000ffff039224 */ /* 0x000fe200000e0603 */
[----:B-1----:R-:W-:-:S04]  /*8f50*/  @!P1 LEA R4, P0, R2, R4, 0x2 ;  /* 0x0000000402049211 */ /* 0x002fc800078010ff */
[----:B------:R-:W-:-:S05]  /*8f60*/  @!P1 LEA.HI.X R5, R2, R5, R3, 0x2, P0 ;  /* 0x0000000502059211 */ /* 0x000fca00000f1403 */
[----:B------:R-:W-:Y:S01]  /*8f70*/  @!P1 STG.E desc[UR8][R4.64], R9 ;  /* 0x0000000904009986 */ /* 0x000fe2000c101908 */
[----:B------:R-:W-:-:S03]  /*8f80*/  NOP ;  /* 0x0000000000007918 */ /* 0x000fc60000000000 */
[----:B------:R-:W1:Y:S01]  /*8f90*/  LDS.64 R2, [R57+0x6600] ;  /* 0x0066000039027984 */ /* 0x000e620000000a00 */
[----:B------:R-:W-:-:S13]  /*8fa0*/  ISETP.GE.AND P1, PT, R6, R11, PT ;  /* 0x0000000b0600720c */ /* 0x000fda0003f26270 */
[----:B------:R-:W2:Y:S01]  /*8fb0*/  @!P1 LDS R23, [R21+0x600] ;  /* 0x0006000015179984 */ /* 0x000ea20000000800 */
[----:B------:R-:W3:Y:S01]  /*8fc0*/  @!P1 LDC.64 R6, c[0x0][0x3b0] ;  /* 0x0000ec00ff069b82 */ /* 0x000ee20000000a00 */
[----:B-1----:R-:W-:-:S05]  /*8fd0*/  @!P1 IADD3 R2, P0, PT, R2, R37, RZ ;  /* 0x0000002502029210 */ /* 0x002fca0007f1e0ff */
[----:B------:R-:W-:Y:S01]  /*8fe0*/  @!P1 IMAD.X R3, RZ, RZ, R3, P0 ;  /* 0x000000ffff039224 */ /* 0x000fe200000e0603 */
[----:B---3--:R-:W-:-:S04]  /*8ff0*/  @!P1 LEA R6, P0, R2, R6, 0x2 ;  /* 0x0000000602069211 */ /* 0x008fc800078010ff */
[----:B------:R-:W-:-:S05]  /*9000*/  @!P1 LEA.HI.X R7, R2, R7, R3, 0x2, P0 ;  /* 0x0000000702079211 */ /* 0x000fca00000f1403 */
[----:B--2---:R-:W-:Y:S01]  /*9010*/  @!P1 STG.E desc[UR8][R6.64+0x600], R23 ;  /* 0x0006001706009986 */ /* 0x004fe2000c101908 */
[----:B------:R-:W-:-:S03]  /*9020*/  NOP ;  /* 0x0000000000007918 */ /* 0x000fc60000000000 */
[----:B------:R-:W1:Y:S01]  /*9030*/  LDS.64 R2, [R38+0x6600] ;  /* 0x0066000026027984 */ /* 0x000e620000000a00 */
[----:B------:R-:W-:Y:S01]  /*9040*/  ISETP.GE.AND P1, PT, R8, R11, PT ;  /* 0x0000000b0800720c */ /* 0x000fe20003f26270 */
[----:B------:R-:W-:-:S12]  /*9050*/  VIADD R8, R37, 0x480 ;  /* 0x0000048025087836 */ /* 0x000fd80000000000 */
        /* <DEDUP_REMOVED lines=30> */
[----:B------:R1:W2:Y:S01]  /*9240*/  LDS.64 R2, [R22+0x6600] ;  /* 0x0066000016027984 */ /* 0x0002a20000000a00 */
[----:B------:R-:W-:Y:S01]  /*9250*/  ISETP.GE.AND P1, PT, R8, R11, PT ;  /* 0x0000000b0800720c */ /* 0x000fe20003f26270 */
[C---:B------:R-:W-:Y:S02]  /*9260*/  VIADD R8, R37.reuse, 0x900 ;  /* 0x0000090025087836 */ /* 0x040fe40000000000 */
[----:B-1----:R-:W-:-:S10]  /*9270*/  VIADD R22, R37, 0xa80 ;  /* 0x00000a8025167836 */ /* 0x002fd40000000000 */
[----:B------:R-:W1:Y:S01]  /*9280*/  @!P1 LDS R23, [R21+0x1e00] ;  /* 0x001e000015179984 */ /* 0x000e620000000800 */
[----:B------:R-:W3:Y:S01]  /*9290*/  @!P1 LDC.64 R6, c[0x0][0x3b0] ;  /* 0x0000ec00ff069b82 */ /* 0x000ee20000000a00 */
[----:B--2---:R-:W-:-:S05]  /*92a0*/  @!P1 IADD3 R2, P0, PT, R2, R37, RZ ;  /* 0x0000002502029210 */ /* 0x004fca0007f1e0ff */
[----:B------:R-:W-:Y:S01]  /*92b0*/  @!P1 IMAD.X R3, RZ, RZ, R3, P0 ;  /* 0x000000ffff039224 */ /* 0x000fe200000e0603 */
[----:B---3--:R-:W-:-:S04]  /*92c0*/  @!P1 LEA R6, P0, R2, R6, 0x2 ;  /* 0x0000000602069211 */ /* 0x008fc800078010ff */
[----:B------:R-:W-:-:S05]  /*92d0*/  @!P1 LEA.HI.X R7, R2, R7, R3, 0x2, P0 ;  /* 0x0000000702079211 */ /* 0x000fca00000f1403 */
[----:B-1----:R-:W-:Y:S01]  /*92e0*/  @!P1 STG.E desc[UR8][R6.64+0x1e00], R23 ;  /* 0x001e001706009986 */ /* 0x002fe2000c101908 */
[----:B------:R-:W-:-:S03]  /*92f0*/  NOP ;  /* 0x0000000000007918 */ /* 0x000fc60000000000 */
[----:B------:R1:W2:Y:S01]  /*9300*/  LDS.64 R2, [R20+0x6600] ;  /* 0x0066000014027984 */ /* 0x0002a20000000a00 */
[----:B------:R-:W-:Y:S02]  /*9310*/  ISETP.GE.AND P1, PT, R8, R11, PT ;  /* 0x0000000b0800720c */ /* 0x000fe40003f26270 */
[----:B------:R-:W-:Y:S02]  /*9320*/  LEA R8, R19, UR4, 0x3 ;  /* 0x0000000413087c11 */ /* 0x000fe4000f8e18ff */
[----:B-1----:R-:W-:-:S09]  /*9330*/  LOP3.LUT R20, R37, 0xc00, RZ, 0xfc, !PT ;  /* 0x00000c0025147812 */ /* 0x002fd200078efcff */
        /* <DEDUP_REMOVED lines=10> */
[----:B-1----:R-:W-:-:S11]  /*93e0*/  LEA R8, R17, UR4, 0x3 ;  /* 0x0000000411087c11 */ /* 0x002fd6000f8e18ff */
        /* <DEDUP_REMOVED lines=68> */
[----:B-1----:R-:W-:-:S12]  /*9830*/  VIADD R8, R37, 0x1680 ;  /* 0x0000168025087836 */ /* 0x002fd80000000000 */
        /* <DEDUP_REMOVED lines=19> */
[----:B------:R-:W-:Y:S02]  /*9970*/  ISETP.GE.AND P1, PT, R8, R11, PT ;  /* 0x0000000b0800720c */ /* 0x000fe40003f26270 */
[----:B------:R-:W-:-:S11]  /*9980*/  LOP3.LUT R8, R37, 0x1800, RZ, 0xfc, !PT ;  /* 0x0000180025087812 */ /* 0x000fd600078efcff */
        /* <DEDUP_REMOVED lines=9> */
[----:B------:R-:W-:-:S13]  /*9a20*/  ISETP.GE.AND P1, PT, R8, R11, PT ;  /* 0x0000000b0800720c */ /* 0x000fda0003f26270 */
[----:B------:R-:W2:Y:S01]  /*9a30*/  @!P1 LDS R21, [R21+0x6000] ;  /* 0x0060000015159984 */ /* 0x000ea20000000800 */
[----:B------:R-:W3:Y:S01]  /*9a40*/  @!P1 LDC.64 R4, c[0x0][0x3b0] ;  /* 0x0000ec00ff049b82 */ /* 0x000ee20000000a00 */
[----:B-1----:R-:W-:-:S05]  /*9a50*/  IADD3 R36, P0, PT, R2, R37, RZ ;  /* 0x0000002502247210 */ /* 0x002fca0007f1e0ff */
[----:B------:R-:W-:Y:S01]  /*9a60*/  IMAD.X R3, RZ, RZ, R3, P0 ;  /* 0x000000ffff037224 */ /* 0x000fe200000e0603 */
[----:B---3--:R-:W-:-:S04]  /*9a70*/  @!P1 LEA R2, P0, R36, R4, 0x2 ;  /* 0x0000000424029211 */ /* 0x008fc800078010ff */
[----:B------:R-:W-:-:S05]  /*9a80*/  @!P1 LEA.HI.X R3, R36, R5, R3, 0x2, P0 ;  /* 0x0000000524039211 */ /* 0x000fca00000f1403 */
[----:B--2---:R-:W-:Y:S01]  /*9a90*/  @!P1 STG.E desc[UR8][R2.64+0x6000], R21 ;  /* 0x0060001502009986 */ /* 0x004fe2000c101908 */
[----:B------:R-:W-:Y:S01]  /*9aa0*/  NOP ;  /* 0x0000000000007918 */ /* 0x000fe20000000000 */
[----:B------:R-:W-:Y:S05]  /*9ab0*/  EXIT ;  /* 0x000000000000794d */ /* 0x000fea0003800000 */
.L_x_387:
[----:B------:R-:W-:Y:S02]  /*9ac0*/  IMAD.MOV.U32 R38, RZ, RZ, 0x1 ;  /* 0x00000001ff267424 */ /* 0x000fe400078e00ff */
[----:B------:R-:W-:Y:S02]  /*9ad0*/  IMAD.MOV.U32 R77, RZ, RZ, R39 ;  /* 0x000000ffff4d7224 */ /* 0x000fe400078e0027 */
[----:B------:R-:W-:Y:S02]  /*9ae0*/  IMAD.MOV.U32 R75, RZ, RZ, RZ ;  /* 0x000000ffff4b7224 */ /* 0x000fe400078e00ff */
[----:B------:R-:W-:-:S07]  /*9af0*/  IMAD.MOV.U32 R76, RZ, RZ, -0x1 ;  /* 0xffffffffff4c7424 */ /* 0x000fce00078e00ff */
[----:B------:R-:W-:Y:S05]  /*9b00*/  WARPSYNC.COLLECTIVE R76, `(.L_x_471) ;  /* 0x000000004c087348 */ /* 0x000fea0003c00000 */
[----:B------:R0:W1:Y:S02]  /*9b10*/  SHFL.UP P0, R38, R77, R38, R75 ;  /* 0x040000264d267389 */ /* 0x000064000000004b */
[----:B01----:R-:W-:Y:S05]  /*9b20*/  ENDCOLLECTIVE ;  /* 0x000000000000791b */ /* 0x003fea0003800000 */
.L_x_471:
[----:B------:R-:W-:Y:S02]  /*9b30*/  IMAD.MOV.U32 R77, RZ, RZ, R38 ;  /* 0x000000ffff4d7224 */ /* 0x000fe400078e0026 */
[----:B------:R-:W-:Y:S02]  /*9b40*/  IMAD.MOV.U32 R38, RZ, RZ, 0x2 ;  /* 0x00000002ff267424 */ /* 0x000fe400078e00ff */
[----:B------:R-:W-:-:S07]  /*9b50*/  @P0 IMAD.IADD R77, R39, 0x1, R77 ;  /* 0x00000001274d0824 */ /* 0x000fce00078e024d */
[----:B------:R-:W-:Y:S05]  /*9b60*/  WARPSYNC.COLLECTIVE R76, `(.L_x_472) ;  /* 0x000000004c087348 */ /* 0x000fea0003c00000 */
[----:B------:R0:W1:Y:S02]  /*9b70*/  SHFL.UP P0, R38, R77, R38, R75 ;  /* 0x040000264d267389 */ /* 0x000064000000004b */
[----:B01----:R-:W-:Y:S05]  /*9b80*/  ENDCOLLECTIVE ;  /* 0x000000000000791b */ /* 0x003fea0003800000 */
.L_x_472:
[----:B------:R-:W-:Y:S02]  /*9b90*/  IMAD.MOV.U32 R74, RZ, RZ, R38 ;  /* 0x000000ffff4a7224 */ /* 0x000fe400078e0026 */
[----:B------:R-:W-:Y:S02]  /*9ba0*/  IMAD.MOV.U32 R38, RZ, RZ, 0x4 ;  /* 0x00000004ff267424 */ /* 0x000fe400078e00ff */
[----:B------:R-:W-:-:S04]  /*9bb0*/  @P0 IMAD.IADD R74, R77, 0x1, R74 ;  /* 0x000000014d4a0824 */ /* 0x000fc800078e024a */
[----:B------:R-:W-:-:S07]  /*9bc0*/  IMAD.MOV.U32 R77, RZ, RZ, R74 ;  /* 0x000000ffff4d7224 */ /* 0x000fce00078e004a */
[----:B------:R-:W-:Y:S05]  /*9bd0*/  WARPSYNC.COLLECTIVE R76, `(.L_x_473) ;  /* 0x000000004c087348 */ /* 0x000fea0003c00000 */
[----:B------:R0:W1:Y:S02]  /*9be0*/  SHFL.UP P0, R38, R77, R38, R75 ;  /* 0x040000264d267389 */ /* 0x000064000000004b */
[----:B01----:R-:W-:Y:S05]  /*9bf0*/  ENDCOLLECTIVE ;  /* 0x000000000000791b */ /* 0x003fea0003800000 */
.L_x_473:
[----:B------:R-:W-:Y:S02]  /*9c00*/  IMAD.MOV.U32 R77, RZ, RZ, R38 ;  /* 0x000000ffff4d7224 */ /* 0x000fe400078e0026 */
[----:B------:R-:W-:Y:S02]  /*9c10*/  IMAD.MOV.U32 R38, RZ, RZ, 0x8 ;  /* 0x00000008ff267424 */ /* 0x000fe400078e00ff */
[----:B------:R-:W-:-:S07]  /*9c20*/  @P0 IMAD.IADD R77, R74, 0x1, R77 ;  /* 0x000000014a4d0824 */ /* 0x000fce00078e024d */
[----:B------:R-:W-:Y:S05]  /*9c30*/  WARPSYNC.COLLECTIVE R76, `(.L_x_474) ;  /* 0x000000004c087348 */ /* 0x000fea0003c00000 */
[----:B------:R0:W1:Y:S02]  /*9c40*/  SHFL.UP P0, R38, R77, R38, R75 ;  /* 0x040000264d267389 */ /* 0x000064000000004b */
[----:B01----:R-:W-:Y:S05]  /*9c50*/  ENDCOLLECTIVE ;  /* 0x000000000000791b */ /* 0x003fea0003800000 */
.L_x_474:
[----:B------:R-:W-:Y:S02]  /*9c60*/  IMAD.MOV.U32 R74, RZ, RZ, R38 ;  /* 0x000000ffff4a7224 */ /* 0x000fe400078e0026 */
[----:B------:R-:W-:Y:S02]  /*9c70*/  IMAD.MOV.U32 R38, RZ, RZ, 0x10 ;  /* 0x00000010ff267424 */ /* 0x000fe400078e00ff */
[----:B------:R-:W-:-:S04]  /*9c80*/  @P0 IMAD.IADD R74, R77, 0x1, R74 ;  /* 0x000000014d4a0824 */ /* 0x000fc800078e024a */
[----:B------:R-:W-:-:S07]  /*9c90*/  IMAD.MOV.U32 R77, RZ, RZ, R74 ;  /* 0x000000ffff4d7224 */ /* 0x000fce00078e004a */
[----:B------:R-:W-:Y:S05]  /*9ca0*/  WARPSYNC.COLLECTIVE R76, `(.L_x_475) ;  /* 0x000000004c087348 */ /* 0x000fea0003c00000 */
[----:B------:R0:W1:Y:S02]  /*9cb0*/  SHFL.UP P0, R38, R77, R38, R75 ;  /* 0x040000264d267389 */ /* 0x000064000000004b */
[----:B01----:R-:W-:Y:S05]  /*9cc0*/  ENDCOLLECTIVE ;  /* 0x000000000000791b */ /* 0x003fea0003800000 */
.L_x_475:
[----:B------:R-:W-:Y:S05]  /*9cd0*/  BRA `(.L_x_476) ;  /* 0xffffff8c00587947 */ /* 0x000fea000383ffff */
.L_x_477:
        /* <DEDUP_REMOVED lines=10> */
.L_x_819:


//--------------------- .text._ZN3cub18CUB_300001_SM_10006detail10radix_sort33DeviceRadixSortExclusiveSumKernelINS1_5radix10policy_hubIjjyE10Policy1000EyEEvPT0_ --------------------------
	.section	.text._ZN3cub18CUB_300001_SM_10006detail10radix_sort33DeviceRadixSortExclusiveSumKernelINS1_5radix10policy_hubIjjyE10Policy1000EyEEvPT0_,"ax",@progbits
	.align	128
        .global         _ZN3cub18CUB_300001_SM_10006detail10radix_sort33DeviceRadixSortExclusiveSumKernelINS1_5radix10policy_hubIjjyE10Policy1000EyEEvPT0_
        .type           _ZN3cub18CUB_300001_SM_10006detail10radix_sort33DeviceRadixSortExclusiveSumKernelINS1_5radix10policy_hubIjjyE10Policy1000EyEEvPT0_,@function
        .size           _ZN3cub18CUB_300001_SM_10006detail10radix_sort33DeviceRadixSortExclusiveSumKernelINS1_5radix10policy_hubIjjyE10Policy1000EyEEvPT0_,(.L_x_820 - _ZN3cub18CUB_300001_SM_10006detail10radix_sort33DeviceRadixSortExclusiveSumKernelINS1_5radix10policy_hubIjjyE10Policy1000EyEEvPT0_)
        .other          _ZN3cub18CUB_300001_SM_10006detail10radix_sort33DeviceRadixSortExclusiveSumKernelINS1_5radix10policy_hubIjjyE10Policy1000EyEEvPT0_,@"STO_CUDA_ENTRY STV_DEFAULT"
_ZN3cub18CUB_300001_SM_10006detail10radix_sort33DeviceRadixSortExclusiveSumKernelINS1_5radix10policy_hubIjjyE10Policy1000EyEEvPT0_:
.text._ZN3cub18CUB_300001_SM_10006detail10radix_sort33DeviceRadixSortExclusiveSumKernelINS1_5radix10policy_hubIjjyE10Policy1000EyEEvPT0_:
[----:B------:R-:W-:Y:S01]  /*0000*/  LDC R1, c[0x0][0x37c] ;  /* 0x0000df00ff017b82 */ /* 0x000fe20000000800 */
[----:B------:R-:W0:Y:S07]  /*0010*/  S2R R18, SR_TID.X ;  /* 0x0000000000127919 */ /* 0x000e2e0000002100 */
[----:B------:R-:W1:Y:S01]  /*0020*/  LDC.64 R16, c[0x0][0x380] ;  /* 0x0000e000ff107b82 */ /* 0x000e620000000a00 */
[----:B------:R-:W2:Y:S01]  /*0030*/  LDCU.64 UR4, c[0x0][0x358] ;  /* 0x00006b00ff0477ac */ /* 0x000ea20008000a00 */
[----:B------:R-:W3:Y:S01]  /*0040*/  S2R R5, SR_CTAID.X ;  /* 0x0000000000057919 */ /* 0x000ee20000002500 */
[----:B0-----:R-:W-:Y:S01]  /*0050*/  ISETP.GT.U32.AND P1, PT, R18, 0xff, PT ;  /* 0x000000ff1200780c */ /* 0x001fe20003f24070 */
[----:B---3--:R-:W-:-:S04]  /*0060*/  IMAD R5, R5, 0x100, R18 ;  /* 0x0000010005057824 */ /* 0x008fc800078e0212 */
[----:B-1----:R-:W-:-:S08]  /*0070*/  IMAD.WIDE R16, R5, 0x8, R16 ;  /* 0x0000000805107825 */ /* 0x002fd000078e0210 */
[----:B--2---:R-:W2:Y:S01]  /*0080*/  @!P1 LDG.E.64 R2, desc[UR4][R16.64] ;  /* 0x0000000410029981 */ /* 0x004ea2000c1e1b00 */
[----:B------:R-:W-:Y:S02]  /*0090*/  MOV R0, 0x400 ;  /* 0x0000040000007802 */ /* 0x000fe40000000f00 */
[C---:B------:R-:W-:Y:S01]  /*00a0*/  ISETP.GT.U32.AND P0, PT, R18.reuse, 0x1f, PT ;  /* 0x0000001f1200780c */ /* 0x040fe20003f04070 */
[----:B------:R-:W0:Y:S02]  /*00b0*/  S2R R5, SR_CgaCtaId ;  /* 0x0000000000057919 */ /* 0x000e240000008800 */
[----:B0-----:R-:W-:Y:S02]  /*00c0*/  LEA R5, R5, R0, 0x18 ;  /* 0x0000000005057211 */ /* 0x001fe400078ec0ff */
[----:B------:R-:W-:-:S05]  /*00d0*/  LEA.HI R0, R18, R18, RZ, 0x1d ;  /* 0x0000001212007211 */ /* 0x000fca00078fe8ff */
[----:B------:R-:W-:-:S05]  /*00e0*/  IMAD R0, R0, 0x8, R5 ;  /* 0x0000000800007824 */ /* 0x000fca00078e0205 */
[----:B--2---:R0:W-:Y:S01]  /*00f0*/  STS.64 [R0+0x10], R2 ;  /* 0x0000100200007388 */ /* 0x0041e20000000a00 */
[----:B------:R-:W-:Y:S06]  /*0100*/  BAR.SYNC.DEFER_BLOCKING 0x0 ;  /* 0x0000000000007b1d */ /* 0x000fec0000010000 */
[----:B------:R-:W-:Y:S05]  /*0110*/  @P0 BRA `(.L_x_478) ;  /* 0x0000000400240947 */ /* 0x000fea0003800000 */
[----:B------:R-:W-:Y:S01]  /*0120*/  IMAD R18, R18, 0x48, R5 ;  /* 0x0000004812127824 */ /* 0x000fe200078e0205 */
[----:B------:R-:W-:-:S04]  /*0130*/  UMOV UR6, 0xffffffff ;  /* 0xffffffff00067882 */ /* 0x000fc80000000000 */
[----:B------:R-:W-:Y:S04]  /*0140*/  LDS.64 R14, [R18+0x10] ;  /* 0x00001000120e7984 */ /* 0x000fe80000000a00 */
[----:B------:R-:W-:Y:S04]  /*0150*/  LDS.64 R12, [R18+0x18] ;  /* 0x00001800120c7984 */ /* 0x000fe80000000a00 */
[----:B------:R-:W1:Y:S04]  /*0160*/  LDS.64 R10, [R18+0x20] ;  /* 0x00002000120a7984 */ /* 0x000e680000000a00 */
[----:B------:R-:W-:Y:S04]  /*0170*/  LDS.64 R8, [R18+0x28] ;  /* 0x0000280012087984 */ /* 0x000fe80000000a00 */
[----:B------:R-:W2:Y:S04]  /*0180*/  LDS.64 R6, [R18+0x30] ;  /* 0x0000300012067984 */ /* 0x000ea80000000a00 */
[----:B------:R-:W-:Y:S04]  /*0190*/  LDS.64 R4, [R18+0x38] ;  /* 0x0000380012047984 */ /* 0x000fe80000000a00 */
[----:B0-----:R-:W0:Y:S04]  /*01a0*/  LDS.64 R2, [R18+0x40] ;  /* 0x0000400012027984 */ /* 0x001e280000000a00 */
[----:B------:R-:W3:Y:S01]  /*01b0*/  LDS.64 R20, [R18+0x48] ;  /* 0x0000480012147984 */ /* 0x000ee20000000a00 */
[----:B-1----:R-:W-:-:S04]  /*01c0*/  IADD3 R19, P3, P4, R10, R12, R14 ;  /* 0x0000000c0a137210 */ /* 0x002fc80007c7e00e */
[----:B------:R-:W-:Y:S02]  /*01d0*/  IADD3.X R23, PT, PT, R11, R13, R15, P3, P4 ;  /* 0x0000000d0b177210 */ /* 0x000fe40001fe840f */
[----:B--2---:R-:W-:-:S04]  /*01e0*/  IADD3 R19, P0, P2, R6, R19, R8 ;  /* 0x0000001306137210 */ /* 0x004fc80007a1e008 */
[----:B------:R-:W-:Y:S02]  /*01f0*/  IADD3.X R23, PT, PT, R7, R23, R9, P0, P2 ;  /* 0x0000001707177210 */ /* 0x000fe400007e4409 */
[----:B0-----:R-:W-:-:S04]  /*0200*/  IADD3 R19, P3, P4, R2, R19, R4 ;  /* 0x0000001302137210 */ /* 0x001fc80007c7e004 */
[----:B---3--:R-:W-:Y:S02]  /*0210*/  IADD3 R20, P0, PT, R20, R19, RZ ;  /* 0x0000001314147210 */ /* 0x008fe40007f1e0ff */
[----:B------:R-:W-:-:S05]  /*0220*/  IADD3.X R19, PT, PT, R3, R23, R5, P3, P4 ;  /* 0x0000001703137210 */ /* 0x000fca0001fe8405 */
[----:B------:R-:W-:Y:S01]  /*0230*/  IMAD.X R19, R21, 0x1, R19, P0 ;  /* 0x0000000115137824 */ /* 0x000fe200000e0613 */
[----:B------:R-:W-:Y:S06]  /*0240*/  BRA.DIV UR6, `(.L_x_479) ;  /* 0x0000000206f07947 */ /* 0x000fec000b800000 */
[----:B------:R-:W0:Y:S04]  /*0250*/  SHFL.UP PT, R27, R20, 0x1, RZ ;  /* 0x04200000141b7989 */ /* 0x000e2800000e00ff */
[----:B------:R-:W1:Y:S01]  /*0260*/  SHFL.UP P0, R25, R19, 0x1, RZ ;  /* 0x0420000013197989 */ /* 0x000e6200000000ff */
[----:B0-----:R-:W-:-:S04]  /*0270*/  IADD3 R22, P2, PT, R27, R20, RZ ;  /* 0x000000141b167210 */ /* 0x001fc80007f5e0ff */
[----:B-1----:R-:W-:Y:S01]  /*0280*/  SEL R27, R22, R27, P0 ;  /* 0x0000001b161b7207 */ /* 0x002fe20000000000 */
[----:B------:R-:W-:-:S04]  /*0290*/  IMAD.X R26, R25, 0x1, R19, P2 ;  /* 0x00000001191a7824 */ /* 0x000fc800010e0613 */
[----:B------:R-:W0:Y:S01]  /*02a0*/  SHFL.UP PT, R28, R27, 0x2, RZ ;  /* 0x044000001b1c7989 */ /* 0x000e2200000e00ff */
[----:B------:R-:W-:-:S05]  /*02b0*/  SEL R26, R26, R25, P0 ;  /* 0x000000191a1a7207 */ /* 0x000fca0000000000 */
[----:B------:R-:W1:Y:S01]  /*02c0*/  SHFL.UP P0, R25, R26, 0x2, RZ ;  /* 0x044000001a197989 */ /* 0x000e6200000000ff */
[----:B0-----:R-:W-:-:S05]  /*02d0*/  IADD3 R21, P2, PT, R28, R27, RZ ;  /* 0x0000001b1c157210 */ /* 0x001fca0007f5e0ff */
[----:B-1----:R-:W-:Y:S01]  /*02e0*/  IMAD.X R22, R25, 0x1, R26, P2 ;  /* 0x0000000119167824 */ /* 0x002fe200010e061a */
[----:B------:R-:W-:-:S04]  /*02f0*/  SEL R28, R21, R28, P0 ;  /* 0x0000001c151c7207 */ /* 0x000fc80000000000 */
[----:B------:R-:W-:Y:S01]  /*0300*/  SEL R29, R22, R25, P0 ;  /* 0x00000019161d7207 */ /* 0x000fe20000000000 */
        /* <DEDUP_REMOVED lines=12> */
[----:B------:R0:W1:Y:S04]  /*03d0*/  SHFL.UP PT, R28, R27, 0x10, RZ ;  /* 0x060000001b1c7989 */ /* 0x00006800000e00ff */
[----:B------:R0:W2:Y:S02]  /*03e0*/  SHFL.UP P0, R25, R26, 0x10, RZ ;  /* 0x060000001a197989 */ /* 0x0000a400000000ff */
.L_x_490:
[----:B-1----:R-:W-:-:S04]  /*03f0*/  IADD3 R21, P2, PT, R28, R27, RZ ;  /* 0x0000001b1c157210 */ /* 0x002fc80007f5e0ff */
[----:B--2---:R-:W-:Y:S01]  /*0400*/  SEL R21, R21, R28, P0 ;  /* 0x0000001c15157207 */ /* 0x004fe20000000000 */
[----:B------:R-:W-:-:S05]  /*0410*/  IMAD.X R22, R25, 0x1, R26, P2 ;  /* 0x0000000119167824 */ /* 0x000fca00010e061a */
[----:B------:R-:W-:Y:S02]  /*0420*/  SEL R22, R22, R25, P0 ;  /* 0x0000001916167207 */ /* 0x000fe40000000000 */
[----:B------:R-:W-:-:S05]  /*0430*/  IADD3 R20, P0, PT, R21, -R20, RZ ;  /* 0x8000001415147210 */ /* 0x000fca0007f1e0ff */
[----:B------:R-:W-:Y:S01]  /*0440*/  IMAD.X R21, R22, 0x1, ~R19, P0 ;  /* 0x0000000116157824 */ /* 0x000fe200000e0e13 */
[----:B------:R-:W-:-:S04]  /*0450*/  IADD3 R14, P0, PT, R14, R20, RZ ;  /* 0x000000140e0e7210 */ /* 0x000fc80007f1e0ff */
[----:B------:R1:W-:Y:S01]  /*0460*/  STS.64 [R18+0x10], R20 ;  /* 0x0000101412007388 */ /* 0x0003e20000000a00 */
[----:B------:R-:W-:Y:S01]  /*0470*/  IMAD.X R15, R15, 0x1, R21, P0 ;  /* 0x000000010f0f7824 */ /* 0x000fe200000e0615 */
        /* <DEDUP_REMOVED lines=17> */
[----:B------:R-:W-:-:S05]  /*0590*/  IMAD.X R3, R3, 0x1, R5, P0 ;  /* 0x0000000103037824 */ /* 0x000fca00000e0605 */
[----:B------:R1:W-:Y:S03]  /*05a0*/  STS.64 [R18+0x48], R2 ;  /* 0x0000480212007388 */ /* 0x0003e60000000a00 */
.L_x_478:
[----:B------:R-:W-:Y:S05]  /*05b0*/  WARPSYNC.ALL ;  /* 0x0000000000007948 */ /* 0x000fea0003800000 */
[----:B------:R-:W-:Y:S06]  /*05c0*/  BAR.SYNC.DEFER_BLOCKING 0x0 ;  /* 0x0000000000007b1d */ /* 0x000fec0000010000 */
[----:B------:R-:W-:Y:S05]  /*05d0*/  @P1 EXIT ;  /* 0x000000000000194d */ /* 0x000fea0003800000 */
[----:B01----:R-:W0:Y:S04]  /*05e0*/  LDS.64 R2, [R0+0x10] ;  /* 0x0000100000027984 */ /* 0x003e280000000a00 */
[----:B0-----:R-:W-:Y:S01]  /*05f0*/  STG.E.64 desc[UR4][R16.64], R2 ;  /* 0x0000000210007986 */ /* 0x001fe2000c101b04 */
[----:B------:R-:W-:Y:S05]  /*0600*/  EXIT ;  /* 0x000000000000794d */ /* 0x000fea0003800000 */
.L_x_479:
[----:B------:R-:W-:Y:S02]  /*0610*/  IMAD.MOV.U32 R24, RZ, RZ, R20 ;  /* 0x000000ffff187224 */ /* 0x000fe400078e0014 */
[----:B------:R-:W-:Y:S02]  /*0620*/  IMAD.MOV.U32 R23, RZ, RZ, 0x1 ;  /* 0x00000001ff177424 */ /* 0x000fe400078e00ff */
[----:B------:R-:W-:Y:S02]  /*0630*/  IMAD.MOV.U32 R22, RZ, RZ, RZ ;  /* 0x000000ffff167224 */ /* 0x000fe400078e00ff */
[----:B------:R-:W-:-:S07]  /*0640*/  IMAD.MOV.U32 R21, RZ, RZ, -0x1 ;  /* 0xffffffffff157424 */ /* 0x000fce00078e00ff */
[----:B------:R-:W-:Y:S05]  /*0650*/  WARPSYNC.COLLECTIVE R21, `(.L_x_480) ;  /* 0x0000000015087348 */ /* 0x000fea0003c00000 */
[----:B------:R0:W1:Y:S02]  /*0660*/  SHFL.UP P0, R25, R24, R23, R22 ;  /* 0x0400001718197389 */ /* 0x0000640000000016 */
[----:B01----:R-:W-:Y:S05]  /*0670*/  ENDCOLLECTIVE ;  /* 0x000000000000791b */ /* 0x003fea0003800000 */
.L_x_480:
[----:B------:R-:W-:Y:S02]  /*0680*/  IMAD.MOV.U32 R24, RZ, RZ, R19 ;  /* 0x000000ffff187224 */ /* 0x000fe400078e0013 */
[----:B------:R-:W-:-:S07]  /*0690*/  IMAD.MOV.U32 R27, RZ, RZ, R25 ;  /* 0x000000ffff1b7224 */ /* 0x000fce00078e0019 */
[----:B------:R-:W-:Y:S05]  /*06a0*/  WARPSYNC.COLLECTIVE R21, `(.L_x_481) ;  /* 0x0000000015087348 */ /* 0x000fea0003c00000 */
[----:B------:R0:W1:Y:S02]  /*06b0*/  SHFL.UP P0, R25, R24, R23, R22 ;  /* 0x0400001718197389 */ /* 0x0000640000000016 */
[----:B01----:R-:W-:Y:S05]  /*06c0*/  ENDCOLLECTIVE ;  /* 0x000000000000791b */ /* 0x003fea0003800000 */
.L_x_481:
[----:B------:R-:W-:Y:S01]  /*06d0*/  IADD3 R26, P2, PT, R27, R20, RZ ;  /* 0x000000141b1a7210 */ /* 0x000fe20007f5e0ff */
[----:B------:R-:W-:-:S03]  /*06e0*/  IMAD.MOV.U32 R23, RZ, RZ, 0x2 ;  /* 0x00000002ff177424 */ /* 0x000fc600078e00ff */
[----:B------:R-:W-:Y:S01]  /*06f0*/  SEL R27, R26, R27, P0 ;  /* 0x0000001b1a1b7207 */ /* 0x000fe20000000000 */
[----:B------:R-:W-:-:S04]  /*0700*/  IMAD.X R26, R25, 0x1, R19, P2 ;  /* 0x00000001191a7824 */ /* 0x000fc800010e0613 */
[----:B------:R-:W-:Y:S01]  /*0710*/  IMAD.MOV.U32 R24, RZ, RZ, R27 ;  /* 0x000000ffff187224 */ /* 0x000fe200078e001b */
[----:B------:R-:W-:-:S07]  /*0720*/  SEL R26, R26, R25, P0 ;  /* 0x000000191a1a7207 */ /* 0x000fce0000000000 */
[----:B------:R-:W-:Y:S05]  /*0730*/  WARPSYNC.COLLECTIVE R21, `(.L_x_482) ;  /* 0x0000000015087348 */ /* 0x000fea0003c00000 */
[----:B------:R0:W1:Y:S02]  /*0740*/  SHFL.UP P0, R25, R24, R23, R22 ;  /* 0x0400001718197389 */ /* 0x0000640000000016 */
[----:B01----:R-:W-:Y:S05]  /*0750*/  ENDCOLLECTIVE ;  /* 0x000000000000791b */ /* 0x003fea0003800000 */
.L_x_482:
[----:B------:R-:W-:Y:S02]  /*0760*/  IMAD.MOV.U32 R24, RZ, RZ, R26 ;  /* 0x000000ffff187224 */ /* 0x000fe400078e001a */
[----:B------:R-:W-:-:S07]  /*0770*/  IMAD.MOV.U32 R28, RZ, RZ, R25 ;  /* 0x000000ffff1c7224 */ /* 0x000fce00078e0019 */
[----:B------:R-:W-:Y:S05]  /*0780*/  WARPSYNC.COLLECTIVE R21, `(.L_x_483) ;  /* 0x0000000015087348 */ /* 0x000fea0003c00000 */
[----:B------:R0:W1:Y:S02]  /*0790*/  SHFL.UP P0, R25, R24, R23, R22 ;  /* 0x0400001718197389 */ /* 0x0000640000000016 */
[----:B01----:R-:W-:Y:S05]  /*07a0*/  ENDCOLLECTIVE ;  /* 0x000000000000791b */ /* 0x003fea0003800000 */
.L_x_483:
        /* <DEDUP_REMOVED lines=9> */
.L_x_484:
[----:B------:R-:W-:Y:S02]  /*0840*/  IMAD.MOV.U32 R24, RZ, RZ, R29 ;  /* 0x000000ffff187224 */ /* 0x000fe400078e001d */
[----:B------:R-:W-:-:S07]  /*0850*/  IMAD.MOV.U32 R27, RZ, RZ, R25 ;  /* 0x000000ffff1b7224 */ /* 0x000fce00078e0019 */
[----:B------:R-:W-:Y:S05]  /*0860*/  WARPSYNC.COLLECTIVE R21, `(.L_x_485) ;  /* 0x0000000015087348 */ /* 0x000fea0003c00000 */
[----:B------:R0:W1:Y:S02]  /*0870*/  SHFL.UP P0, R25, R24, R23, R22 ;  /* 0x0400001718197389 */ /* 0x0000640000000016 */
[----:B01----:R-:W-:Y:S05]  /*0880*/  ENDCOLLECTIVE ;  /* 0x000000000000791b */ /* 0x003fea0003800000 */
.L_x_485:
        /* <DEDUP_REMOVED lines=9> */
.L_x_486:
[----:B------:R-:W-:Y:S02]  /*0920*/  IMAD.MOV.U32 R24, RZ, RZ, R29 ;  /* 0x000000ffff187224 */ /* 0x000fe400078e001d */
[----:B------:R-:W-:-:S07]  /*0930*/  IMAD.MOV.U32 R27, RZ, RZ, R25 ;  /* 0x000000ffff1b7224 */ /* 0x000fce00078e0019 */
[----:B------:R-:W-:Y:S05]  /*0940*/  WARPSYNC.COLLECTIVE R21, `(.L_x_487) ;  /* 0x0000000015087348 */ /* 0x000fea0003c00000 */
[----:B------:R0:W1:Y:S02]  /*0950*/  SHFL.UP P0, R25, R24, R23, R22 ;  /* 0x0400001718197389 */ /* 0x0000640000000016 */
[----:B01----:R-:W-:Y:S05]  /*0960*/  ENDCOLLECTIVE ;  /* 0x000000000000791b */ /* 0x003fea0003800000 */
.L_x_487:
        /* <DEDUP_REMOVED lines=9> */
.L_x_488:
[----:B------:R-:W-:Y:S02]  /*0a00*/  IMAD.MOV.U32 R24, RZ, RZ, R26 ;  /* 0x000000ffff187224 */ /* 0x000fe400078e001a */
[----:B------:R-:W-:-:S07]  /*0a10*/  IMAD.MOV.U32 R28, RZ, RZ, R25 ;  /* 0x000000ffff1c7224 */ /* 0x000fce00078e0019 */
[----:B------:R-:W-:Y:S05]  /*0a20*/  WARPSYNC.COLLECTIVE R21, `(.L_x_489) ;  /* 0x0000000015087348 */ /* 0x000fea0003c00000 */
[----:B------:R0:W1:Y:S02]  /*0a30*/  SHFL.UP P0, R25, R24, R23, R22 ;  /* 0x0400001718197389 */ /* 0x0000640000000016 */
[----:B01----:R-:W-:Y:S05]  /*0a40*/  ENDCOLLECTIVE ;  /* 0x000000000000791b */ /* 0x003fea0003800000 */
.L_x_489:
[----:B------:R-:W-:Y:S05]  /*0a50*/  BRA `(.L_x_490) ;  /* 0xfffffff800647947 */ /* 0x000fea000383ffff */
.L_x_491:
        /* <DEDUP_REMOVED lines=10> */
.L_x_820:


//--------------------- .text._ZN3cub18CUB_300001_SM_10006detail10radix_sort30DeviceRadixSortHistogramKernelINS1_5radix10policy_hubIjjyE10Policy1000ELNS0_9SortOrderE0EjyNS1_21identity_decomposer_tEEEvPT2_PKT1_SA_iiT3_ --------------------------
	.section	.text._ZN3cub18CUB_300001_SM_10006detail10radix_sort30DeviceRadixSortHistogramKernelINS1_5radix10policy_hubIjjyE10Policy1000ELNS0_9SortOrderE0EjyNS1_21identity_decomposer_tEEEvPT2_PKT1_SA_iiT3_,"ax",@progbits
	.align	128
        .global         _ZN3cub18CUB_300001_SM_10006detail10radix_sort30DeviceRadixSortHistogramKernelINS1_5radix10policy_hubIjjyE10Policy1000ELNS0_9SortOrderE0EjyNS1_21identity_decomposer_tEEEvPT2_PKT1_SA_iiT3_
        .type           _ZN3cub18CUB_300001_SM_10006detail10radix_sort30DeviceRadixSortHistogramKernelINS1_5radix10policy_hubIjjyE10Policy1000ELNS0_9SortOrderE0EjyNS1_21identity_decomposer_tEEEvPT2_PKT1_SA_iiT3_,@function
        .size           _ZN3cub18CUB_300001_SM_10006detail10radix_sort30DeviceRadixSortHistogramKernelINS1_5radix10policy_hubIjjyE10Policy1000ELNS0_9SortOrderE0EjyNS1_21identity_decomposer_tEEEvPT2_PKT1_SA_iiT3_,(.L_x_821 - _ZN3cub18CUB_300001_SM_10006detail10radix_sort30DeviceRadixSortHistogramKernelINS1_5radix10policy_hubIjjyE10Policy1000ELNS0_9SortOrderE0EjyNS1_21identity_decomposer_tEEEvPT2_PKT1_SA_iiT3_)
        .other          _ZN3cub18CUB_300001_SM_10006detail10radix_sort30DeviceRadixSortHistogramKernelINS1_5radix10policy_hubIjjyE10Policy1000ELNS0_9SortOrderE0EjyNS1_21identity_decomposer_tEEEvPT2_PKT1_SA_iiT3_,@"STO_CUDA_ENTRY STV_DEFAULT"
_ZN3cub18CUB_300001_SM_10006detail10radix_sort30DeviceRadixSortHistogramKernelINS1_5radix10policy_hubIjjyE10Policy1000ELNS0_9SortOrderE0EjyNS1_21identity_decomposer_tEEEvPT2_PKT1_SA_iiT3_:
.text._ZN3cub18CUB_300001_SM_10006detail10radix_sort30DeviceRadixSortHistogramKernelINS1_5radix10policy_hubIjjyE10Policy1000ELNS0_9SortOrderE0EjyNS1_21identity_decomposer_tEEEvPT2_PKT1_SA_iiT3_:
[----:B------:R-:W-:Y:S01]  /*0000*/  LDC R1, c[0x0][0x37c] ;  /* 0x0000df00ff017b82 */ /* 0x000fe20000000800 */
[----:B------:R-:W0:Y:S02]  /*0010*/  LDCU.64 UR4, c[0x0][0x390] ;  /* 0x00007200ff0477ac */ /* 0x000e240008000a00 */
[----:B0-----:R-:W-:-:S04]  /*0020*/  ISETP.NE.U32.AND P0, PT, RZ, UR4, PT ;  /* 0x00000004ff007c0c */ /* 0x001fc8000bf05070 */
[----:B------:R-:W-:-:S13]  /*0030*/  ISETP.NE.AND.EX P0, PT, RZ, UR5, PT, P0 ;  /* 0x00000005ff007c0c */ /* 0x000fda000bf05300 */
[----:B------:R-:W-:Y:S05]  /*0040*/  @!P0 EXIT ;  /* 0x000000000000894d */ /* 0x000fea0003800000 */
[----:B------:R-:W0:Y:S01]  /*0050*/  S2R R18, SR_TID.X ;  /* 0x0000000000127919 */ /* 0x000e220000002100 */
[----:B------:R-:W1:Y:S01]  /*0060*/  LDCU.64 UR4, c[0x0][0x398] ;  /* 0x00007300ff0477ac */ /* 0x000e620008000a00 */
[----:B------:R-:W2:Y:S01]  /*0070*/  S2UR UR7, SR_CgaCtaId ;  /* 0x00000000000779c3 */ /* 0x000ea20000008800 */
[----:B------:R-:W-:Y:S01]  /*0080*/  UMOV UR6, 0x400 ;  /* 0x0000040000067882 */ /* 0x000fe20000000000 */
[----:B------:R-:W3:Y:S06]  /*0090*/  LDCU.64 UR18, c[0x0][0x358] ;  /* 0x00006b00ff1277ac */ /* 0x000eec0008000a00 */
[----:B------:R-:W4:Y:S01]  /*00a0*/  S2UR UR8, SR_CTAID.X ;  /* 0x00000000000879c3 */ /* 0x000f220000002500 */
[----:B------:R-:W0:Y:S01]  /*00b0*/  LDCU UR21, c[0x0][0x370] ;  /* 0x00006e00ff1577ac */ /* 0x000e220008000800 */
[----:B-1----:R-:W-:-:S04]  /*00c0*/  UIADD3 UR4, UPT, UPT, UR5, 0x7, -UR4 ;  /* 0x0000000705047890 */ /* 0x002fc8000fffe804 */
[----:B------:R-:W-:Y:S02]  /*00d0*/  UISETP.GE.AND UP0, UPT, UR4, 0x8, UPT ;  /* 0x000000080400788c */ /* 0x000fe4000bf06270 */
[----:B------:R-:W-:Y:S02]  /*00e0*/  USHF.R.S32.HI UR5, URZ, 0x1f, UR4 ;  /* 0x0000001fff057899 */ /* 0x000fe40008011404 */
[----:B--2---:R-:W-:Y:S02]  /*00f0*/  ULEA UR6, UR7, UR6, 0x18 ;  /* 0x0000000607067291 */ /* 0x004fe4000f8ec0ff */
[----:B------:R-:W-:Y:S01]  /*0100*/  PLOP3.LUT P0, PT, PT, PT, UP0, 0x80, 0x8 ;  /* 0x000000000008781c */ /* 0x000fe20003f0f008 */
[----:B------:R-:W-:Y:S01]  /*0110*/  ULEA.HI UR5, UR5, UR4, URZ, 0x3 ;  /* 0x0000000405057291 */ /* 0x000fe2000f8f18ff */
[C---:B0-----:R-:W-:Y:S02]  /*0120*/  VIADD R19, R18.reuse, 0x80 ;  /* 0x0000008012137836 */ /* 0x041fe40000000000 */
[C---:B------:R-:W-:Y:S01]  /*0130*/  ISETP.GT.U32.OR P0, PT, R18.reuse, 0xff, !P0 ;  /* 0x000000ff1200780c */ /* 0x040fe20004704470 */
[----:B------:R-:W-:Y:S01]  /*0140*/  USHF.R.S32.HI UR5, URZ, 0x3, UR5 ;  /* 0x00000003ff057899 */ /* 0x000fe20008011405 */
[C---:B------:R-:W-:Y:S01]  /*0150*/  VIADD R20, R18.reuse, 0x100 ;  /* 0x0000010012147836 */ /* 0x040fe20000000000 */
[C---:B------:R-:W-:Y:S01]  /*0160*/  IADD3 R25, PT, PT, R18.reuse, 0x500, RZ ;  /* 0x0000050012197810 */ /* 0x040fe20007ffe0ff */
[C---:B------:R-:W-:Y:S01]  /*0170*/  VIADD R21, R18.reuse, 0x180 ;  /* 0x0000018012157836 */ /* 0x040fe20000000000 */
[----:B------:R-:W-:Y:S01]  /*0180*/  P2R R28, PR, RZ, 0x1 ;  /* 0x00000001ff1c7803 */ /* 0x000fe20000000000 */
[C---:B------:R-:W-:Y:S01]  /*0190*/  VIADD R22, R18.reuse, 0x200 ;  /* 0x0000020012167836 */ /* 0x040fe20000000000 */
[C---:B------:R-:W-:Y:S01]  /*01a0*/  LEA R27, R18.reuse, UR6, 0x2 ;  /* 0x00000006121b7c11 */ /* 0x040fe2000f8e10ff */
[C---:B------:R-:W-:Y:S01]  /*01b0*/  VIADD R23, R18.reuse, 0x280 ;  /* 0x0000028012177836 */ /* 0x040fe20000000000 */
[----:B----4-:R-:W-:Y:S01]  /*01c0*/  USHF.L.U32 UR8, UR8, 0xb, URZ ;  /* 0x0000000b08087899 */ /* 0x010fe200080006ff */
[C---:B------:R-:W-:Y:S01]  /*01d0*/  VIADD R24, R18.reuse, 0x300 ;  /* 0x0000030012187836 */ /* 0x040fe20000000000 */
[----:B------:R-:W-:Y:S01]  /*01e0*/  ULOP3.LUT UR20, UR5, 0x7, URZ, 0xc0, !UPT ;  /* 0x0000000705147892 */ /* 0x000fe2000f8ec0ff */
[----:B------:R-:W-:Y:S01]  /*01f0*/  VIADD R26, R18, 0x780 ;  /* 0x00000780121a7836 */ /* 0x000fe20000000000 */
[----:B------:R-:W-:Y:S01]  /*0200*/  ULOP3.LUT UR9, UR5, 0x3, URZ, 0xc0, !UPT ;  /* 0x0000000305097892 */ /* 0x000fe2000f8ec0ff */
[----:B------:R-:W-:Y:S01]  /*0210*/  UMOV UR6, URZ ;  /* 0x000000ff00067c82 */ /* 0x000fe20008000000 */
[----:B---3--:R-:W-:-:S10]  /*0220*/  UMOV UR7, URZ ;  /* 0x000000ff00077c82 */ /* 0x008fd40008000000 */
.L_x_575:
[----:B------:R-:W-:Y:S01]  /*0230*/  ISETP.NE.AND P0, PT, R28, RZ, PT ;  /* 0x000000ff1c00720c */ /* 0x000fe20003f05270 */
[----:B------:R-:W-:-:S12]  /*0240*/  BSSY.RECONVERGENT B0, `(.L_x_492) ;  /* 0x0000082000007945 */ /* 0x000fd80003800200 */
[----:B0-2345:R-:W-:Y:S05]  /*0250*/  @P0 BRA `(.L_x_493) ;  /* 0x0000000800000947 */ /* 0x03dfea0003800000 */
[----:B------:R-:W0:Y:S02]  /*0260*/  LDC.64 R2, c[0x0][0x398] ;  /* 0x0000e600ff027b82 */ /* 0x000e240000000a00 */
[----:B0-----:R-:W-:-:S04]  /*0270*/  IADD3 R2, PT, PT, R3, 0x7, -R2 ;  /* 0x0000000703027810 */ /* 0x001fc80007ffe802 */
[----:B------:R-:W-:-:S04]  /*0280*/  SHF.R.S32.HI R3, RZ, 0x1f, R2 ;  /* 0x0000001fff037819 */ /* 0x000fc80000011402 */
[----:B------:R-:W-:-:S04]  /*0290*/  LEA.HI R3, R3, R2, RZ, 0x3 ;  /* 0x0000000203037211 */ /* 0x000fc800078f18ff */
[----:B------:R-:W-:-:S04]  /*02a0*/  SHF.R.S32.HI R3, RZ, 0x3, R3 ;  /* 0x00000003ff037819 */ /* 0x000fc80000011403 */
[C---:B------:R-:W-:Y:S01]  /*02b0*/  LOP3.LUT R5, R3.reuse, 0xffffff0, RZ, 0xc0, !PT ;  /* 0x0ffffff003057812 */ /* 0x040fe200078ec0ff */
[----:B------:R-:W-:-:S05]  /*02c0*/  VIADD R0, R3, 0xffffffff ;  /* 0xffffffff03007836 */ /* 0x000fca0000000000 */
[----:B------:R-:W-:Y:S01]  /*02d0*/  ISETP.GE.U32.AND P0, PT, R0, 0xf, PT ;  /* 0x0000000f0000780c */ /* 0x000fe20003f06070 */
[----:B------:R-:W-:-:S12]  /*02e0*/  IMAD.MOV.U32 R0, RZ, RZ, RZ ;  /* 0x000000ffff007224 */ /* 0x000fd800078e00ff */
[----:B------:R-:W-:Y:S05]  /*02f0*/  @!P0 BRA `(.L_x_494) ;  /* 0x00000000005c8947 */ /* 0x000fea0003800000 */
[----:B------:R-:W-:Y:S02]  /*0300*/  IMAD.MOV R2, RZ, RZ, -R5 ;  /* 0x000000ffff027224 */ /* 0x000fe400078e0a05 */
[----:B------:R-:W-:-:S07]  /*0310*/  VIADD R0, R27, 0x2000 ;  /* 0x000020001b007836 */ /* 0x000fce0000000000 */
.L_x_495:
[----:B------:R-:W-:Y:S01]  /*0320*/  VIADD R2, R2, 0x10 ;  /* 0x0000001002027836 */ /* 0x000fe20000000000 */
[----:B------:R-:W-:Y:S04]  /*0330*/  STS [R0+-0x2000], RZ ;  /* 0xffe000ff00007388 */ /* 0x000fe80000000800 */
        /* <DEDUP_REMOVED lines=16> */
[----:B0-----:R-:W-:Y:S01]  /*0440*/  IADD3 R0, PT, PT, R0, 0x4000, RZ ;  /* 0x0000400000007810 */ /* 0x001fe20007ffe0ff */
[----:B------:R-:W-:Y:S06]  /*0450*/  @P1 BRA `(.L_x_495) ;  /* 0xfffffffc00b01947 */ /* 0x000fec000383ffff */
[----:B------:R-:W-:-:S07]  /*0460*/  IMAD.MOV.U32 R0, RZ, RZ, R5 ;  /* 0x000000ffff007224 */ /* 0x000fce00078e0005 */
.L_x_494:
[----:B------:R-:W-:Y:S01]  /*0470*/  LOP3.LUT R2, R3, 0xf, RZ, 0xc0, !PT ;  /* 0x0000000f03027812 */ /* 0x000fe200078ec0ff */
[----:B------:R-:W-:-:S03]  /*0480*/  IMAD.U32 R4, RZ, RZ, UR20 ;  /* 0x00000014ff047e24 */ /* 0x000fc6000f8e00ff */
[C---:B------:R-:W-:Y:S01]  /*0490*/  ISETP.NE.AND P1, PT, R2.reuse, RZ, PT ;  /* 0x000000ff0200720c */ /* 0x040fe20003f25270 */
[----:B------:R-:W-:Y:S02]  /*04a0*/  VIADD R2, R2, 0xffffffff ;  /* 0xffffffff02027836 */ /* 0x000fe40000000000 */
[----:B------:R-:W-:-:S10]  /*04b0*/  VIADD R4, R4, 0xffffffff ;  /* 0xffffffff04047836 */ /* 0x000fd40000000000 */
[----:B------:R-:W-:Y:S05]  /*04c0*/  @!P1 BRA `(.L_x_496) ;  /* 0x00000000007c9947 */ /* 0x000fea0003800000 */
[----:B------:R-:W-:Y:S01]  /*04d0*/  ISETP.GE.U32.AND P2, PT, R2, 0x7, PT ;  /* 0x000000070200780c */ /* 0x000fe20003f46070 */
[----:B------:R-:W-:-:S12]  /*04e0*/  UISETP.NE.AND UP0, UPT, UR20, URZ, UPT ;  /* 0x000000ff1400728c */ /* 0x000fd8000bf05270 */
[----:B------:R-:W-:Y:S05]  /*04f0*/  @!P2 BRA `(.L_x_497) ;  /* 0x000000000028a947 */ /* 0x000fea0003800000 */
        /* <DEDUP_REMOVED lines=10> */
.L_x_497:
[----:B------:R-:W-:Y:S05]  /*05a0*/  BRA.U !UP0, `(.L_x_496) ;  /* 0x0000000108447547 */ /* 0x000fea000b800000 */
[----:B------:R-:W-:Y:S01]  /*05b0*/  ISETP.GE.U32.AND P2, PT, R4, 0x3, PT ;  /* 0x000000030400780c */ /* 0x000fe20003f46070 */
[----:B------:R-:W-:-:S12]  /*05c0*/  UISETP.NE.AND UP0, UPT, UR9, URZ, UPT ;  /* 0x000000ff0900728c */ /* 0x000fd8000bf05270 */
[C---:B0-----:R-:W-:Y:S01]  /*05d0*/  @P2 LEA R3, R0.reuse, R27, 0xa ;  /* 0x0000001b00032211 */ /* 0x041fe200078e50ff */
[----:B------:R-:W-:-:S04]  /*05e0*/  @P2 VIADD R0, R0, 0x4 ;  /* 0x0000000400002836 */ /* 0x000fc80000000000 */
[----:B------:R1:W-:Y:S04]  /*05f0*/  @P2 STS [R3], RZ ;  /* 0x000000ff03002388 */ /* 0x0003e80000000800 */
[----:B------:R1:W-:Y:S04]  /*0600*/  @P2 STS [R3+0x400], RZ ;  /* 0x000400ff03002388 */ /* 0x0003e80000000800 */
[----:B------:R1:W-:Y:S04]  /*0610*/  @P2 STS [R3+0x800], RZ ;  /* 0x000800ff03002388 */ /* 0x0003e80000000800 */
[----:B------:R1:W-:Y:S01]  /*0620*/  @P2 STS [R3+0xc00], RZ ;  /* 0x000c00ff03002388 */ /* 0x0003e20000000800 */
[----:B------:R-:W-:Y:S05]  /*0630*/  BRA.U !UP0, `(.L_x_496) ;  /* 0x0000000108207547 */ /* 0x000fea000b800000 */
[----:B------:R-:W-:Y:S01]  /*0640*/  IMAD R0, R0, 0x400, R27 ;  /* 0x0000040000007824 */ /* 0x000fe200078e021b */
[----:B------:R-:W-:-:S04]  /*0650*/  UISETP.NE.AND UP0, UPT, UR9, 0x1, UPT ;  /* 0x000000010900788c */ /* 0x000fc8000bf05270 */
[----:B------:R2:W-:Y:S05]  /*0660*/  STS [R0], RZ ;  /* 0x000000ff00007388 */ /* 0x0005ea0000000800 */
[----:B------:R-:W-:Y:S05]  /*0670*/  BRA.U !UP0, `(.L_x_496) ;  /* 0x0000000108107547 */ /* 0x000fea000b800000 */
[----:B------:R-:W-:Y:S01]  /*0680*/  UISETP.NE.AND UP0, UPT, UR9, 0x2, UPT ;  /* 0x000000020900788c */ /* 0x000fe2000bf05270 */
[----:B------:R3:W-:Y:S05]  /*0690*/  STS [R0+0x400], RZ ;  /* 0x000400ff00007388 */ /* 0x0007ea0000000800 */
[----:B------:R-:W-:-:S13]  /*06a0*/  PLOP3.LUT P2, PT, PT, PT, UP0, 0x80, 0x8 ;  /* 0x000000000008781c */ /* 0x000fda0003f4f008 */
[----:B------:R3:W-:Y:S02]  /*06b0*/  @P2 STS [R0+0x800], RZ ;  /* 0x000800ff00002388 */ /* 0x0007e40000000800 */
.L_x_496:
[----:B------:R-:W-:-:S13]  /*06c0*/  ISETP.GT.U32.AND P2, PT, R18, 0x7f, PT ;  /* 0x0000007f1200780c */ /* 0x000fda0003f44070 */
[----:B------:R-:W-:Y:S05]  /*06d0*/  @P2 BRA `(.L_x_493) ;  /* 0x0000000000e02947 */ /* 0x000fea0003800000 */
[----:B--23--:R-:W-:Y:S01]  /*06e0*/  IMAD.MOV.U32 R0, RZ, RZ, RZ ;  /* 0x000000ffff007224 */ /* 0x00cfe200078e00ff */
[----:B------:R-:W-:Y:S06]  /*06f0*/  @!P0 BRA `(.L_x_498) ;  /* 0x0000000000588947 */ /* 0x000fec0003800000 */
[----:B------:R-:W-:-:S07]  /*0700*/  IMAD.MOV.U32 R0, RZ, RZ, RZ ;  /* 0x000000ffff007224 */ /* 0x000fce00078e00ff */
.L_x_499:
[C---:B012---:R-:W-:Y:S02]  /*0710*/  IMAD R3, R0.reuse, 0x400, R27 ;  /* 0x0000040000037824 */ /* 0x047fe400078e021b */
[----:B------:R-:W-:-:S03]  /*0720*/  VIADD R0, R0, 0x10 ;  /* 0x0000001000007836 */ /* 0x000fc60000000000 */
[----:B------:R2:W-:Y:S02]  /*0730*/  STS [R3+0x200], RZ ;  /* 0x000200ff03007388 */ /* 0x0005e40000000800 */
[----:B------:R-:W-:Y:S02]  /*0740*/  ISETP.NE.AND P0, PT, R0, R5, PT ;  /* 0x000000050000720c */ /* 0x000fe40003f05270 */
[----:B------:R2:W-:Y:S04]  /*0750*/  STS [R3+0x600], RZ ;  /* 0x000600ff03007388 */ /* 0x0005e80000000800 */
        /* <DEDUP_REMOVED lines=13> */
[----:B------:R2:W-:Y:S01]  /*0830*/  STS [R3+0x3e00], RZ ;  /* 0x003e00ff03007388 */ /* 0x0005e20000000800 */
[----:B------:R-:W-:Y:S05]  /*0840*/  @P0 BRA `(.L_x_499) ;  /* 0xfffffffc00b00947 */ /* 0x000fea000383ffff */
[----:B------:R-:W-:-:S07]  /*0850*/  MOV R0, R5 ;  /* 0x0000000500007202 */ /* 0x000fce0000000f00 */
.L_x_498:
[----:B------:R-:W-:Y:S05]  /*0860*/  @!P1 BRA `(.L_x_493) ;  /* 0x00000000007c9947 */ /* 0x000fea0003800000 */
[----:B------:R-:W-:Y:S01]  /*0870*/  ISETP.GE.U32.AND P0, PT, R2, 0x7, PT ;  /* 0x000000070200780c */ /* 0x000fe20003f06070 */
[----:B------:R-:W-:-:S12]  /*0880*/  UISETP.NE.AND UP0, UPT, UR20, URZ, UPT ;  /* 0x000000ff1400728c */ /* 0x000fd8000bf05270 */
[----:B------:R-:W-:Y:S05]  /*0890*/  @!P0 BRA `(.L_x_500) ;  /* 0x0000000000288947 */ /* 0x000fea0003800000 */
[C---:B------:R-:W-:Y:S02]  /*08a0*/  IMAD R2, R0.reuse, 0x400, R27 ;  /* 0x0000040000027824 */ /* 0x040fe400078e021b */
[----:B------:R-:W-:-:S03]  /*08b0*/  VIADD R0, R0, 0x8 ;  /* 0x0000000800007836 */ /* 0x000fc60000000000 */
[----:B------:R3:W-:Y:S04]  /*08c0*/  STS [R2+0x200], RZ ;  /* 0x000200ff02007388 */ /* 0x0007e80000000800 */
[----:B------:R3:W-:Y:S04]  /*08d0*/  STS [R2+0x600], RZ ;  /* 0x000600ff02007388 */ /* 0x0007e80000000800 */
[----:B------:R3:W-:Y:S04]  /*08e0*/  STS [R2+0xa00], RZ ;  /* 0x000a00ff02007388 */ /* 0x0007e80000000800 */
[----:B------:R3:W-:Y:S04]  /*08f0*/  STS [R2+0xe00], RZ ;  /* 0x000e00ff02007388 */ /* 0x0007e80000000800 */
[----:B------:R3:W-:Y:S04]  /*0900*/  STS [R2+0x1200], RZ ;  /* 0x001200ff02007388 */ /* 0x0007e80000000800 */
[----:B------:R3:W-:Y:S04]  /*0910*/  STS [R2+0x1600], RZ ;  /* 0x001600ff02007388 */ /* 0x0007e80000000800 */
[----:B------:R3:W-:Y:S04]  /*0920*/  STS [R2+0x1a00], RZ ;  /* 0x001a00ff02007388 */ /* 0x0007e80000000800 */
[----:B------:R3:W-:Y:S02]  /*0930*/  STS [R2+0x1e00], RZ ;  /* 0x001e00ff02007388 */ /* 0x0007e40000000800 */
.L_x_500:
[----:B------:R-:W-:Y:S05]  /*0940*/  BRA.U !UP0, `(.L_x_493) ;  /* 0x0000000108447547 */ /* 0x000fea000b800000 */
[----:B------:R-:W-:Y:S01]  /*0950*/  ISETP.GE.U32.AND P0, PT, R4, 0x3, PT ;  /* 0x000000030400780c */ /* 0x000fe20003f06070 */
[----:B------:R-:W-:-:S12]  /*0960*/  UISETP.NE.AND UP0, UPT, UR9, URZ, UPT ;  /* 0x000000ff0900728c */ /* 0x000fd8000bf05270 */
[C---:B---3--:R-:W-:Y:S02]  /*0970*/  @P0 IMAD R2, R0.reuse, 0x400, R27 ;  /* 0x0000040000020824 */ /* 0x048fe400078e021b */
[----:B------:R-:W-:-:S03]  /*0980*/  @P0 VIADD R0, R0, 0x4 ;  /* 0x0000000400000836 */ /* 0x000fc60000000000 */
[----:B------:R4:W-:Y:S04]  /*0990*/  @P0 STS [R2+0x200], RZ ;  /* 0x000200ff02000388 */ /* 0x0009e80000000800 */
[----:B------:R4:W-:Y:S04]  /*09a0*/  @P0 STS [R2+0x600], RZ ;  /* 0x000600ff02000388 */ /* 0x0009e80000000800 */
[----:B------:R4:W-:Y:S04]  /*09b0*/  @P0 STS [R2+0xa00], RZ ;  /* 0x000a00ff02000388 */ /* 0x0009e80000000800 */
[----:B------:R4:W-:Y:S01]  /*09c0*/  @P0 STS [R2+0xe00], RZ ;  /* 0x000e00ff02000388 */ /* 0x0009e20000000800 */
[----:B------:R-:W-:Y:S05]  /*09d0*/  BRA.U !UP0, `(.L_x_493) ;  /* 0x0000000108207547 */ /* 0x000fea000b800000 */
[----:B------:R-:W-:Y:S01]  /*09e0*/  IMAD R0, R0, 0x400, R27 ;  /* 0x0000040000007824 */ /* 0x000fe200078e021b */
[----:B------:R-:W-:-:S04]  /*09f0*/  UISETP.NE.AND UP0, UPT, UR9, 0x1, UPT ;  /* 0x000000010900788c */ /* 0x000fc8000bf05270 */
[----:B------:R3:W-:Y:S05]  /*0a00*/  STS [R0+0x200], RZ ;  /* 0x000200ff00007388 */ /* 0x0007ea0000000800 */
[----:B------:R-:W-:Y:S05]  /*0a10*/  BRA.U !UP0, `(.L_x_493) ;  /* 0x0000000108107547 */ /* 0x000fea000b800000 */
[----:B------:R-:W-:Y:S01]  /*0a20*/  UISETP.NE.AND UP0, UPT, UR9, 0x2, UPT ;  /* 0x000000020900788c */ /* 0x000fe2000bf05270 */
[----:B------:R0:W-:Y:S05]  /*0a30*/  STS [R0+0x600], RZ ;  /* 0x000600ff00007388 */ /* 0x0001ea0000000800 */
[----:B------:R-:W-:-:S13]  /*0a40*/  PLOP3.LUT P0, PT, PT, PT, UP0, 0x80, 0x8 ;  /* 0x000000000008781c */ /* 0x000fda0003f0f008 */
[----:B------:R0:W-:Y:S02]  /*0a50*/  @P0 STS [R0+0xa00], RZ ;  /* 0x000a00ff00000388 */ /* 0x0001e40000000800 */
.L_x_493:
[----:B------:R-:W-:Y:S05]  /*0a60*/  BSYNC.RECONVERGENT B0 ;  /* 0x0000000000007941 */ /* 0x000fea0003800200 */
.L_x_492:
[----:B------:R-:W5:Y:S01]  /*0a70*/  LDCU.64 UR10, c[0x0][0x390] ;  /* 0x00007200ff0a77ac */ /* 0x000f620008000a00 */
[----:B------:R-:W-:Y:S02]  /*0a80*/  USHF.L.U32 UR4, UR6, 0x1e, URZ ;  /* 0x0000001e06047899 */ /* 0x000fe400080006ff */
[----:B------:R-:W-:Y:S02]  /*0a90*/  USHF.L.U64.HI UR5, UR6, 0x1e, UR7 ;  /* 0x0000001e06057899 */ /* 0x000fe40008010207 */
[----:B-----5:R-:W-:-:S04]  /*0aa0*/  UIADD3 UR4, UP0, UPT, -UR4, UR10, URZ ;  /* 0x0000000a04047290 */ /* 0x020fc8000ff1e1ff */
[----:B------:R-:W-:Y:S02]  /*0ab0*/  UIADD3.X UR5, UPT, UPT, ~UR5, UR11, URZ, UP0, !UPT ;  /* 0x0000000b05057290 */ /* 0x000fe400087fe5ff */
[----:B------:R-:W-:-:S04]  /*0ac0*/  UISETP.LT.U32.AND UP0, UPT, UR4, 0x40000000, UPT ;  /* 0x400000000400788c */ /* 0x000fc8000bf01070 */
[----:B------:R-:W-:-:S04]  /*0ad0*/  UISETP.LT.U32.AND.EX UP0, UPT, UR5, URZ, UPT, UP0 ;  /* 0x000000ff0500728c */ /* 0x000fc8000bf01100 */
[----:B------:R-:W-:Y:S02]  /*0ae0*/  USEL UR11, UR4, 0x40000000, UP0 ;  /* 0x40000000040b7887 */ /* 0x000fe40008000000 */
[----:B------:R-:W-:Y:S02]  /*0af0*/  USEL UR12, UR5, URZ, UP0 ;  /* 0x000000ff050c7287 */ /* 0x000fe40008000000 */
[----:B------:R-:W-:-:S04]  /*0b00*/  UISETP.GT.U32.AND UP0, UPT, UR11, UR8, UPT ;  /* 0x000000080b00728c */ /* 0x000fc8000bf04070 */
[----:B------:R-:W-:Y:S01]  /*0b10*/  UISETP.GT.U32.AND.EX UP0, UPT, UR12, URZ, UPT, UP0 ;  /* 0x000000ff0c00728c */ /* 0x000fe2000bf04100 */
[----:B------:R-:W-:Y:S08]  /*0b20*/  BAR.SYNC.DEFER_BLOCKING 0x0 ;  /* 0x0000000000007b1d */ /* 0x000ff00000010000 */
[----:B------:R-:W-:Y:S06]  /*0b30*/  BAR.SYNC.DEFER_BLOCKING 0x0 ;  /* 0x0000000000007b1d */ /* 0x000fec0000010000 */
[----:B------:R-:W-:Y:S05]  /*0b40*/  BRA.U !UP0, `(.L_x_501) ;  /* 0x0000000908d87547 */ /* 0x000fea000b800000 */
[----:B------:R-:W-:Y:S01]  /*0b50*/  UMOV UR10, UR8 ;  /* 0x00000008000a7c82 */ /* 0x000fe20008000000 */
[----:B------:R-:W-:-:S05]  /*0b60*/  UMOV UR5, URZ ;  /* 0x000000ff00057c82 */ /* 0x000fca0008000000 */
.L_x_506:
[----:B-----5:R-:W5:Y:S01]  /*0b70*/  LDCU.64 UR16, c[0x0][0x390] ;  /* 0x00007200ff1077ac */ /* 0x020f620008000a00 */
[----:B------:R-:W-:Y:S02]  /*0b80*/  USHF.L.U32 UR13, UR6, 0x1e, URZ ;  /* 0x0000001e060d7899 */ /* 0x000fe400080006ff */
[----:B------:R-:W-:Y:S02]  /*0b90*/  USHF.L.U64.HI UR14, UR6, 0x1e, UR7 ;  /* 0x0000001e060e7899 */ /* 0x000fe40008010207 */
[----:B------:R-:W-:-:S04]  /*0ba0*/  UIADD3 UR13, UP0, UPT, UR10, UR13, URZ ;  /* 0x0000000d0a0d7290 */ /* 0x000fc8000ff1e0ff */
[----:B------:R-:W-:Y:S02]  /*0bb0*/  UIADD3.X UR14, UPT, UPT, UR5, UR14, URZ, UP0, !UPT ;  /* 0x0000000e050e7290 */ /* 0x000fe400087fe4ff */
[----:B------:R-:W-:Y:S02]  /*0bc0*/  ULEA UR10, UP0, UR21, UR10, 0xb ;  /* 0x0000000a150a7291 */ /* 0x000fe4000f8058ff */
[----:B-----5:R-:W-:Y:S02]  /*0bd0*/  UIADD3 UR15, UP1, UPT, -UR13, UR16, URZ ;  /* 0x000000100d0f7290 */ /* 0x020fe4000ff3e1ff */
[----:B------:R-:W-:Y:S02]  /*0be0*/  UIADD3.X UR5, UPT, UPT, URZ, UR5, URZ, UP0, !UPT ;  /* 0x00000005ff057290 */ /* 0x000fe400087fe4ff */
[----:B------:R-:W-:Y:S02]  /*0bf0*/  UIADD3.X UR4, UPT, UPT, ~UR14, UR17, URZ, UP1, !UPT ;  /* 0x000000110e047290 */ /* 0x000fe40008ffe5ff */
[----:B------:R-:W-:-:S02]  /*0c00*/  UISETP.GE.U32.AND UP1, UPT, UR15, 0x800, UPT ;  /* 0x000008000f00788c */ /* 0x000fc4000bf26070 */
[----:B------:R-:W-:Y:S02]  /*0c10*/  UISETP.GE.U32.AND UP0, UPT, UR10, UR11, UPT ;  /* 0x0000000b0a00728c */ /* 0x000fe4000bf06070 */
[----:B------:R-:W-:Y:S02]  /*0c20*/  UISETP.GE.U32.AND.EX UP1, UPT, UR4, URZ, UPT, UP1 ;  /* 0x000000ff0400728c */ /* 0x000fe4000bf26110 */
[----:B------:R-:W-:-:S07]  /*0c30*/  UISETP.GE.U32.AND.EX UP0, UPT, UR5, UR12, UPT, UP0 ;  /* 0x0000000c0500728c */ /* 0x000fce000bf06100 */
[----:B012---:R-:W-:Y:S05]  /*0c40*/  BRA.U !UP1, `(.L_x_502) ;  /* 0x0000000109587547 */ /* 0x007fea000b800000 */
[----:B------:R-:W4:Y:S01]  /*0c50*/  LDCU.64 UR16, c[0x0][0x388] ;  /* 0x00007100ff1077ac */ /* 0x000f220008000a00 */
[----:B0-23--:R-:W-:-:S05]  /*0c60*/  IADD3 R0, P0, PT, R18, UR13, RZ ;  /* 0x0000000d12007c10 */ /* 0x00dfca000ff1e0ff */
[----:B-1----:R-:W-:Y:S01]  /*0c70*/  IMAD.X R3, RZ, RZ, UR14, P0 ;  /* 0x0000000eff037e24 */ /* 0x002fe200080e06ff */
[----:B----4-:R-:W-:-:S04]  /*0c80*/  LEA R14, P0, R0, UR16, 0x2 ;  /* 0x00000010000e7c11 */ /* 0x010fc8000f8010ff */
        /* <DEDUP_REMOVED lines=18> */
.L_x_502:
[C---:B------:R-:W-:Y:S01]  /*0db0*/  ISETP.GE.AND P5, PT, R18.reuse, UR15, PT ;  /* 0x0000000f12007c0c */ /* 0x040fe2000bfa6270 */
[----:B------:R-:W4:Y:S01]  /*0dc0*/  LDCU.64 UR16, c[0x0][0x388] ;  /* 0x00007100ff1077ac */ /* 0x000f220008000a00 */
[----:B0-23--:R-:W-:Y:S01]  /*0dd0*/  IADD3 R0, P0, PT, R18, UR13, RZ ;  /* 0x0000000d12007c10 */ /* 0x00dfe2000ff1e0ff */
[----:B------:R-:W-:Y:S01]  /*0de0*/  IMAD.MOV.U32 R17, RZ, RZ, -0x1 ;  /* 0xffffffffff117424 */ /* 0x000fe200078e00ff */
[----:B------:R-:W0:Y:S01]  /*0df0*/  S2R R18, SR_TID.X ;  /* 0x0000000000127919 */ /* 0x000e220000002100 */
[----:B------:R-:W-:Y:S01]  /*0e00*/  ISETP.GE.AND P2, PT, R19, UR15, PT ;  /* 0x0000000f13007c0c */ /* 0x000fe2000bf46270 */
[----:B------:R-:W-:Y:S01]  /*0e10*/  IMAD.MOV.U32 R16, RZ, RZ, -0x1 ;  /* 0xffffffffff107424 */ /* 0x000fe200078e00ff */
[----:B-1----:R-:W-:Y:S02]  /*0e20*/  IADD3.X R3, PT, PT, RZ, UR14, RZ, P0, !PT ;  /* 0x0000000eff037c10 */ /* 0x002fe400087fe4ff */
[----:B------:R-:W-:Y:S02]  /*0e30*/  ISETP.GE.AND P3, PT, R20, UR15, PT ;  /* 0x0000000f14007c0c */ /* 0x000fe4000bf66270 */
[----:B------:R-:W-:-:S02]  /*0e40*/  ISETP.GE.AND P4, PT, R21, UR15, PT ;  /* 0x0000000f15007c0c */ /* 0x000fc4000bf86270 */
[----:B----4-:R-:W-:-:S04]  /*0e50*/  LEA R14, P0, R0, UR16, 0x2 ;  /* 0x00000010000e7c11 */ /* 0x010fc8000f8010ff */
[----:B------:R-:W-:Y:S01]  /*0e60*/  LEA.HI.X R15, R0, UR17, R3, 0x2, P0 ;  /* 0x00000011000f7c11 */ /* 0x000fe200080f1403 */
[----:B------:R-:W-:Y:S02]  /*0e70*/  IMAD.MOV.U32 R13, RZ, RZ, -0x1 ;  /* 0xffffffffff0d7424 */ /* 0x000fe400078e00ff */
[----:B------:R-:W-:Y:S02]  /*0e80*/  IMAD.MOV.U32 R12, RZ, RZ, -0x1 ;  /* 0xffffffffff0c7424 */ /* 0x000fe400078e00ff */
[----:B------:R1:W5:Y:S01]  /*0e90*/  @!P5 LDG.E R17, desc[UR18][R14.64] ;  /* 0x000000120e11d981 */ /* 0x000362000c1e1900 */
[----:B------:R-:W-:-:S03]  /*0ea0*/  ISETP.GE.AND P5, PT, R22, UR15, PT ;  /* 0x0000000f16007c0c */ /* 0x000fc6000bfa6270 */
[----:B------:R1:W5:Y:S01]  /*0eb0*/  @!P2 LDG.E R16, desc[UR18][R14.64+0x200] ;  /* 0x000200120e10a981 */ /* 0x000362000c1e1900 */
[C---:B0-----:R-:W-:Y:S01]  /*0ec0*/  LOP3.LUT R0, R18.reuse, 0x400, RZ, 0xfc, !PT ;  /* 0x0000040012007812 */ /* 0x041fe200078efcff */
[----:B------:R-:W-:Y:S01]  /*0ed0*/  VIADD R2, R18, 0x380 ;  /* 0x0000038012027836 */ /* 0x000fe20000000000 */
[----:B------:R-:W-:Y:S01]  /*0ee0*/  ISETP.GE.AND P2, PT, R23, UR15, PT ;  /* 0x0000000f17007c0c */ /* 0x000fe2000bf46270 */
[----:B------:R1:W5:Y:S01]  /*0ef0*/  @!P3 LDG.E R13, desc[UR18][R14.64+0x400] ;  /* 0x000400120e0db981 */ /* 0x000362000c1e1900 */
[----:B------:R-:W-:Y:S01]  /*0f00*/  ISETP.GE.AND P1, PT, R0, UR15, PT ;  /* 0x0000000f00007c0c */ /* 0x000fe2000bf26270 */
[----:B------:R-:W-:Y:S01]  /*0f10*/  VIADD R0, R18, 0x480 ;  /* 0x0000048012007836 */ /* 0x000fe20000000000 */
[----:B------:R-:W-:Y:S01]  /*0f20*/  ISETP.GE.AND P0, PT, R2, UR15, PT ;  /* 0x0000000f02007c0c */ /* 0x000fe2000bf06270 */
[----:B------:R1:W5:Y:S01]  /*0f30*/  @!P4 LDG.E R12, desc[UR18][R14.64+0x600] ;  /* 0x000600120e0cc981 */ /* 0x000362000c1e1900 */
[----:B------:R-:W-:Y:S01]  /*0f40*/  ISETP.GE.AND P3, PT, R24, UR15, PT ;  /* 0x0000000f18007c0c */ /* 0x000fe2000bf66270 */
[----:B------:R-:W-:Y:S01]  /*0f50*/  IMAD.MOV.U32 R10, RZ, RZ, -0x1 ;  /* 0xffffffffff0a7424 */ /* 0x000fe200078e00ff */
[----:B------:R-:W-:-:S02]  /*0f60*/  ISETP.GE.AND P4, PT, R0, UR15, PT ;  /* 0x0000000f00007c0c */ /* 0x000fc4000bf86270 */
[----:B------:R-:W-:Y:S01]  /*0f70*/  MOV R11, 0xffffffff ;  /* 0xffffffff000b7802 */ /* 0x000fe20000000f00 */
[C---:B------:R-:W-:Y:S02]  /*0f80*/  VIADD R0, R18.reuse, 0x580 ;  /* 0x0000058012007836 */ /* 0x040fe40000000000 */
[----:B------:R-:W-:Y:S01]  /*0f90*/  VIADD R2, R18, 0x600 ;  /* 0x0000060012027836 */ /* 0x000fe20000000000 */
[----:B------:R1:W5:Y:S01]  /*0fa0*/  @!P2 LDG.E R10, desc[UR18][R14.64+0xa00] ;  /* 0x000a00120e0aa981 */ /* 0x000362000c1e1900 */
[----:B------:R-:W-:Y:S01]  /*0fb0*/  IMAD.MOV.U32 R9, RZ, RZ, -0x1 ;  /* 0xffffffffff097424 */ /* 0x000fe200078e00ff */
[----:B------:R-:W-:Y:S01]  /*0fc0*/  MOV R7, 0xffffffff ;  /* 0xffffffff00077802 */ /* 0x000fe20000000f00 */
[----:B------:R-:W-:Y:S01]  /*0fd0*/  IMAD.MOV.U32 R8, RZ, RZ, -0x1 ;  /* 0xffffffffff087424 */ /* 0x000fe200078e00ff */
[----:B------:R1:W5:Y:S01]  /*0fe0*/  @!P5 LDG.E R11, desc[UR18][R14.64+0x800] ;  /* 0x000800120e0bd981 */ /* 0x000362000c1e1900 */
[----:B------:R-:W-:Y:S01]  /*0ff0*/  IMAD.MOV.U32 R6, RZ, RZ, -0x1 ;  /* 0xffffffffff067424 */ /* 0x000fe200078e00ff */
[----:B------:R-:W-:Y:S01]  /*1000*/  ISETP.GE.AND P5, PT, R0, UR15, PT ;  /* 0x0000000f00007c0c */ /* 0x000fe2000bfa6270 */
[----:B------:R-:W-:Y:S01]  /*1010*/  VIADD R0, R18, 0x680 ;  /* 0x0000068012007836 */ /* 0x000fe20000000000 */
[----:B------:R-:W-:Y:S01]  /*1020*/  ISETP.GE.AND P2, PT, R2, UR15, PT ;  /* 0x0000000f02007c0c */ /* 0x000fe2000bf46270 */
[----:B------:R-:W-:Y:S01]  /*1030*/  VIADD R2, R18, 0x700 ;  /* 0x0000070012027836 */ /* 0x000fe20000000000 */
[----:B------:R1:W5:Y:S01]  /*1040*/  @!P3 LDG.E R9, desc[UR18][R14.64+0xc00] ;  /* 0x000c00120e09b981 */ /* 0x000362000c1e1900 */
[----:B------:R-:W-:-:S03]  /*1050*/  ISETP.GE.AND P3, PT, R25, UR15, PT ;  /* 0x0000000f19007c0c */ /* 0x000fc6000bf66270 */
[----:B------:R1:W5:Y:S01]  /*1060*/  @!P0 LDG.E R8, desc[UR18][R14.64+0xe00] ;  /* 0x000e00120e088981 */ /* 0x000362000c1e1900 */
[----:B------:R-:W-:-:S03]  /*1070*/  ISETP.GE.AND P0, PT, R0, UR15, PT ;  /* 0x0000000f00007c0c */ /* 0x000fc6000bf06270 */
[----:B------:R1:W5:Y:S01]  /*1080*/  @!P1 LDG.E R7, desc[UR18][R14.64+0x1000] ;  /* 0x001000120e079981 */ /* 0x000362000c1e1900 */
[----:B------:R-:W-:-:S03]  /*1090*/  ISETP.GE.AND P1, PT, R2, UR15, PT ;  /* 0x0000000f02007c0c */ /* 0x000fc6000bf26270 */
[----:B------:R1:W5:Y:S01]  /*10a0*/  @!P4 LDG.E R6, desc[UR18][R14.64+0x1200] ;  /* 0x001200120e06c981 */ /* 0x000362000c1e1900 */
[----:B------:R-:W-:Y:S01]  /*10b0*/  ISETP.GE.AND P4, PT, R26, UR15, PT ;  /* 0x0000000f1a007c0c */ /* 0x000fe2000bf86270 */
[----:B------:R-:W-:Y:S01]  /*10c0*/  IMAD.MOV.U32 R5, RZ, RZ, -0x1 ;  /* 0xffffffffff057424 */ /* 0x000fe200078e00ff */
[----:B------:R-:W-:Y:S01]  /*10d0*/  MOV R0, 0xffffffff ;  /* 0xffffffff00007802 */ /* 0x000fe20000000f00 */
[----:B------:R-:W-:Y:S02]  /*10e0*/  IMAD.MOV.U32 R4, RZ, RZ, -0x1 ;  /* 0xffffffffff047424 */ /* 0x000fe400078e00ff */
        /* <DEDUP_REMOVED lines=9> */
.L_x_503:
[----:B------:R-:W2:Y:S02]  /*1180*/  LDCU.64 UR16, c[0x0][0x398] ;  /* 0x00007300ff1077ac */ /* 0x000ea40008000a00 */
[----:B--2---:R-:W-:-:S09]  /*1190*/  UISETP.GT.AND UP1, UPT, UR17, UR16, UPT ;  /* 0x000000101100728c */ /* 0x004fd2000bf24270 */
[----:B------:R-:W-:Y:S05]  /*11a0*/  BRA.U !UP1, `(.L_x_504) ;  /* 0x00000005093c7547 */ /* 0x000fea000b800000 */
[----:B------:R-:W2:Y:S01]  /*11b0*/  S2UR UR13, SR_CgaCtaId ;  /* 0x00000000000d79c3 */ /* 0x000ea20000008800 */
[----:B------:R-:W-:Y:S01]  /*11c0*/  UMOV UR4, 0x400 ;  /* 0x0000040000047882 */ /* 0x000fe20000000000 */
[----:B------:R-:W3:Y:S01]  /*11d0*/  LDCU UR14, c[0x0][0x398] ;  /* 0x00007300ff0e77ac */ /* 0x000ee20008000800 */
[----:B--2---:R-:W-:-:S03]  /*11e0*/  ULEA UR13, UR13, UR4, 0x18 ;  /* 0x000000040d0d7291 */ /* 0x004fc6000f8ec0ff */
[----:B---3--:R-:W-:-:S09]  /*11f0*/  UMOV UR4, URZ ;  /* 0x000000ff00047c82 */ /* 0x008fd20008000000 */
.L_x_505:
[----:B012---:R-:W-:Y:S01]  /*1200*/  IMAD R14, RZ, RZ, -UR14 ;  /* 0x8000000eff0e7e24 */ /* 0x007fe2000f8e02ff */
[----:B------:R-:W-:Y:S01]  /*1210*/  ULEA UR15, UR4, UR13, 0xa ;  /* 0x0000000d040f7291 */ /* 0x000fe2000f8e50ff */
[----:B------:R-:W-:Y:S01]  /*1220*/  IMAD.U32 R15, RZ, RZ, UR17 ;  /* 0x00000011ff0f7e24 */ /* 0x000fe2000f8e00ff */
[----:B------:R-:W-:-:S04]  /*1230*/  UIADD3 UR4, UPT, UPT, UR4, 0x1, URZ ;  /* 0x0000000104047890 */ /* 0x000fc8000fffe0ff */
[----:B------:R-:W-:Y:S01]  /*1240*/  VIADDMNMX R14, R14, R15, 0x8, PT ;  /* 0x000000080e0e7446 */ /* 0x000fe2000380010f */
[----:B------:R-:W-:-:S05]  /*1250*/  IMAD.MOV.U32 R15, RZ, RZ, -0x1 ;  /* 0xffffffffff0f7424 */ /* 0x000fca00078e00ff */
[----:B------:R-:W-:Y:S02]  /*1260*/  SHF.L.U32 R14, R15, R14, RZ ;  /* 0x0000000e0f0e7219 */ /* 0x000fe400000006ff */
[----:B-----5:R-:W-:-:S04]  /*1270*/  SHF.R.U32.HI R15, RZ, UR14, R17 ;  /* 0x0000000eff0f7c19 */ /* 0x020fc80008011611 */
[----:B------:R-:W-:-:S04]  /*1280*/  LOP3.LUT R15, R15, R14, RZ, 0x30, !PT ;  /* 0x0000000e0f0f7212 */ /* 0x000fc800078e30ff */
[----:B------:R-:W-:-:S05]  /*1290*/  LEA R15, R15, UR15, 0x2 ;  /* 0x0000000f0f0f7c11 */ /* 0x000fca000f8e10ff */
[----:B------:R0:W-:Y:S02]  /*12a0*/  ATOMS.POPC.INC.32 RZ, [R15+URZ] ;  /* 0x000000000fff7f8c */ /* 0x0001e4000d8000ff */
[----:B0-----:R-:W-:-:S04]  /*12b0*/  SHF.R.U32.HI R15, RZ, UR14, R16 ;  /* 0x0000000eff0f7c19 */ /* 0x001fc80008011610 */
        /* <DEDUP_REMOVED lines=55> */
[----:B0-----:R-:W-:Y:S01]  /*1630*/  SHF.R.U32.HI R15, RZ, UR14, R29 ;  /* 0x0000000eff0f7c19 */ /* 0x001fe2000801161d */
[----:B------:R-:W-:-:S03]  /*1640*/  UIADD3 UR14, UPT, UPT, UR14, 0x8, URZ ;  /* 0x000000080e0e7890 */ /* 0x000fc6000fffe0ff */
[----:B------:R-:W-:Y:S01]  /*1650*/  LOP3.LUT R14, R15, R14, RZ, 0x30, !PT ;  /* 0x0000000e0f0e7212 */ /* 0x000fe200078e30ff */
[----:B------:R-:W-:-:S03]  /*1660*/  UISETP.GE.AND UP1, UPT, UR14, UR17, UPT ;  /* 0x000000110e00728c */ /* 0x000fc6000bf26270 */
[----:B------:R-:W-:-:S05]  /*1670*/  LEA R14, R14, UR15, 0x2 ;  /* 0x0000000f0e0e7c11 */ /* 0x000fca000f8e10ff */
[----:B------:R2:W-:Y:S01]  /*1680*/  ATOMS.POPC.INC.32 RZ, [R14+URZ] ;  /* 0x000000000eff7f8c */ /* 0x0005e2000d8000ff */
[----:B------:R-:W-:Y:S05]  /*1690*/  BRA.U !UP1, `(.L_x_505) ;  /* 0xfffffff909d87547 */ /* 0x000fea000b83ffff */
.L_x_504:
[----:B------:R-:W-:Y:S05]  /*16a0*/  BRA.U !UP0, `(.L_x_506) ;  /* 0xfffffff508307547 */ /* 0x000fea000b83ffff */
.L_x_501:
[----:B------:R-:W-:Y:S01]  /*16b0*/  BAR.SYNC.DEFER_BLOCKING 0x0 ;  /* 0x0000000000007b1d */ /* 0x000fe20000010000 */
[----:B------:R-:W-:-:S05]  /*16c0*/  ISETP.NE.AND P0, PT, R28, RZ, PT ;  /* 0x000000ff1c00720c */ /* 0x000fca0003f05270 */
[----:B------:R-:W-:Y:S08]  /*16d0*/  BSSY.RECONVERGENT B0, `(.L_x_507) ;  /* 0x000016e000007945 */ /* 0x000ff00003800200 */
[----:B------:R-:W-:Y:S05]  /*16e0*/  @P0 BRA `(.L_x_508) ;  /* 0x0000001400b00947 */ /* 0x000fea0003800000 */
[----:B012345:R-:W0:Y:S01]  /*16f0*/  LDC.64 R2, c[0x0][0x398] ;  /* 0x0000e600ff027b82 */ /* 0x03fe220000000a00 */
[----:B------:R-:W-:Y:S01]  /*1700*/  IMAD.MOV.U32 R7, RZ, RZ, RZ ;  /* 0x000000ffff077224 */ /* 0x000fe200078e00ff */
[----:B0-----:R-:W-:-:S04]  /*1710*/  IADD3 R2, PT, PT, R3, 0x7, -R2 ;  /* 0x0000000703027810 */ /* 0x001fc80007ffe802 */
[----:B------:R-:W-:-:S04]  /*1720*/  SHF.R.S32.HI R3, RZ, 0x1f, R2 ;  /* 0x0000001fff037819 */ /* 0x000fc80000011402 */
[----:B------:R-:W-:-:S04]  /*1730*/  LEA.HI R0, R3, R2, RZ, 0x3 ;  /* 0x0000000203007211 */ /* 0x000fc800078f18ff */
[----:B------:R-:W-:-:S04]  /*1740*/  SHF.R.S32.HI R0, RZ, 0x3, R0 ;  /* 0x00000003ff007819 */ /* 0x000fc80000011400 */
[C---:B------:R-:W-:Y:S01]  /*1750*/  LOP3.LUT R9, R0.reuse, 0xffffff8, RZ, 0xc0, !PT ;  /* 0x0ffffff800097812 */ /* 0x040fe200078ec0ff */
[----:B------:R-:W-:-:S05]  /*1760*/  VIADD R8, R0, 0xffffffff ;  /* 0xffffffff00087836 */ /* 0x000fca0000000000 */
[----:B------:R-:W-:-:S13]  /*1770*/  ISETP.GE.U32.AND P0, PT, R8, 0x7, PT ;  /* 0x000000070800780c */ /* 0x000fda0003f06070 */
[----:B------:R-:W-:Y:S05]  /*1780*/  @!P0 BRA `(.L_x_509) ;  /* 0x00000004006c8947 */ /* 0x000fea0003800000 */
[----:B------:R-:W0:Y:S01]  /*1790*/  LDC.64 R2, c[0x0][0x380] ;  /* 0x0000e000ff027b82 */ /* 0x000e220000000a00 */
[----:B------:R-:W-:-:S07]  /*17a0*/  HFMA2 R11, -RZ, RZ, 0, 0 ;  /* 0x00000000ff0b7431 */ /* 0x000fce00000001ff */
.L_x_526:
[----:B------:R-:W-:Y:S01]  /*17b0*/  IMAD R29, R11, 0x400, R27 ;  /* 0x000004000b1d7824 */ /* 0x000fe200078e021b */
[----:B------:R-:W-:Y:S04]  /*17c0*/  BSSY.RECONVERGENT B1, `(.L_x_510) ;  /* 0x000000a000017945 */ /* 0x000fe80003800200 */
[----:B01234-:R-:W1:Y:S04]  /*17d0*/  LDS R4, [R29] ;  /* 0x000000001d047984 */ /* 0x01fe680000000800 */
[----:B------:R2:W3:Y:S04]  /*17e0*/  LDS R17, [R29+0x400] ;  /* 0x000400001d117984 */ /* 0x0004e80000000800 */
[----:B------:R2:W4:Y:S01]  /*17f0*/  LDS R15, [R29+0x800] ;  /* 0x000800001d0f7984 */ /* 0x0005220000000800 */
[----:B-1----:R-:W-:-:S13]  /*1800*/  ISETP.NE.AND P0, PT, R4, RZ, PT ;  /* 0x000000ff0400720c */ /* 0x002fda0003f05270 */
[----:B--234-:R-:W-:Y:S05]  /*1810*/  @!P0 BRA `(.L_x_511) ;  /* 0x0000000000108947 */ /* 0x01cfea0003800000 */
[----:B------:R-:W-:Y:S02]  /*1820*/  IMAD R7, R11, 0x100, R18 ;  /* 0x000001000b077824 */ /* 0x000fe400078e0212 */
[----:B------:R-:W-:Y:S02]  /*1830*/  IMAD.MOV.U32 R5, RZ, RZ, RZ ;  /* 0x000000ffff057224 */ /* 0x000fe400078e00ff */
[----:B0-----:R-:W-:-:S05]  /*1840*/  IMAD.WIDE.U32 R6, R7, 0x8, R2 ;  /* 0x0000000807067825 */ /* 0x001fca00078e0002 */
[----:B------:R1:W-:Y:S02]  /*1850*/  REDG.E.ADD.64.STRONG.GPU desc[UR18][R6.64], R4 ;  /* 0x000000040600798e */ /* 0x0003e4000c12e512 */
.L_x_511:
[----:B------:R-:W-:Y:S05]  /*1860*/  BSYNC.RECONVERGENT B1 ;  /* 0x0000000000017941 */ /* 0x000fea0003800200 */
.L_x_510:
[----:B------:R-:W2:Y:S01]  /*1870*/  LDS R10, [R29+0xc00] ;  /* 0x000c00001d0a7984 */ /* 0x000ea20000000800 */
[----:B------:R-:W-:Y:S01]  /*1880*/  ISETP.NE.AND P6, PT, R17, RZ, PT ;  /* 0x000000ff1100720c */ /* 0x000fe20003fc5270 */
[----:B------:R-:W-:Y:S01]  /*1890*/  BSSY.RECONVERGENT B1, `(.L_x_512) ;  /* 0x0000012000017945 */ /* 0x000fe20003800200 */
[----:B------:R-:W-:Y:S01]  /*18a0*/  ISETP.NE.AND P0, PT, R15, RZ, PT ;  /* 0x000000ff0f00720c */ /* 0x000fe20003f05270 */
[----:B------:R-:W3:Y:S04]  /*18b0*/  LDS R12, [R29+0x1000] ;  /* 0x001000001d0c7984 */ /* 0x000ee80000000800 */
[----:B------:R-:W4:Y:S04]  /*18c0*/  LDS R14, [R29+0x1400] ;  /* 0x001400001d0e7984 */ /* 0x000f280000000800 */
[----:B------:R-:W5:Y:S04]  /*18d0*/  LDS R16, [R29+0x1800] ;  /* 0x001800001d107984 */ /* 0x000f680000000800 */
[----:B------:R-:W0:Y:S01]  /*18e0*/  LDS R13, [R29+0x1c00] ;  /* 0x001c00001d0d7984 */ /* 0x000e220000000800 */
[----:B--2---:R-:W-:-:S02]  /*18f0*/  ISETP.NE.AND P1, PT, R10, RZ, PT ;  /* 0x000000ff0a00720c */ /* 0x004fc40003f25270 */
[----:B---3--:R-:W-:Y:S02]  /*1900*/  ISETP.NE.AND P2, PT, R12, RZ, PT ;  /* 0x000000ff0c00720c */ /* 0x008fe40003f45270 */
[----:B----4-:R-:W-:Y:S02]  /*1910*/  ISETP.NE.AND P3, PT, R14, RZ, PT ;  /* 0x000000ff0e00720c */ /* 0x010fe40003f65270 */
[----:B-----5:R-:W-:Y:S02]  /*1920*/  ISETP.NE.AND P4, PT, R16, RZ, PT ;  /* 0x000000ff1000720c */ /* 0x020fe40003f85270 */
[----:B0-----:R-:W-:Y:S01]  /*1930*/  ISETP.NE.AND P5, PT, R13, RZ, PT ;  /* 0x000000ff0d00720c */ /* 0x001fe20003fa5270 */
[----:B------:R-:W-:-:S12]  /*1940*/  @!P6 BRA `(.L_x_513) ;  /* 0x000000000018e947 */ /* 0x000fd80003800000 */
[----:B-1----:R-:W-:Y:S01]  /*1950*/  IMAD R7, R11, 0x100, R18 ;  /* 0x000001000b077824 */ /* 0x002fe200078e0212 */
[----:B------:R-:W-:Y:S01]  /*1960*/  MOV R5, RZ ;  /* 0x000000ff00057202 */ /* 0x000fe20000000f00 */
[----:B------:R-:W-:Y:S02]  /*1970*/  IMAD.MOV.U32 R4, RZ, RZ, R17 ;  /* 0x000000ffff047224 */ /* 0x000fe400078e0011 */
[----:B------:R-:W-:-:S04]  /*1980*/  VIADD R7, R7, 0x100 ;  /* 0x0000010007077836 */ /* 0x000fc80000000000 */
[----:B------:R-:W-:-:S05]  /*1990*/  IMAD.WIDE.U32 R6, R7, 0x8, R2 ;  /* 0x0000000807067825 */ /* 0x000fca00078e0002 */
[----:B------:R0:W-:Y:S02]  /*19a0*/  REDG.E.ADD.64.STRONG.GPU desc[UR18][R6.64], R4 ;  /* 0x000000040600798e */ /* 0x0001e4000c12e512 */
.L_x_513:
[----:B------:R-:W-:Y:S05]  /*19b0*/  BSYNC.RECONVERGENT B1 ;  /* 0x0000000000017941 */ /* 0x000fea0003800200 */
.L_x_512:
[----:B------:R-:W-:Y:S04]  /*19c0*/  BSSY.RECONVERGENT B1, `(.L_x_514) ;  /* 0x0000008000017945 */ /* 0x000fe80003800200 */
[----:B------:R-:W-:Y:S05]  /*19d0*/  @!P0 BRA `(.L_x_515) ;  /* 0x0000000000188947 */ /* 0x000fea0003800000 */
[----:B01----:R-:W-:Y:S02]  /*19e0*/  IMAD R5, R11, 0x100, R18 ;  /* 0x000001000b057824 */ /* 0x003fe400078e0212 */
[----:B------:R-:W-:Y:S02]  /*19f0*/  IMAD.MOV.U32 R6, RZ, RZ, R15 ;  /* 0x000000ffff067224 */ /* 0x000fe400078e000f */
[----:B------:R-:W-:Y:S02]  /*1a00*/  VIADD R5, R5, 0x200 ;  /* 0x0000020005057836 */ /* 0x000fe40000000000 */
[----:B------:R-:W-:Y:S02]  /*1a10*/  IMAD.MOV.U32 R7, RZ, RZ, RZ ;  /* 0x000000ffff077224 */ /* 0x000fe400078e00ff */
[----:B------:R-:W-:-:S05]  /*1a20*/  IMAD.WIDE.U32 R4, R5, 0x8, R2 ;  /* 0x0000000805047825 */ /* 0x000fca00078e0002 */
[----:B------:R2:W-:Y:S02]  /*1a30*/  REDG.E.ADD.64.STRONG.GPU desc[UR18][R4.64], R6 ;  /* 0x000000060400798e */ /* 0x0005e4000c12e512 */
.L_x_515:
[----:B------:R-:W-:Y:S05]  /*1a40*/  BSYNC.RECONVERGENT B1 ;  /* 0x0000000000017941 */ /* 0x000fea0003800200 */
.L_x_514:
[----:B------:R-:W-:Y:S04]  /*1a50*/  BSSY.RECONVERGENT B1, `(.L_x_516) ;  /* 0x0000008000017945 */ /* 0x000fe80003800200 */
[----:B------:R-:W-:Y:S05]  /*1a60*/  @!P1 BRA `(.L_x_517) ;  /* 0x0000000000189947 */ /* 0x000fea0003800000 */
[----:B012---:R-:W-:Y:S01]  /*1a70*/  IMAD R5, R11, 0x100, R18 ;  /* 0x000001000b057824 */ /* 0x007fe200078e0212 */
[----:B------:R-:W-:Y:S01]  /*1a80*/  MOV R6, R10 ;  /* 0x0000000a00067202 */ /* 0x000fe20000000f00 */
[----:B------:R-:W-:Y:S02]  /*1a90*/  IMAD.MOV.U32 R7, RZ, RZ, RZ ;  /* 0x000000ffff077224 */ /* 0x000fe400078e00ff */
[----:B------:R-:W-:-:S04]  /*1aa0*/  VIADD R5, R5, 0x300 ;  /* 0x0000030005057836 */ /* 0x000fc80000000000 */
[----:B------:R-:W-:-:S05]  /*1ab0*/  IMAD.WIDE.U32 R4, R5, 0x8, R2 ;  /* 0x0000000805047825 */ /* 0x000fca00078e0002 */
[----:B------:R3:W-:Y:S02]  /*1ac0*/  REDG.E.ADD.64.STRONG.GPU desc[UR18][R4.64], R6 ;  /* 0x000000060400798e */ /* 0x0007e4000c12e512 */
.L_x_517:
[----:B------:R-:W-:Y:S05]  /*1ad0*/  BSYNC.RECONVERGENT B1 ;  /* 0x0000000000017941 */ /* 0x000fea0003800200 */
.L_x_516:
[----:B------:R-:W-:Y:S04]  /*1ae0*/  BSSY.RECONVERGENT B1, `(.L_x_518) ;  /* 0x0000008000017945 */ /* 0x000fe80003800200 */
[----:B------:R-:W-:Y:S05]  /*1af0*/  @!P2 BRA `(.L_x_519) ;  /* 0x000000000018a947 */ /* 0x000fea0003800000 */
[----:B0123--:R-:W-:Y:S02]  /*1b00*/  IMAD R5, R11, 0x100, R18 ;  /* 0x000001000b057824 */ /* 0x00ffe400078e0212 */
[----:B------:R-:W-:Y:S02]  /*1b10*/  IMAD.MOV.U32 R6, RZ, RZ, R12 ;  /* 0x000000ffff067224 */ /* 0x000fe400078e000c */
[----:B------:R-:W-:Y:S02]  /*1b20*/  VIADD R5, R5, 0x400 ;  /* 0x0000040005057836 */ /* 0x000fe40000000000 */
[----:B------:R-:W-:Y:S02]  /*1b30*/  IMAD.MOV.U32 R7, RZ, RZ, RZ ;  /* 0x000000ffff077224 */ /* 0x000fe400078e00ff */
[----:B------:R-:W-:-:S05]  /*1b40*/  IMAD.WIDE.U32 R4, R5, 0x8, R2 ;  /* 0x0000000805047825 */ /* 0x000fca00078e0002 */
[----:B------:R4:W-:Y:S02]  /*1b50*/  REDG.E.ADD.64.STRONG.GPU desc[UR18][R4.64], R6 ;  /* 0x000000060400798e */ /* 0x0009e4000c12e512 */
.L_x_519:
[----:B------:R-:W-:Y:S05]  /*1b60*/  BSYNC.RECONVERGENT B1 ;  /* 0x0000000000017941 */ /* 0x000fea0003800200 */
.L_x_518:
[----:B------:R-:W-:Y:S04]  /*1b70*/  BSSY.RECONVERGENT B1, `(.L_x_520) ;  /* 0x0000007000017945 */ /* 0x000fe80003800200 */
[----:B------:R-:W-:Y:S05]  /*1b80*/  @!P3 BRA `(.L_x_521) ;  /* 0x000000000014b947 */ /* 0x000fea0003800000 */
[----:B01234-:R-:W-:Y:S02]  /*1b90*/  IMAD R5, R11, 0x100, R18 ;  /* 0x000001000b057824 */ /* 0x01ffe400078e0212 */
[----:B------:R-:W-:-:S03]  /*1ba0*/  IMAD.MOV.U32 R15, RZ, RZ, RZ ;  /* 0x000000ffff0f7224 */ /* 0x000fc600078e00ff */
[----:B------:R-:W-:-:S05]  /*1bb0*/  IADD3 R5, PT, PT, R5, 0x500, RZ ;  /* 0x0000050005057810 */ /* 0x000fca0007ffe0ff */
[----:B------:R-:W-:-:S05]  /*1bc0*/  IMAD.WIDE.U32 R4, R5, 0x8, R2 ;  /* 0x0000000805047825 */ /* 0x000fca00078e0002 */
[----:B------:R0:W-:Y:S02]  /*1bd0*/  REDG.E.ADD.64.STRONG.GPU desc[UR18][R4.64], R14 ;  /* 0x0000000e0400798e */ /* 0x0001e4000c12e512 */
.L_x_521:
[----:B------:R-:W-:Y:S05]  /*1be0*/  BSYNC.RECONVERGENT B1 ;  /* 0x0000000000017941 */ /* 0x000fea0003800200 */
.L_x_520:
[----:B------:R-:W-:Y:S04]  /*1bf0*/  BSSY.RECONVERGENT B1, `(.L_x_522) ;  /* 0x0000007000017945 */ /* 0x000fe80003800200 */
[----:B------:R-:W-:Y:S05]  /*1c00*/  @!P4 BRA `(.L_x_523) ;  /* 0x000000000014c947 */ /* 0x000fea0003800000 */
[----:B01234-:R-:W-:Y:S02]  /*1c10*/  IMAD R5, R11, 0x100, R18 ;  /* 0x000001000b057824 */ /* 0x01ffe400078e0212 */
[----:B------:R-:W-:Y:S02]  /*1c20*/  IMAD.MOV.U32 R17, RZ, RZ, RZ ;  /* 0x000000ffff117224 */ /* 0x000fe400078e00ff */
[----:B------:R-:W-:-:S04]  /*1c30*/  VIADD R5, R5, 0x600 ;  /* 0x0000060005057836 */ /* 0x000fc80000000000 */
[----:B------:R-:W-:-:S05]  /*1c40*/  IMAD.WIDE.U32 R4, R5, 0x8, R2 ;  /* 0x0000000805047825 */ /* 0x000fca00078e0002 */
[----:B------:R0:W-:Y:S02]  /*1c50*/  REDG.E.ADD.64.STRONG.GPU desc[UR18][R4.64], R16 ;  /* 0x000000100400798e */ /* 0x0001e4000c12e512 */
.L_x_523:
[----:B------:R-:W-:Y:S05]  /*1c60*/  BSYNC.RECONVERGENT B1 ;  /* 0x0000000000017941 */ /* 0x000fea0003800200 */
.L_x_522:
[----:B------:R-:W-:Y:S04]  /*1c70*/  BSSY.RECONVERGENT B1, `(.L_x_524) ;  /* 0x0000008000017945 */ /* 0x000fe80003800200 */
[----:B------:R-:W-:Y:S05]  /*1c80*/  @!P5 BRA `(.L_x_525) ;  /* 0x000000000018d947 */ /* 0x000fea0003800000 */
[----:B01234-:R-:W-:Y:S01]  /*1c90*/  IMAD R5, R11, 0x100, R18 ;  /* 0x000001000b057824 */ /* 0x01ffe200078e0212 */
[----:B------:R-:W-:Y:S01]  /*1ca0*/  MOV R6, R13 ;  /* 0x0000000d00067202 */ /* 0x000fe20000000f00 */
[----:B------:R-:W-:Y:S02]  /*1cb0*/  IMAD.MOV.U32 R7, RZ, RZ, RZ ;  /* 0x000000ffff077224 */ /* 0x000fe400078e00ff */
[----:B------:R-:W-:-:S04]  /*1cc0*/  VIADD R5, R5, 0x700 ;  /* 0x0000070005057836 */ /* 0x000fc80000000000 */
[----:B------:R-:W-:-:S05]  /*1cd0*/  IMAD.WIDE.U32 R4, R5, 0x8, R2 ;  /* 0x0000000805047825 */ /* 0x000fca00078e0002 */
[----:B------:R0:W-:Y:S02]  /*1ce0*/  REDG.E.ADD.64.STRONG.GPU desc[UR18][R4.64], R6 ;  /* 0x000000060400798e */ /* 0x0001e4000c12e512 */
.L_x_525:
[----:B------:R-:W-:Y:S05]  /*1cf0*/  BSYNC.RECONVERGENT B1 ;  /* 0x0000000000017941 */ /* 0x000fea0003800200 */
.L_x_524:
[----:B------:R-:W-:-:S05]  /*1d00*/  VIADD R11, R11, 0x8 ;  /* 0x000000080b0b7836 */ /* 0x000fca0000000000 */
[----:B------:R-:W-:-:S13]  /*1d10*/  ISETP.NE.AND P0, PT, R11, R9, PT ;  /* 0x000000090b00720c */ /* 0x000fda0003f05270 */
[----:B------:R-:W-:Y:S05]  /*1d20*/  @P0 BRA `(.L_x_526) ;  /* 0xfffffff800a00947 */ /* 0x000fea000383ffff */
[----:B01234-:R-:W-:-:S07]  /*1d30*/  IMAD.MOV.U32 R7, RZ, RZ, R9 ;  /* 0x000000ffff077224 */ /* 0x01ffce00078e0009 */
.L_x_509:
[----:B------:R-:W-:Y:S01]  /*1d40*/  UISETP.NE.AND UP0, UPT, UR20, URZ, UPT ;  /* 0x000000ff1400728c */ /* 0x000fe2000bf05270 */
[----:B------:R-:W-:Y:S01]  /*1d50*/  IMAD.U32 R2, RZ, RZ, UR9 ;  /* 0x00000009ff027e24 */ /* 0x000fe2000f8e00ff */
[----:B------:R-:W-:Y:S01]  /*1d60*/  LOP3.LUT R11, R0, 0x1, RZ, 0xc0, !PT ;  /* 0x00000001000b7812 */ /* 0x000fe200078ec0ff */
[----:B------:R-:W-:-:S03]  /*1d70*/  IMAD.U32 R10, RZ, RZ, UR20 ;  /* 0x00000014ff0a7e24 */ /* 0x000fc6000f8e00ff */
[----:B------:R-:W-:Y:S01]  /*1d80*/  IADD3 R0, PT, PT, R2, -0x1, RZ ;  /* 0xffffffff02007810 */ /* 0x000fe20007ffe0ff */
[----:B------:R-:W-:Y:S02]  /*1d90*/  VIADD R10, R10, 0xffffffff ;  /* 0xffffffff0a0a7836 */ /* 0x000fe40000000000 */
[----:B------:R-:W-:Y:S05]  /*1da0*/  BRA.U !UP0, `(.L_x_527) ;  /* 0x00000005086c7547 */ /* 0x000fea000b800000 */
[----:B------:R-:W-:-:S13]  /*1db0*/  ISETP.GE.U32.AND P0, PT, R10, 0x3, PT ;  /* 0x000000030a00780c */ /* 0x000fda0003f06070 */
[----:B------:R-:W-:Y:S05]  /*1dc0*/  @!P0 BRA `(.L_x_528) ;  /* 0x0000000000bc8947 */ /* 0x000fea0003800000 */
[----:B------:R-:W-:Y:S01]  /*1dd0*/  IMAD R2, R7, 0x400, R27 ;  /* 0x0000040007027824 */ /* 0x000fe200078e021b */
[----:B------:R-:W-:Y:S04]  /*1de0*/  BSSY.RECONVERGENT B1, `(.L_x_529) ;  /* 0x0000010000017945 */ /* 0x000fe80003800200 */
[----:B------:R-:W0:Y:S04]  /*1df0*/  LDS R13, [R2] ;  /* 0x00000000020d7984 */ /* 0x000e280000000800 */
[----:B------:R-:W1:Y:S04]  /*1e00*/  LDS R14, [R2+0x400] ;  /* 0x00040000020e7984 */ /* 0x000e680000000800 */
[----:B------:R-:W2:Y:S04]  /*1e10*/  LDS R6, [R2+0x800] ;  /* 0x0008000002067984 */ /* 0x000ea80000000800 */
[----:B------:R-:W3:Y:S01]  /*1e20*/  LDS R12, [R2+0xc00] ;  /* 0x000c0000020c7984 */ /* 0x000ee20000000800 */
[----:B0-----:R-:W-:-:S02]  /*1e30*/  ISETP.NE.AND P0, PT, R13, RZ, PT ;  /* 0x000000ff0d00720c */ /* 0x001fc40003f05270 */
[----:B-1----:R-:W-:Y:S02]  /*1e40*/  ISETP.NE.AND P1, PT, R14, RZ, PT ;  /* 0x000000ff0e00720c */ /* 0x002fe40003f25270 */
[----:B--2---:R-:W-:Y:S02]  /*1e50*/  ISETP.NE.AND P2, PT, R6, RZ, PT ;  /* 0x000000ff0600720c */ /* 0x004fe40003f45270 */
[----:B---3--:R-:W-:-:S07]  /*1e60*/  ISETP.NE.AND P3, PT, R12, RZ, PT ;  /* 0x000000ff0c00720c */ /* 0x008fce0003f65270 */
[----:B------:R-:W-:Y:S06]  /*1e70*/  @!P0 BRA `(.L_x_530) ;  /* 0x0000000000188947 */ /* 0x000fec0003800000 */
[----:B------:R-:W0:Y:S01]  /*1e80*/  LDC.64 R4, c[0x0][0x380] ;  /* 0x0000e000ff047b82 */ /* 0x000e220000000a00 */
[----:B------:R-:W-:Y:S02]  /*1e90*/  IMAD R3, R7, 0x100, R18 ;  /* 0x0000010007037824 */ /* 0x000fe400078e0212 */
[----:B------:R-:W-:Y:S02]  /*1ea0*/  IMAD.MOV.U32 R2, RZ, RZ, R13 ;  /* 0x000000ffff027224 */ /* 0x000fe400078e000d */
[----:B0-----:R-:W-:-:S04]  /*1eb0*/  IMAD.WIDE.U32 R4, R3, 0x8, R4 ;  /* 0x0000000803047825 */ /* 0x001fc800078e0004 */
[----:B------:R-:W-:-:S05]  /*1ec0*/  IMAD.MOV.U32 R3, RZ, RZ, RZ ;  /* 0x000000ffff037224 */ /* 0x000fca00078e00ff */
[----:B------:R0:W-:Y:S02]  /*1ed0*/  REDG.E.ADD.64.STRONG.GPU desc[UR18][R4.64], R2 ;  /* 0x000000020400798e */ /* 0x0001e4000c12e512 */
.L_x_530:
[----:B------:R-:W-:Y:S05]  /*1ee0*/  BSYNC.RECONVERGENT B1 ;  /* 0x0000000000017941 */ /* 0x000fea0003800200 */
.L_x_529:
[----:B------:R-:W-:Y:S04]  /*1ef0*/  BSSY.RECONVERGENT B1, `(.L_x_531) ;  /* 0x0000008000017945 */ /* 0x000fe80003800200 */
[----:B------:R-:W-:Y:S05]  /*1f00*/  @!P1 BRA `(.L_x_532) ;  /* 0x0000000000189947 */ /* 0x000fea0003800000 */
[----:B0-----:R-:W0:Y:S01]  /*1f10*/  LDC.64 R2, c[0x0][0x380] ;  /* 0x0000e000ff027b82 */ /* 0x001e220000000a00 */
[----:B------:R-:W-:Y:S02]  /*1f20*/  IMAD R5, R7, 0x100, R18 ;  /* 0x0000010007057824 */ /* 0x000fe400078e0212 */
[----:B------:R-:W-:Y:S02]  /*1f30*/  HFMA2 R15, -RZ, RZ, 0, 0 ;  /* 0x00000000ff0f7431 */ /* 0x000fe400000001ff */
[----:B------:R-:W-:-:S04]  /*1f40*/  VIADD R5, R5, 0x100 ;  /* 0x0000010005057836 */ /* 0x000fc80000000000 */
[----:B0-----:R-:W-:-:S05]  /*1f50*/  IMAD.WIDE.U32 R2, R5, 0x8, R2 ;  /* 0x0000000805027825 */ /* 0x001fca00078e0002 */
[----:B------:R1:W-:Y:S02]  /*1f60*/  REDG.E.ADD.64.STRONG.GPU desc[UR18][R2.64], R14 ;  /* 0x0000000e0200798e */ /* 0x0003e4000c12e512 */
.L_x_532:
[----:B------:R-:W-:Y:S05]  /*1f70*/  BSYNC.RECONVERGENT B1 ;  /* 0x0000000000017941 */ /* 0x000fea0003800200 */
.L_x_531:
[----:B------:R-:W-:Y:S04]  /*1f80*/  BSSY.RECONVERGENT B1, `(.L_x_533) ;  /* 0x0000009000017945 */ /* 0x000fe80003800200 */
[----:B------:R-:W-:Y:S05]  /*1f90*/  @!P2 BRA `(.L_x_534) ;  /* 0x00000000001ca947 */ /* 0x000fea0003800000 */
[----:B01----:R-:W0:Y:S01]  /*1fa0*/  LDC.64 R2, c[0x0][0x380] ;  /* 0x0000e000ff027b82 */ /* 0x003e220000000a00 */
[----:B------:R-:W-:Y:S02]  /*1fb0*/  IMAD R5, R7, 0x100, R18 ;  /* 0x0000010007057824 */ /* 0x000fe400078e0212 */
[----:B------:R-:W-:Y:S02]  /*1fc0*/  IMAD.MOV.U32 R4, RZ, RZ, R6 ;  /* 0x000000ffff047224 */ /* 0x000fe400078e0006 */
[----:B------:R-:W-:-:S04]  /*1fd0*/  VIADD R5, R5, 0x200 ;  /* 0x0000020005057836 */ /* 0x000fc80000000000 */
[----:B0-----:R-:W-:-:S04]  /*1fe0*/  IMAD.WIDE.U32 R2, R5, 0x8, R2 ;  /* 0x0000000805027825 */ /* 0x001fc800078e0002 */
[----:B------:R-:W-:-:S05]  /*1ff0*/  IMAD.MOV.U32 R5, RZ, RZ, RZ ;  /* 0x000000ffff057224 */ /* 0x000fca00078e00ff */
[----:B------:R2:W-:Y:S02]  /*2000*/  REDG.E.ADD.64.STRONG.GPU desc[UR18][R2.64], R4 ;  /* 0x000000040200798e */ /* 0x0005e4000c12e512 */
.L_x_534:
[----:B------:R-:W-:Y:S05]  /*2010*/  BSYNC.RECONVERGENT B1 ;  /* 0x0000000000017941 */ /* 0x000fea0003800200 */
.L_x_533:
[----:B------:R-:W-:Y:S04]  /*2020*/  BSSY.RECONVERGENT B1, `(.L_x_535) ;  /* 0x0000008000017945 */ /* 0x000fe80003800200 */
[----:B------:R-:W-:Y:S05]  /*2030*/  @!P3 BRA `(.L_x_536) ;  /* 0x000000000018b947 */ /* 0x000fea0003800000 */
[----:B012---:R-:W0:Y:S01]  /*2040*/  LDC.64 R2, c[0x0][0x380] ;  /* 0x0000e000ff027b82 */ /* 0x007e220000000a00 */
[----:B------:R-:W-:Y:S01]  /*2050*/  IMAD R5, R7, 0x100, R18 ;  /* 0x0000010007057824 */ /* 0x000fe200078e0212 */
[----:B------:R-:W-:-:S03]  /*2060*/  MOV R13, RZ ;  /* 0x000000ff000d7202 */ /* 0x000fc60000000f00 */
[----:B------:R-:W-:-:S04]  /*2070*/  VIADD R5, R5, 0x300 ;  /* 0x0000030005057836 */ /* 0x000fc80000000000 */
[----:B0-----:R-:W-:-:S05]  /*2080*/  IMAD.WIDE.U32 R2, R5, 0x8, R2 ;  /* 0x0000000805027825 */ /* 0x001fca00078e0002 */
[----:B------:R3:W-:Y:S02]  /*2090*/  REDG.E.ADD.64.STRONG.GPU desc[UR18][R2.64], R12 ;  /* 0x0000000c0200798e */ /* 0x0007e4000c12e512 */
.L_x_536:
[----:B------:R-:W-:Y:S05]  /*20a0*/  BSYNC.RECONVERGENT B1 ;  /* 0x0000000000017941 */ /* 0x000fea0003800200 */
.L_x_535:
[----:B------:R-:W-:-:S07]  /*20b0*/  VIADD R7, R7, 0x4 ;  /* 0x0000000407077836 */ /* 0x000fce0000000000 */
.L_x_528:
[----:B------:R-:W-:Y:S01]  /*20c0*/  UISETP.NE.AND UP0, UPT, UR9, URZ, UPT ;  /* 0x000000ff0900728c */ /* 0x000fe2000bf05270 */
[----:B------:R-:W-:Y:S08]  /*20d0*/  BSSY.RECONVERGENT B1, `(.L_x_527) ;  /* 0x0000028000017945 */ /* 0x000ff00003800200 */
[----:B------:R-:W-:Y:S05]  /*20e0*/  BRA.U !UP0, `(.L_x_537) ;  /* 0x0000000108987547 */ /* 0x000fea000b800000 */
[----:B------:R-:W-:-:S13]  /*20f0*/  ISETP.NE.AND P0, PT, R0, RZ, PT ;  /* 0x000000ff0000720c */ /* 0x000fda0003f05270 */
[----:B------:R-:W-:Y:S05]  /*2100*/  @!P0 BRA `(.L_x_538) ;  /* 0x0000000000608947 */ /* 0x000fea0003800000 */
[----:B0123--:R-:W-:Y:S01]  /*2110*/  IMAD R2, R7, 0x400, R27 ;  /* 0x0000040007027824 */ /* 0x00ffe200078e021b */
[----:B------:R-:W-:Y:S04]  /*2120*/  BSSY.RECONVERGENT B2, `(.L_x_539) ;  /* 0x000000b000027945 */ /* 0x000fe80003800200 */
[----:B------:R-:W0:Y:S04]  /*2130*/  LDS R4, [R2] ;  /* 0x0000000002047984 */ /* 0x000e280000000800 */
[----:B------:R-:W1:Y:S01]  /*2140*/  LDS R6, [R2+0x400] ;  /* 0x0004000002067984 */ /* 0x000e620000000800 */
[----:B0-----:R-:W-:-:S02]  /*2150*/  ISETP.NE.AND P0, PT, R4, RZ, PT ;  /* 0x000000ff0400720c */ /* 0x001fc40003f05270 */
[----:B-1----:R-:W-:-:S11]  /*2160*/  ISETP.NE.AND P1, PT, R6, RZ, PT ;  /* 0x000000ff0600720c */ /* 0x002fd60003f25270 */
[----:B------:R-:W-:Y:S05]  /*2170*/  @!P0 BRA `(.L_x_540) ;  /* 0x0000000000148947 */ /* 0x000fea0003800000 */
[----:B------:R-:W0:Y:S01]  /*2180*/  LDC.64 R2, c[0x0][0x380] ;  /* 0x0000e000ff027b82 */ /* 0x000e220000000a00 */
[----:B------:R-:W-:-:S04]  /*2190*/  IMAD R5, R7, 0x100, R18 ;  /* 0x0000010007057824 */ /* 0x000fc800078e0212 */
[----:B0-----:R-:W-:-:S04]  /*21a0*/  IMAD.WIDE.U32 R2, R5, 0x8, R2 ;  /* 0x0000000805027825 */ /* 0x001fc800078e0002 */
[----:B------:R-:W-:-:S05]  /*21b0*/  IMAD.MOV.U32 R5, RZ, RZ, RZ ;  /* 0x000000ffff057224 */ /* 0x000fca00078e00ff */
[----:B------:R0:W-:Y:S02]  /*21c0*/  REDG.E.ADD.64.STRONG.GPU desc[UR18][R2.64], R4 ;  /* 0x000000040200798e */ /* 0x0001e4000c12e512 */
.L_x_540:
[----:B------:R-:W-:Y:S05]  /*21d0*/  BSYNC.RECONVERGENT B2 ;  /* 0x0000000000027941 */ /* 0x000fea0003800200 */
.L_x_539:
[----:B------:R-:W-:Y:S04]  /*21e0*/  BSSY.RECONVERGENT B2, `(.L_x_541) ;  /* 0x0000009000027945 */ /* 0x000fe80003800200 */
[----:B------:R-:W-:Y:S05]  /*21f0*/  @!P1 BRA `(.L_x_542) ;  /* 0x00000000001c9947 */ /* 0x000fea0003800000 */
[----:B0-----:R-:W0:Y:S01]  /*2200*/  LDC.64 R2, c[0x0][0x380] ;  /* 0x0000e000ff027b82 */ /* 0x001e220000000a00 */
[----:B------:R-:W-:-:S05]  /*2210*/  IMAD R4, R7, 0x100, R18 ;  /* 0x0000010007047824 */ /* 0x000fca00078e0212 */
[----:B------:R-:W-:Y:S01]  /*2220*/  IADD3 R5, PT, PT, R4, 0x100, RZ ;  /* 0x0000010004057810 */ /* 0x000fe20007ffe0ff */
[----:B------:R-:W-:-:S04]  /*2230*/  IMAD.MOV.U32 R4, RZ, RZ, R6 ;  /* 0x000000ffff047224 */ /* 0x000fc800078e0006 */
[----:B0-----:R-:W-:-:S04]  /*2240*/  IMAD.WIDE.U32 R2, R5, 0x8, R2 ;  /* 0x0000000805027825 */ /* 0x001fc800078e0002 */
[----:B------:R-:W-:-:S05]  /*2250*/  IMAD.MOV.U32 R5, RZ, RZ, RZ ;  /* 0x000000ffff057224 */ /* 0x000fca00078e00ff */
[----:B------:R1:W-:Y:S02]  /*2260*/  REDG.E.ADD.64.STRONG.GPU desc[UR18][R2.64], R4 ;  /* 0x000000040200798e */ /* 0x0003e4000c12e512 */
.L_x_542:
[----:B------:R-:W-:Y:S05]  /*2270*/  BSYNC.RECONVERGENT B2 ;  /* 0x0000000000027941 */ /* 0x000fea0003800200 */
.L_x_541:
[----:B------:R-:W-:-:S07]  /*2280*/  VIADD R7, R7, 0x2 ;  /* 0x0000000207077836 */ /* 0x000fce0000000000 */
.L_x_538:
[----:B------:R-:W-:-:S13]  /*2290*/  ISETP.NE.AND P0, PT, R11, RZ, PT ;  /* 0x000000ff0b00720c */ /* 0x000fda0003f05270 */
[----:B------:R-:W-:Y:S05]  /*22a0*/  @!P0 BRA `(.L_x_537) ;  /* 0x0000000000288947 */ /* 0x000fea0003800000 */
[----:B0123--:R-:W-:-:S05]  /*22b0*/  IMAD R2, R7, 0x400, R27 ;  /* 0x0000040007027824 */ /* 0x00ffca00078e021b */
[----:B------:R-:W0:Y:S02]  /*22c0*/  LDS R6, [R2] ;  /* 0x0000000002067984 */ /* 0x000e240000000800 */
[----:B0-----:R-:W-:-:S13]  /*22d0*/  ISETP.NE.AND P0, PT, R6, RZ, PT ;  /* 0x000000ff0600720c */ /* 0x001fda0003f05270 */
[----:B------:R-:W-:Y:S05]  /*22e0*/  @!P0 BRA `(.L_x_537) ;  /* 0x0000000000188947 */ /* 0x000fea0003800000 */
[----:B------:R-:W0:Y:S01]  /*22f0*/  LDC.64 R2, c[0x0][0x380] ;  /* 0x0000e000ff027b82 */ /* 0x000e220000000a00 */
[----:B------:R-:W-:-:S04]  /*2300*/  IMAD R5, R7, 0x100, R18 ;  /* 0x0000010007057824 */ /* 0x000fc800078e0212 */
[----:B0-----:R-:W-:Y:S01]  /*2310*/  IMAD.WIDE.U32 R4, R5, 0x8, R2 ;  /* 0x0000000805047825 */ /* 0x001fe200078e0002 */
[----:B------:R-:W-:-:S03]  /*2320*/  MOV R2, R6 ;  /* 0x0000000600027202 */ /* 0x000fc60000000f00 */
[----:B------:R-:W-:-:S05]  /*2330*/  IMAD.MOV.U32 R3, RZ, RZ, RZ ;  /* 0x000000ffff037224 */ /* 0x000fca00078e00ff */
[----:B------:R4:W-:Y:S02]  /*2340*/  REDG.E.ADD.64.STRONG.GPU desc[UR18][R4.64], R2 ;  /* 0x000000020400798e */ /* 0x0009e4000c12e512 */
.L_x_537:
[----:B------:R-:W-:Y:S05]  /*2350*/  BSYNC.RECONVERGENT B1 ;  /* 0x0000000000017941 */ /* 0x000fea0003800200 */
.L_x_527:
[----:B------:R-:W-:-:S13]  /*2360*/  ISETP.GT.U32.AND P0, PT, R18, 0x7f, PT ;  /* 0x0000007f1200780c */ /* 0x000fda0003f04070 */
[----:B------:R-:W-:Y:S05]  /*2370*/  @P0 BRA `(.L_x_508) ;  /* 0x00000008008c0947 */ /* 0x000fea0003800000 */
[----:B------:R-:W-:Y:S01]  /*2380*/  ISETP.GE.U32.AND P0, PT, R8, 0x7, PT ;  /* 0x000000070800780c */ /* 0x000fe20003f06070 */
[----:B------:R-:W-:-:S12]  /*2390*/  IMAD.MOV.U32 R7, RZ, RZ, RZ ;  /* 0x000000ffff077224 */ /* 0x000fd800078e00ff */
[----:B------:R-:W-:Y:S05]  /*23a0*/  @!P0 BRA `(.L_x_543) ;  /* 0x0000000400148947 */ /* 0x000fea0003800000 */
[----:B01234-:R-:W0:Y:S01]  /*23b0*/  LDC.64 R2, c[0x0][0x380] ;  /* 0x0000e000ff027b82 */ /* 0x01fe220000000a00 */
[----:B------:R-:W-:-:S07]  /*23c0*/  IMAD.MOV.U32 R8, RZ, RZ, RZ ;  /* 0x000000ffff087224 */ /* 0x000fce00078e00ff */
.L_x_560:
[C---:B------:R-:W-:Y:S01]  /*23d0*/  IMAD R29, R8.reuse, 0x400, R27 ;  /* 0x00000400081d7824 */ /* 0x040fe200078e021b */
[----:B------:R-:W-:Y:S01]  /*23e0*/  BSSY.RECONVERGENT B1, `(.L_x_544) ;  /* 0x000000c000017945 */ /* 0x000fe20003800200 */
[----:B01234-:R-:W-:-:S03]  /*23f0*/  IMAD R5, R8, 0x100, R18 ;  /* 0x0000010008057824 */ /* 0x01ffc600078e0212 */
[----:B------:R-:W1:Y:S01]  /*2400*/  LDS R6, [R29+0x200] ;  /* 0x000200001d067984 */ /* 0x000e620000000800 */
[----:B0-----:R-:W-:-:S03]  /*2410*/  IMAD.WIDE.U32 R4, R5, 0x8, R2 ;  /* 0x0000000805047825 */ /* 0x001fc600078e0002 */
[----:B------:R-:W0:Y:S04]  /*2420*/  LDS R12, [R29+0x600] ;  /* 0x000600001d0c7984 */ /* 0x000e280000000800 */
[----:B------:R2:W3:Y:S04]  /*2430*/  LDS R17, [R29+0xa00] ;  /* 0x000a00001d117984 */ /* 0x0004e80000000800 */
[----:B------:R2:W4:Y:S01]  /*2440*/  LDS R13, [R29+0xe00] ;  /* 0x000e00001d0d7984 */ /* 0x0005220000000800 */
[----:B-1----:R-:W-:Y:S02]  /*2450*/  ISETP.NE.AND P0, PT, R6, RZ, PT ;  /* 0x000000ff0600720c */ /* 0x002fe40003f05270 */
[----:B0-----:R-:W-:-:S11]  /*2460*/  ISETP.NE.AND P1, PT, R12, RZ, PT ;  /* 0x000000ff0c00720c */ /* 0x001fd60003f25270 */
[----:B--234-:R-:W-:Y:S05]  /*2470*/  @!P0 BRA `(.L_x_545) ;  /* 0x0000000000088947 */ /* 0x01cfea0003800000 */
[----:B------:R-:W-:-:S05]  /*2480*/  HFMA2 R7, -RZ, RZ, 0, 0 ;  /* 0x00000000ff077431 */ /* 0x000fca00000001ff */
[----:B------:R0:W-:Y:S02]  /*2490*/  REDG.E.ADD.64.STRONG.GPU desc[UR18][R4.64+0x400], R6 ;  /* 0x000400060400798e */ /* 0x0001e4000c12e512 */
.L_x_545:
[----:B------:R-:W-:Y:S05]  /*24a0*/  BSYNC.RECONVERGENT B1 ;  /* 0x0000000000017941 */ /* 0x000fea0003800200 */
.L_x_544:
[----:B------:R-:W-:Y:S04]  /*24b0*/  BSSY.RECONVERGENT B1, `(.L_x_546) ;  /* 0x0000005000017945 */ /* 0x000fe80003800200 */
[----:B------:R-:W-:Y:S05]  /*24c0*/  @!P1 BRA `(.L_x_547) ;  /* 0x00000000000c9947 */ /* 0x000fea0003800000 */
[----:B0-----:R-:W-:Y:S02]  /*24d0*/  IMAD.MOV.U32 R6, RZ, RZ, R12 ;  /* 0x000000ffff067224 */ /* 0x001fe400078e000c */
[----:B------:R-:W-:-:S05]  /*24e0*/  IMAD.MOV.U32 R7, RZ, RZ, RZ ;  /* 0x000000ffff077224 */ /* 0x000fca00078e00ff */
[----:B------:R1:W-:Y:S02]  /*24f0*/  REDG.E.ADD.64.STRONG.GPU desc[UR18][R4.64+0xc00], R6 ;  /* 0x000c00060400798e */ /* 0x0003e4000c12e512 */
.L_x_547:
[----:B------:R-:W-:Y:S05]  /*2500*/  BSYNC.RECONVERGENT B1 ;  /* 0x0000000000017941 */ /* 0x000fea0003800200 */
.L_x_546:
[----:B------:R-:W2:Y:S01]  /*2510*/  LDS R15, [R29+0x1200] ;  /* 0x001200001d0f7984 */ /* 0x000ea20000000800 */
[----:B------:R-:W-:Y:S01]  /*2520*/  ISETP.NE.AND P6, PT, R17, RZ, PT ;  /* 0x000000ff1100720c */ /* 0x000fe20003fc5270 */
[----:B------:R-:W-:Y:S01]  /*2530*/  VIADD R8, R8, 0x8 ;  /* 0x0000000808087836 */ /* 0x000fe20000000000 */
[----:B------:R-:W-:Y:S01]  /*2540*/  BSSY.RECONVERGENT B1, `(.L_x_548) ;  /* 0x000000e000017945 */ /* 0x000fe20003800200 */
[----:B------:R-:W3:Y:S01]  /*2550*/  LDS R12, [R29+0x1600] ;  /* 0x001600001d0c7984 */ /* 0x000ee20000000800 */
[----:B------:R-:W-:Y:S02]  /*2560*/  ISETP.NE.AND P1, PT, R13, RZ, PT ;  /* 0x000000ff0d00720c */ /* 0x000fe40003f25270 */
[----:B------:R-:W-:Y:S01]  /*2570*/  ISETP.NE.AND P0, PT, R8, R9, PT ;  /* 0x000000090800720c */ /* 0x000fe20003f05270 */
[----:B------:R-:W4:Y:S04]  /*2580*/  LDS R14, [R29+0x1a00] ;  /* 0x001a00001d0e7984 */ /* 0x000f280000000800 */
[----:B------:R-:W5:Y:S01]  /*2590*/  LDS R16, [R29+0x1e00] ;  /* 0x001e00001d107984 */ /* 0x000f620000000800 */
[----:B--2---:R-:W-:-:S02]  /*25a0*/  ISETP.NE.AND P2, PT, R15, RZ, PT ;  /* 0x000000ff0f00720c */ /* 0x004fc40003f45270 */
[----:B---3--:R-:W-:Y:S02]  /*25b0*/  ISETP.NE.AND P3, PT, R12, RZ, PT ;  /* 0x000000ff0c00720c */ /* 0x008fe40003f65270 */
[----:B----4-:R-:W-:Y:S02]  /*25c0*/  ISETP.NE.AND P4, PT, R14, RZ, PT ;  /* 0x000000ff0e00720c */ /* 0x010fe40003f85270 */
[----:B-----5:R-:W-:Y:S01]  /*25d0*/  ISETP.NE.AND P5, PT, R16, RZ, PT ;  /* 0x000000ff1000720c */ /* 0x020fe20003fa5270 */
[----:B------:R-:W-:-:S12]  /*25e0*/  @!P6 BRA `(.L_x_549) ;  /* 0x00000000000ce947 */ /* 0x000fd80003800000 */
[----:B01----:R-:W-:Y:S02]  /*25f0*/  IMAD.MOV.U32 R6, RZ, RZ, R17 ;  /* 0x000000ffff067224 */ /* 0x003fe400078e0011 */
[----:B------:R-:W-:-:S05]  /*2600*/  IMAD.MOV.U32 R7, RZ, RZ, RZ ;  /* 0x000000ffff077224 */ /* 0x000fca00078e00ff */
[----:B------:R2:W-:Y:S02]  /*2610*/  REDG.E.ADD.64.STRONG.GPU desc[UR18][R4.64+0x1400], R6 ;  /* 0x001400060400798e */ /* 0x0005e4000c12e512 */
.L_x_549:
[----:B------:R-:W-:Y:S05]  /*2620*/  BSYNC.RECONVERGENT B1 ;  /* 0x0000000000017941 */ /* 0x000fea0003800200 */
.L_x_548:
[----:B------:R-:W-:Y:S04]  /*2630*/  BSSY.RECONVERGENT B1, `(.L_x_550) ;  /* 0x0000005000017945 */ /* 0x000fe80003800200 */
[----:B------:R-:W-:Y:S05]  /*2640*/  @!P1 BRA `(.L_x_551) ;  /* 0x00000000000c9947 */ /* 0x000fea0003800000 */
[----:B012---:R-:W-:Y:S01]  /*2650*/  MOV R6, R13 ;  /* 0x0000000d00067202 */ /* 0x007fe20000000f00 */
[----:B------:R-:W-:-:S05]  /*2660*/  IMAD.MOV.U32 R7, RZ, RZ, RZ ;  /* 0x000000ffff077224 */ /* 0x000fca00078e00ff */
[----:B------:R3:W-:Y:S02]  /*2670*/  REDG.E.ADD.64.STRONG.GPU desc[UR18][R4.64+0x1c00], R6 ;  /* 0x001c00060400798e */ /* 0x0007e4000c12e512 */
.L_x_551:
[----:B------:R-:W-:Y:S05]  /*2680*/  BSYNC.RECONVERGENT B1 ;  /* 0x0000000000017941 */ /* 0x000fea0003800200 */
.L_x_550:
[----:B------:R-:W-:Y:S04]  /*2690*/  BSSY.RECONVERGENT B1, `(.L_x_552) ;  /* 0x0000005000017945 */ /* 0x000fe80003800200 */
[----:B------:R-:W-:Y:S05]  /*26a0*/  @!P2 BRA `(.L_x_553) ;  /* 0x00000000000ca947 */ /* 0x000fea0003800000 */
[----:B0123--:R-:W-:Y:S02]  /*26b0*/  IMAD.MOV.U32 R6, RZ, RZ, R15 ;  /* 0x000000ffff067224 */ /* 0x00ffe400078e000f */
[----:B------:R-:W-:-:S05]  /*26c0*/  IMAD.MOV.U32 R7, RZ, RZ, RZ ;  /* 0x000000ffff077224 */ /* 0x000fca00078e00ff */
[----:B------:R4:W-:Y:S02]  /*26d0*/  REDG.E.ADD.64.STRONG.GPU desc[UR18][R4.64+0x2400], R6 ;  /* 0x002400060400798e */ /* 0x0009e4000c12e512 */
.L_x_553:
[----:B------:R-:W-:Y:S05]  /*26e0*/  BSYNC.RECONVERGENT B1 ;  /* 0x0000000000017941 */ /* 0x000fea0003800200 */
.L_x_552:
[----:B------:R-:W-:Y:S04]  /*26f0*/  BSSY.RECONVERGENT B1, `(.L_x_554) ;  /* 0x0000004000017945 */ /* 0x000fe80003800200 */
[----:B------:R-:W-:Y:S05]  /*2700*/  @!P3 BRA `(.L_x_555) ;  /* 0x000000000008b947 */ /* 0x000fea0003800000 */
[----:B------:R-:W-:-:S05]  /*2710*/  IMAD.MOV.U32 R13, RZ, RZ, RZ ;  /* 0x000000ffff0d7224 */ /* 0x000fca00078e00ff */
[----:B------:R0:W-:Y:S02]  /*2720*/  REDG.E.ADD.64.STRONG.GPU desc[UR18][R4.64+0x2c00], R12 ;  /* 0x002c000c0400798e */ /* 0x0001e4000c12e512 */
.L_x_555:
[----:B------:R-:W-:Y:S05]  /*2730*/  BSYNC.RECONVERGENT B1 ;  /* 0x0000000000017941 */ /* 0x000fea0003800200 */
.L_x_554:
[----:B------:R-:W-:Y:S04]  /*2740*/  BSSY.RECONVERGENT B1, `(.L_x_556) ;  /* 0x0000004000017945 */ /* 0x000fe80003800200 */
[----:B------:R-:W-:Y:S05]  /*2750*/  @!P4 BRA `(.L_x_557) ;  /* 0x000000000008c947 */ /* 0x000fea0003800000 */
[----:B------:R-:W-:-:S05]  /*2760*/  IMAD.MOV.U32 R15, RZ, RZ, RZ ;  /* 0x000000ffff0f7224 */ /* 0x000fca00078e00ff */
[----:B------:R0:W-:Y:S02]  /*2770*/  REDG.E.ADD.64.STRONG.GPU desc[UR18][R4.64+0x3400], R14 ;  /* 0x0034000e0400798e */ /* 0x0001e4000c12e512 */
.L_x_557:
[----:B------:R-:W-:Y:S05]  /*2780*/  BSYNC.RECONVERGENT B1 ;  /* 0x0000000000017941 */ /* 0x000fea0003800200 */
.L_x_556:
[----:B------:R-:W-:Y:S04]  /*2790*/  BSSY.RECONVERGENT B1, `(.L_x_558) ;  /* 0x0000004000017945 */ /* 0x000fe80003800200 */
[----:B------:R-:W-:Y:S05]  /*27a0*/  @!P5 BRA `(.L_x_559) ;  /* 0x000000000008d947 */ /* 0x000fea0003800000 */
[----:B------:R-:W-:-:S05]  /*27b0*/  HFMA2 R17, -RZ, RZ, 0, 0 ;  /* 0x00000000ff117431 */ /* 0x000fca00000001ff */
[----:B------:R0:W-:Y:S02]  /*27c0*/  REDG.E.ADD.64.STRONG.GPU desc[UR18][R4.64+0x3c00], R16 ;  /* 0x003c00100400798e */ /* 0x0001e4000c12e512 */
.L_x_559:
[----:B------:R-:W-:Y:S05]  /*27d0*/  BSYNC.RECONVERGENT B1 ;  /* 0x0000000000017941 */ /* 0x000fea0003800200 */
.L_x_558:
[----:B------:R-:W-:Y:S05]  /*27e0*/  @P0 BRA `(.L_x_560) ;  /* 0xfffffff800f80947 */ /* 0x000fea000383ffff */
[----:B01234-:R-:W-:-:S07]  /*27f0*/  IMAD.MOV.U32 R7, RZ, RZ, R9 ;  /* 0x000000ffff077224 */ /* 0x01ffce00078e0009 */
.L_x_543:
[----:B------:R-:W-:-:S09]  /*2800*/  UISETP.NE.AND UP0, UPT, UR20, URZ, UPT ;  /* 0x000000ff1400728c */ /* 0x000fd2000bf05270 */
[----:B------:R-:W-:Y:S05]  /*2810*/  BRA.U !UP0, `(.L_x_508) ;  /* 0x0000000508647547 */ /* 0x000fea000b800000 */
[----:B------:R-:W-:-:S13]  /*2820*/  ISETP.GE.U32.AND P0, PT, R10, 0x3, PT ;  /* 0x000000030a00780c */ /* 0x000fda0003f06070 */
[----:B------:R-:W-:Y:S05]  /*2830*/  @!P0 BRA `(.L_x_561) ;  /* 0x0000000000c08947 */ /* 0x000fea0003800000 */
[----:B01234-:R-:W-:Y:S01]  /*2840*/  IMAD R2, R7, 0x400, R27 ;  /* 0x0000040007027824 */ /* 0x01ffe200078e021b */
[----:B------:R-:W-:Y:S04]  /*2850*/  BSSY.RECONVERGENT B1, `(.L_x_562) ;  /* 0x0000010000017945 */ /* 0x000fe80003800200 */
[----:B------:R-:W0:Y:S04]  /*2860*/  LDS R10, [R2+0x200] ;  /* 0x00020000020a7984 */ /* 0x000e280000000800 */
        /* <DEDUP_REMOVED lines=14> */
.L_x_563:
[----:B------:R-:W-:Y:S05]  /*2950*/  BSYNC.RECONVERGENT B1 ;  /* 0x0000000000017941 */ /* 0x000fea0003800200 */
.L_x_562:
[----:B------:R-:W-:Y:S04]  /*2960*/  BSSY.RECONVERGENT B1, `(.L_x_564) ;  /* 0x0000009000017945 */ /* 0x000fe80003800200 */
[----:B------:R-:W-:Y:S05]  /*2970*/  @!P1 BRA `(.L_x_565) ;  /* 0x00000000001c9947 */ /* 0x000fea0003800000 */
[----:B0-----:R-:W0:Y:S01]  /*2980*/  LDC.64 R4, c[0x0][0x380] ;  /* 0x0000e000ff047b82 */ /* 0x001e220000000a00 */
[----:B------:R-:W-:Y:S01]  /*2990*/  LEA R3, R7, R18, 0x8 ;  /* 0x0000001207037211 */ /* 0x000fe200078e40ff */
[----:B------:R-:W-:-:S04]  /*29a0*/  IMAD.MOV.U32 R2, RZ, RZ, R9 ;  /* 0x000000ffff027224 */ /* 0x000fc800078e0009 */
[----:B------:R-:W-:-:S04]  /*29b0*/  VIADD R3, R3, 0x100 ;  /* 0x0000010003037836 */ /* 0x000fc80000000000 */
[----:B0-----:R-:W-:-:S04]  /*29c0*/  IMAD.WIDE.U32 R4, R3, 0x8, R4 ;  /* 0x0000000803047825 */ /* 0x001fc800078e0004 */
[----:B------:R-:W-:-:S05]  /*29d0*/  IMAD.MOV.U32 R3, RZ, RZ, RZ ;  /* 0x000000ffff037224 */ /* 0x000fca00078e00ff */
[----:B------:R1:W-:Y:S02]  /*29e0*/  REDG.E.ADD.64.STRONG.GPU desc[UR18][R4.64+0x400], R2 ;  /* 0x000400020400798e */ /* 0x0003e4000c12e512 */
.L_x_565:
[----:B------:R-:W-:Y:S05]  /*29f0*/  BSYNC.RECONVERGENT B1 ;  /* 0x0000000000017941 */ /* 0x000fea0003800200 */
.L_x_564:
[----:B------:R-:W-:Y:S04]  /*2a00*/  BSSY.RECONVERGENT B1, `(.L_x_566) ;  /* 0x0000009000017945 */ /* 0x000fe80003800200 */
[----:B------:R-:W-:Y:S05]  /*2a10*/  @!P2 BRA `(.L_x_567) ;  /* 0x00000000001ca947 */ /* 0x000fea0003800000 */
[----:B01----:R-:W0:Y:S01]  /*2a20*/  LDC.64 R2, c[0x0][0x380] ;  /* 0x0000e000ff027b82 */ /* 0x003e220000000a00 */
[----:B------:R-:W-:Y:S01]  /*2a30*/  IMAD R5, R7, 0x100, R18 ;  /* 0x0000010007057824 */ /* 0x000fe200078e0212 */
[----:B------:R-:W-:-:S03]  /*2a40*/  MOV R4, R6 ;  /* 0x0000000600047202 */ /* 0x000fc60000000f00 */
[----:B------:R-:W-:-:S04]  /*2a50*/  VIADD R5, R5, 0x200 ;  /* 0x0000020005057836 */ /* 0x000fc80000000000 */
[----:B0-----:R-:W-:-:S04]  /*2a60*/  IMAD.WIDE.U32 R2, R5, 0x8, R2 ;  /* 0x0000000805027825 */ /* 0x001fc800078e0002 */
[----:B------:R-:W-:-:S05]  /*2a70*/  IMAD.MOV.U32 R5, RZ, RZ, RZ ;  /* 0x000000ffff057224 */ /* 0x000fca00078e00ff */
[----:B------:R2:W-:Y:S02]  /*2a80*/  REDG.E.ADD.64.STRONG.GPU desc[UR18][R2.64+0x400], R4 ;  /* 0x000400040200798e */ /* 0x0005e4000c12e512 */
.L_x_567:
[----:B------:R-:W-:Y:S05]  /*2a90*/  BSYNC.RECONVERGENT B1 ;  /* 0x0000000000017941 */ /* 0x000fea0003800200 */
.L_x_566:
[----:B------:R-:W-:Y:S04]  /*2aa0*/  BSSY.RECONVERGENT B1, `(.L_x_568) ;  /* 0x0000008000017945 */ /* 0x000fe80003800200 */
[----:B------:R-:W-:Y:S05]  /*2ab0*/  @!P3 BRA `(.L_x_569) ;  /* 0x000000000018b947 */ /* 0x000fea0003800000 */
[----:B012---:R-:W0:Y:S01]  /*2ac0*/  LDC.64 R2, c[0x0][0x380] ;  /* 0x0000e000ff027b82 */ /* 0x007e220000000a00 */
[----:B------:R-:W-:Y:S02]  /*2ad0*/  IMAD R5, R7, 0x100, R18 ;  /* 0x0000010007057824 */ /* 0x000fe400078e0212 */
[----:B------:R-:W-:Y:S02]  /*2ae0*/  IMAD.MOV.U32 R9, RZ, RZ, RZ ;  /* 0x000000ffff097224 */ /* 0x000fe400078e00ff */
[----:B------:R-:W-:-:S04]  /*2af0*/  VIADD R5, R5, 0x300 ;  /* 0x0000030005057836 */ /* 0x000fc80000000000 */
[----:B0-----:R-:W-:-:S05]  /*2b00*/  IMAD.WIDE.U32 R2, R5, 0x8, R2 ;  /* 0x0000000805027825 */ /* 0x001fca00078e0002 */
[----:B------:R3:W-:Y:S02]  /*2b10*/  REDG.E.ADD.64.STRONG.GPU desc[UR18][R2.64+0x400], R8 ;  /* 0x000400080200798e */ /* 0x0007e4000c12e512 */
.L_x_569:
[----:B------:R-:W-:Y:S05]  /*2b20*/  BSYNC.RECONVERGENT B1 ;  /* 0x0000000000017941 */ /* 0x000fea0003800200 */
.L_x_568:
[----:B------:R-:W-:-:S07]  /*2b30*/  VIADD R7, R7, 0x4 ;  /* 0x0000000407077836 */ /* 0x000fce0000000000 */
.L_x_561:
[----:B------:R-:W-:-:S09]  /*2b40*/  UISETP.NE.AND UP0, UPT, UR9, URZ, UPT ;  /* 0x000000ff0900728c */ /* 0x000fd2000bf05270 */
[----:B------:R-:W-:Y:S05]  /*2b50*/  BRA.U !UP0, `(.L_x_508) ;  /* 0x0000000108947547 */ /* 0x000fea000b800000 */
[----:B------:R-:W-:-:S13]  /*2b60*/  ISETP.NE.AND P0, PT, R0, RZ, PT ;  /* 0x000000ff0000720c */ /* 0x000fda0003f05270 */
[----:B------:R-:W-:Y:S05]  /*2b70*/  @!P0 BRA `(.L_x_570) ;  /* 0x0000000000608947 */ /* 0x000fea0003800000 */
[----:B01234-:R-:W-:Y:S01]  /*2b80*/  LEA R2, R7, R27, 0xa ;  /* 0x0000001b07027211 */ /* 0x01ffe200078e50ff */
[----:B------:R-:W-:Y:S04]  /*2b90*/  BSSY.RECONVERGENT B1, `(.L_x_571) ;  /* 0x000000b000017945 */ /* 0x000fe80003800200 */
[----:B------:R-:W0:Y:S04]  /*2ba0*/  LDS R4, [R2+0x200] ;  /* 0x0002000002047984 */ /* 0x000e280000000800 */
        /* <DEDUP_REMOVED lines=9> */
.L_x_572:
[----:B------:R-:W-:Y:S05]  /*2c40*/  BSYNC.RECONVERGENT B1 ;  /* 0x0000000000017941 */ /* 0x000fea0003800200 */
.L_x_571:
[----:B------:R-:W-:Y:S04]  /*2c50*/  BSSY.RECONVERGENT B1, `(.L_x_573) ;  /* 0x0000009000017945 */ /* 0x000fe80003800200 */
[----:B------:R-:W-:Y:S05]  /*2c60*/  @!P1 BRA `(.L_x_574) ;  /* 0x00000000001c9947 */ /* 0x000fea0003800000 */
[----:B0-----:R-:W0:Y:S01]  /*2c70*/  LDC.64 R2, c[0x0][0x380] ;  /* 0x0000e000ff027b82 */ /* 0x001e220000000a00 */
[----:B------:R-:W-:-:S04]  /*2c80*/  IMAD R4, R7, 0x100, R18 ;  /* 0x0000010007047824 */ /* 0x000fc800078e0212 */
[----:B------:R-:W-:Y:S02]  /*2c90*/  VIADD R5, R4, 0x100 ;  /* 0x0000010004057836 */ /* 0x000fe40000000000 */
[----:B------:R-:W-:Y:S02]  /*2ca0*/  IMAD.MOV.U32 R4, RZ, RZ, R0 ;  /* 0x000000ffff047224 */ /* 0x000fe400078e0000 */
[----:B0-----:R-:W-:-:S04]  /*2cb0*/  IMAD.WIDE.U32 R2, R5, 0x8, R2 ;  /* 0x0000000805027825 */ /* 0x001fc800078e0002 */
[----:B------:R-:W-:-:S05]  /*2cc0*/  HFMA2 R5, -RZ, RZ, 0, 0 ;  /* 0x00000000ff057431 */ /* 0x000fca00000001ff */
[----:B------:R1:W-:Y:S02]  /*2cd0*/  REDG.E.ADD.64.STRONG.GPU desc[UR18][R2.64+0x400], R4 ;  /* 0x000400040200798e */ /* 0x0003e4000c12e512 */
.L_x_574:
[----:B------:R-:W-:Y:S05]  /*2ce0*/  BSYNC.RECONVERGENT B1 ;  /* 0x0000000000017941 */ /* 0x000fea0003800200 */
.L_x_573:
[----:B------:R-:W-:-:S07]  /*2cf0*/  VIADD R7, R7, 0x2 ;  /* 0x0000000207077836 */ /* 0x000fce0000000000 */
.L_x_570:
[----:B------:R-:W-:-:S13]  /*2d00*/  ISETP.NE.AND P0, PT, R11, RZ, PT ;  /* 0x000000ff0b00720c */ /* 0x000fda0003f05270 */
[----:B------:R-:W-:Y:S05]  /*2d10*/  @!P0 BRA `(.L_x_508) ;  /* 0x0000000000248947 */ /* 0x000fea0003800000 */
[----:B------:R-:W-:-:S05]  /*2d20*/  IMAD R0, R7, 0x400, R27 ;  /* 0x0000040007007824 */ /* 0x000fca00078e021b */
[----:B012-4-:R-:W0:Y:S02]  /*2d30*/  LDS R4, [R0+0x200] ;  /* 0x0002000000047984 */ /* 0x017e240000000800 */
[----:B0-----:R-:W-:-:S13]  /*2d40*/  ISETP.NE.AND P0, PT, R4, RZ, PT ;  /* 0x000000ff0400720c */ /* 0x001fda0003f05270 */
[----:B------:R-:W-:Y:S05]  /*2d50*/  @!P0 BRA `(.L_x_508) ;  /* 0x0000000000148947 */ /* 0x000fea0003800000 */
[----:B---3--:R-:W0:Y:S01]  /*2d60*/  LDC.64 R2, c[0x0][0x380] ;  /* 0x0000e000ff027b82 */ /* 0x008e220000000a00 */
[----:B------:R-:W-:Y:S02]  /*2d70*/  IMAD R7, R7, 0x100, R18 ;  /* 0x0000010007077824 */ /* 0x000fe400078e0212 */
[----:B------:R-:W-:Y:S02]  /*2d80*/  IMAD.MOV.U32 R5, RZ, RZ, RZ ;  /* 0x000000ffff057224 */ /* 0x000fe400078e00ff */
[----:B0-----:R-:W-:-:S05]  /*2d90*/  IMAD.WIDE.U32 R2, R7, 0x8, R2 ;  /* 0x0000000807027825 */ /* 0x001fca00078e0002 */
[----:B------:R0:W-:Y:S02]  /*2da0*/  REDG.E.ADD.64.STRONG.GPU desc[UR18][R2.64+0x400], R4 ;  /* 0x000400040200798e */ /* 0x0001e4000c12e512 */
.L_x_508:
[----:B------:R-:W-:Y:S05]  /*2db0*/  BSYNC.RECONVERGENT B0 ;  /* 0x0000000000007941 */ /* 0x000fea0003800200 */
.L_x_507:
[----:B------:R-:W1:Y:S01]  /*2dc0*/  LDCU.64 UR4, c[0x0][0x390] ;  /* 0x00007200ff0477ac */ /* 0x000e620008000a00 */
[----:B------:R-:W-:-:S04]  /*2dd0*/  UIADD3 UR6, UP1, UPT, UR6, 0x1, URZ ;  /* 0x0000000106067890 */ /* 0x000fc8000ff3e0ff */
[----:B------:R-:W-:Y:S02]  /*2de0*/  UIADD3.X UR7, UPT, UPT, URZ, UR7, URZ, UP1, !UPT ;  /* 0x00000007ff077290 */ /* 0x000fe40008ffe4ff */
[----:B-1----:R-:W-:-:S04]  /*2df0*/  UIADD3 UR10, UP0, UPT, UR4, -0x1, URZ ;  /* 0xffffffff040a7890 */ /* 0x002fc8000ff1e0ff */
[----:B------:R-:W-:-:S04]  /*2e00*/  UIADD3.X UR11, UPT, UPT, UR5, -0x1, URZ, UP0, !UPT ;  /* 0xffffffff050b7890 */ /* 0x000fc800087fe4ff */
[----:B------:R-:W-:-:S04]  /*2e10*/  USHF.R.U64 UR10, UR10, 0x1e, UR11 ;  /* 0x0000001e0a0a7899 */ /* 0x000fc8000800120b */
[----:B------:R-:W-:-:S04]  /*2e20*/  UIADD3 UR10, UP0, UPT, UR10, 0x1, URZ ;  /* 0x000000010a0a7890 */ /* 0x000fc8000ff1e0ff */
[----:B------:R-:W-:Y:S02]  /*2e30*/  ULEA.HI.X UR11, UR11, URZ, URZ, 0x2, UP0 ;  /* 0x000000ff0b0b7291 */ /* 0x000fe400080f14ff */
[----:B------:R-:W-:-:S04]  /*2e40*/  UISETP.LT.U32.AND UP0, UPT, UR10, UR4, UPT ;  /* 0x000000040a00728c */ /* 0x000fc8000bf01070 */
[----:B------:R-:W-:-:S04]  /*2e50*/  UISETP.LT.U32.AND.EX UP0, UPT, UR11, UR5, UPT, UP0 ;  /* 0x000000050b00728c */ /* 0x000fc8000bf01100 */
[----:B------:R-:W-:Y:S02]  /*2e60*/  USEL UR4, UR10, UR4, UP0 ;  /* 0x000000040a047287 */ /* 0x000fe40008000000 */
[----:B------:R-:W-:Y:S02]  /*2e70*/  USEL UR5, UR11, UR5, UP0 ;  /* 0x000000050b057287 */ /* 0x000fe40008000000 */
[----:B------:R-:W-:-:S04]  /*2e80*/  UISETP.NE.U32.AND UP0, UPT, UR6, UR4, UPT ;  /* 0x000000040600728c */ /* 0x000fc8000bf05070 */
[----:B------:R-:W-:Y:S01]  /*2e90*/  UISETP.NE.AND.EX UP0, UPT, UR7, UR5, UPT, UP0 ;  /* 0x000000050700728c */ /* 0x000fe2000bf05300 */
[----:B------:R-:W-:Y:S08]  /*2ea0*/  BAR.SYNC.DEFER_BLOCKING 0x0 ;  /* 0x0000000000007b1d */ /* 0x000ff00000010000 */
[----:B------:R-:W-:Y:S05]  /*2eb0*/  BRA.U UP0, `(.L_x_575) ;  /* 0xffffffd100dc7547 */ /* 0x000fea000b83ffff */
[----:B------:R-:W-:Y:S05]  /*2ec0*/  EXIT ;  /* 0x000000000000794d */ /* 0x000fea0003800000 */
.L_x_576:
        /* <DEDUP_REMOVED lines=11> */
.L_x_821:


//--------------------- .text._ZN3cub18CUB_300001_SM_10006detail10radix_sort31DeviceRadixSortSingleTileKernelINS1_5radix10policy_hubIjjyE10Policy1000ELNS0_9SortOrderE0EjjyNS1_21identity_decomposer_tEEEvPKT1_PSA_PKT2_PSE_T3_iiT4_ --------------------------
	.section	.text._ZN3cub18CUB_300001_SM_10006detail10radix_sort31DeviceRadixSortSingleTileKernelINS1_5radix10policy_hubIjjyE10Policy1000ELNS0_9SortOrderE0EjjyNS1_21identity_decomposer_tEEEvPKT1_PSA_PKT2_PSE_T3_iiT4_,"ax",@progbits
	.align	128
        .global         _ZN3cub18CUB_300001_SM_10006detail10radix_sort31DeviceRadixSortSingleTileKernelINS1_5radix10policy_hubIjjyE10Policy1000ELNS0_9SortOrderE0EjjyNS1_21identity_decomposer_tEEEvPKT1_PSA_PKT2_PSE_T3_iiT4_
        .type           _ZN3cub18CUB_300001_SM_10006detail10radix_sort31DeviceRadixSortSingleTileKernelINS1_5radix10policy_hubIjjyE10Policy1000ELNS0_9SortOrderE0EjjyNS1_21identity_decomposer_tEEEvPKT1_PSA_PKT2_PSE_T3_iiT4_,@function
        .size           _ZN3cub18CUB_300001_SM_10006detail10radix_sort31DeviceRadixSortSingleTileKernelINS1_5radix10policy_hubIjjyE10Policy1000ELNS0_9SortOrderE0EjjyNS1_21identity_decomposer_tEEEvPKT1_PSA_PKT2_PSE_T3_iiT4_,(.L_x_822 - _ZN3cub18CUB_300001_SM_10006detail10radix_sort31DeviceRadixSortSingleTileKernelINS1_5radix10policy_hubIjjyE10Policy1000ELNS0_9SortOrderE0EjjyNS1_21identity_decomposer_tEEEvPKT1_PSA_PKT2_PSE_T3_iiT4_)
        .other          _ZN3cub18CUB_300001_SM_10006detail10radix_sort31DeviceRadixSortSingleTileKernelINS1_5radix10policy_hubIjjyE10Policy1000ELNS0_9SortOrderE0EjjyNS1_21identity_decomposer_tEEEvPKT1_PSA_PKT2_PSE_T3_iiT4_,@"STO_CUDA_ENTRY STV_DEFAULT"
_ZN3cub18CUB_300001_SM_10006detail10radix_sort31DeviceRadixSortSingleTileKernelINS1_5radix10policy_hubIjjyE10Policy1000ELNS0_9SortOrderE0EjjyNS1_21identity_decomposer_tEEEvPKT1_PSA_PKT2_PSE_T3_iiT4_:
.text._ZN3cub18CUB_300001_SM_10006detail10radix_sort31DeviceRadixSortSingleTileKernelINS1_5radix10policy_hubIjjyE10Policy1000ELNS0_9SortOrderE0EjjyNS1_21identity_decomposer_tEEEvPKT1_PSA_PKT2_PSE_T3_iiT4_:
[----:B------:R-:W-:Y:S01]  /*0000*/  LDC R1, c[0x0][0x37c] ;  /* 0x0000df00ff017b82 */ /* 0x000fe20000000800 */
[----:B------:R-:W0:Y:S01]  /*0010*/  S2R R0, SR_TID.X ;  /* 0x0000000000007919 */ /* 0x000e220000002100 */
[----:B------:R-:W1:Y:S01]  /*0020*/  LDCU UR4, c[0x0][0x3a0] ;  /* 0x00007400ff0477ac */ /* 0x000e620008000800 */
[----:B------:R-:W-:-:S05]  /*0030*/  IMAD.MOV.U32 R16, RZ, RZ, -0x1 ;  /* 0xffffffffff107424 */ /* 0x000fca00078e00ff */
[----:B------:R-:W2:Y:S01]  /*0040*/  LDC.64 R6, c[0x0][0x390] ;  /* 0x0000e400ff067b82 */ /* 0x000ea20000000a00 */
[----:B------:R-:W-:Y:S01]  /*0050*/  IMAD.MOV.U32 R17, RZ, RZ, -0x1 ;  /* 0xffffffffff117424 */ /* 0x000fe200078e00ff */
[----:B------:R-:W3:Y:S01]  /*0060*/  LDCU.64 UR10, c[0x0][0x358] ;  /* 0x00006b00ff0a77ac */ /* 0x000ee20008000a00 */
[----:B------:R-:W-:Y:S02]  /*0070*/  IMAD.MOV.U32 R18, RZ, RZ, -0x1 ;  /* 0xffffffffff127424 */ /* 0x000fe400078e00ff */
[----:B------:R-:W-:Y:S01]  /*0080*/  IMAD.MOV.U32 R19, RZ, RZ, -0x1 ;  /* 0xffffffffff137424 */ /* 0x000fe200078e00ff */
[----:B------:R-:W4:Y:S01]  /*0090*/  LDCU.64 UR6, c[0x0][0x3a8] ;  /* 0x00007500ff0677ac */ /* 0x000f220008000a00 */
[----:B------:R-:W-:Y:S02]  /*00a0*/  IMAD.MOV.U32 R20, RZ, RZ, -0x1 ;  /* 0xffffffffff147424 */ /* 0x000fe400078e00ff */
[----:B------:R-:W-:Y:S02]  /*00b0*/  IMAD.MOV.U32 R21, RZ, RZ, -0x1 ;  /* 0xffffffffff157424 */ /* 0x000fe400078e00ff */
[----:B------:R-:W-:-:S02]  /*00c0*/  IMAD.MOV.U32 R22, RZ, RZ, -0x1 ;  /* 0xffffffffff167424 */ /* 0x000fc400078e00ff */
[----:B------:R-:W-:Y:S02]  /*00d0*/  IMAD.MOV.U32 R12, RZ, RZ, -0x1 ;  /* 0xffffffffff0c7424 */ /* 0x000fe400078e00ff */
[----:B------:R-:W-:Y:S02]  /*00e0*/  IMAD.MOV.U32 R13, RZ, RZ, -0x1 ;  /* 0xffffffffff0d7424 */ /* 0x000fe400078e00ff */
[----:B------:R-:W-:Y:S02]  /*00f0*/  IMAD.MOV.U32 R14, RZ, RZ, -0x1 ;  /* 0xffffffffff0e7424 */ /* 0x000fe400078e00ff */
[----:B------:R-:W-:Y:S02]  /*0100*/  IMAD.MOV.U32 R15, RZ, RZ, -0x1 ;  /* 0xffffffffff0f7424 */ /* 0x000fe400078e00ff */
[----:B------:R-:W-:Y:S02]  /*0110*/  IMAD.MOV.U32 R23, RZ, RZ, -0x1 ;  /* 0xffffffffff177424 */ /* 0x000fe400078e00ff */
[----:B------:R-:W-:-:S02]  /*0120*/  IMAD.MOV.U32 R24, RZ, RZ, -0x1 ;  /* 0xffffffffff187424 */ /* 0x000fc400078e00ff */
[----:B------:R-:W-:Y:S02]  /*0130*/  IMAD.MOV.U32 R25, RZ, RZ, -0x1 ;  /* 0xffffffffff197424 */ /* 0x000fe400078e00ff */
[----:B------:R-:W-:Y:S02]  /*0140*/  IMAD.MOV.U32 R26, RZ, RZ, -0x1 ;  /* 0xffffffffff1a7424 */ /* 0x000fe400078e00ff */
[----:B------:R-:W-:Y:S02]  /*0150*/  IMAD.MOV.U32 R27, RZ, RZ, -0x1 ;  /* 0xffffffffff1b7424 */ /* 0x000fe400078e00ff */
[----:B------:R-:W-:Y:S01]  /*0160*/  IMAD.MOV.U32 R28, RZ, RZ, -0x1 ;  /* 0xffffffffff1c7424 */ /* 0x000fe200078e00ff */
[----:B------:R-:W4:Y:S01]  /*0170*/  S2UR UR5, SR_CgaCtaId ;  /* 0x00000000000579c3 */ /* 0x000f220000008800 */
[----:B0-----:R-:W-:Y:S01]  /*0180*/  IMAD R9, R0, 0x13, RZ ;  /* 0x0000001300097824 */ /* 0x001fe200078e02ff */
[----:B------:R-:W0:Y:S03]  /*0190*/  LDCU UR9, c[0x0][0x3ac] ;  /* 0x00007580ff0977ac */ /* 0x000e260008000800 */
[C---:B------:R-:W-:Y:S01]  /*01a0*/  VIADD R4, R9.reuse, 0x3 ;  /* 0x0000000309047836 */ /* 0x040fe20000000000 */
[C---:B-1----:R-:W-:Y:S01]  /*01b0*/  ISETP.GE.AND P6, PT, R9.reuse, UR4, PT ;  /* 0x0000000409007c0c */ /* 0x042fe2000bfc6270 */
[----:B------:R-:W-:-:S02]  /*01c0*/  VIADD R5, R9, 0x6 ;  /* 0x0000000609057836 */ /* 0x000fc40000000000 */
[C---:B------:R-:W-:Y:S01]  /*01d0*/  VIADD R51, R9.reuse, 0x7 ;  /* 0x0000000709337836 */ /* 0x040fe20000000000 */
[----:B------:R-:W-:Y:S01]  /*01e0*/  ISETP.GE.AND P3, PT, R4, UR4, PT ;  /* 0x0000000404007c0c */ /* 0x000fe2000bf66270 */
[----:B------:R-:W-:Y:S01]  /*01f0*/  VIADD R52, R9, 0x8 ;  /* 0x0000000809347836 */ /* 0x000fe20000000000 */
[----:B------:R-:W-:Y:S01]  /*0200*/  ISETP.GE.AND P0, PT, R5, UR4, PT ;  /* 0x0000000405007c0c */ /* 0x000fe2000bf06270 */
[C---:B------:R-:W-:Y:S01]  /*0210*/  VIADD R53, R9.reuse, 0x9 ;  /* 0x0000000909357836 */ /* 0x040fe20000000000 */
[----:B------:R-:W1:Y:S01]  /*0220*/  LDC.64 R4, c[0x0][0x380] ;  /* 0x0000e000ff047b82 */ /* 0x000e620000000a00 */
[C---:B------:R-:W-:Y:S01]  /*0230*/  VIADD R54, R9.reuse, 0xa ;  /* 0x0000000a09367836 */ /* 0x040fe20000000000 */
[----:B------:R-:W-:Y:S01]  /*0240*/  P2R R50, PR, RZ, 0x1 ;  /* 0x00000001ff327803 */ /* 0x000fe20000000000 */
[C---:B------:R-:W-:Y:S01]  /*0250*/  VIADD R55, R9.reuse, 0xb ;  /* 0x0000000b09377836 */ /* 0x040fe20000000000 */
[----:B------:R-:W-:Y:S01]  /*0260*/  P2R R11, PR, RZ, 0x8 ;  /* 0x00000008ff0b7803 */ /* 0x000fe20000000000 */
[----:B------:R-:W-:-:S02]  /*0270*/  VIADD R56, R9, 0xc ;  /* 0x0000000c09387836 */ /* 0x000fc40000000000 */
[C---:B------:R-:W-:Y:S02]  /*0280*/  VIADD R2, R9.reuse, 0x1 ;  /* 0x0000000109027836 */ /* 0x040fe40000000000 */
[C---:B------:R-:W-:Y:S02]  /*0290*/  VIADD R3, R9.reuse, 0x2 ;  /* 0x0000000209037836 */ /* 0x040fe40000000000 */
[C---:B------:R-:W-:Y:S01]  /*02a0*/  VIADD R57, R9.reuse, 0xd ;  /* 0x0000000d09397836 */ /* 0x040fe20000000000 */
[----:B------:R-:W-:Y:S01]  /*02b0*/  ISETP.GE.AND P5, PT, R2, UR4, PT ;  /* 0x0000000402007c0c */ /* 0x000fe2000bfa6270 */
[----:B------:R-:W-:Y:S01]  /*02c0*/  VIADD R2, R9, 0x4 ;  /* 0x0000000409027836 */ /* 0x000fe20000000000 */
[----:B------:R-:W-:Y:S01]  /*02d0*/  ISETP.GE.AND P4, PT, R3, UR4, PT ;  /* 0x0000000403007c0c */ /* 0x000fe2000bf86270 */
[C---:B------:R-:W-:Y:S01]  /*02e0*/  VIADD R3, R9.reuse, 0x5 ;  /* 0x0000000509037836 */ /* 0x040fe20000000000 */
[----:B------:R-:W-:Y:S01]  /*02f0*/  P2R R8, PR, RZ, 0x20 ;  /* 0x00000020ff087803 */ /* 0x000fe20000000000 */
[----:B------:R-:W-:Y:S01]  /*0300*/  VIADD R58, R9, 0xe ;  /* 0x0000000e093a7836 */ /* 0x000fe20000000000 */
[----:B------:R-:W-:Y:S01]  /*0310*/  ISETP.GE.AND P2, PT, R2, UR4, PT ;  /* 0x0000000402007c0c */ /* 0x000fe2000bf46270 */
[----:B------:R-:W-:Y:S01]  /*0320*/  IMAD.MOV.U32 R2, RZ, RZ, -0x1 ;  /* 0xffffffffff027424 */ /* 0x000fe200078e00ff */
[----:B------:R-:W-:Y:S01]  /*0330*/  ISETP.GE.AND P1, PT, R3, UR4, PT ;  /* 0x0000000403007c0c */ /* 0x000fe2000bf26270 */
[----:B------:R-:W-:Y:S01]  /*0340*/  IMAD.MOV.U32 R3, RZ, RZ, -0x1 ;  /* 0xffffffffff037424 */ /* 0x000fe200078e00ff */
[----:B------:R-:W-:Y:S01]  /*0350*/  P2R R10, PR, RZ, 0x10 ;  /* 0x00000010ff0a7803 */ /* 0x000fe20000000000 */
[C---:B------:R-:W-:Y:S01]  /*0360*/  VIADD R59, R9.reuse, 0xf ;  /* 0x0000000f093b7836 */ /* 0x040fe20000000000 */
[----:B------:R-:W-:Y:S01]  /*0370*/  P2R R49, PR, RZ, 0x2 ;  /* 0x00000002ff317803 */ /* 0x000fe20000000000 */
[----:B-1----:R-:W-:Y:S01]  /*0380*/  IMAD.WIDE.U32 R4, R9, 0x4, R4 ;  /* 0x0000000409047825 */ /* 0x002fe200078e0004 */
[----:B------:R-:W-:-:S03]  /*0390*/  P2R R48, PR, RZ, 0x4 ;  /* 0x00000004ff307803 */ /* 0x000fc60000000000 */
[----:B------:R-:W-:Y:S01]  /*03a0*/  VIADD R60, R9, 0x10 ;  /* 0x00000010093c7836 */ /* 0x000fe20000000000 */
[----:B---3--:R1:W5:Y:S01]  /*03b0*/  @!P0 LDG.E R16, desc[UR10][R4.64+0x18] ;  /* 0x0000180a04108981 */ /* 0x008362000c1e1900 */
[----:B------:R-:W-:Y:S01]  /*03c0*/  ISETP.GE.AND P0, PT, R51, UR4, PT ;  /* 0x0000000433007c0c */ /* 0x000fe2000bf06270 */
[C---:B------:R-:W-:Y:S02]  /*03d0*/  VIADD R61, R9.reuse, 0x11 ;  /* 0x00000011093d7836 */ /* 0x040fe40000000000 */
[C---:B------:R-:W-:Y:S01]  /*03e0*/  VIADD R62, R9.reuse, 0x12 ;  /* 0x00000012093e7836 */ /* 0x040fe20000000000 */
[----:B------:R-:W-:Y:S01]  /*03f0*/  P2R R51, PR, RZ, 0x1 ;  /* 0x00000001ff337803 */ /* 0x000fe20000000000 */
[----:B------:R1:W5:Y:S01]  /*0400*/  @!P6 LDG.E R2, desc[UR10][R4.64] ;  /* 0x0000000a0402e981 */ /* 0x000362000c1e1900 */
[----:B--2---:R-:W-:-:S03]  /*0410*/  IMAD.WIDE.U32 R6, R9, 0x4, R6 ;  /* 0x0000000409067825 */ /* 0x004fc600078e0006 */
[----:B------:R1:W5:Y:S04]  /*0420*/  @!P5 LDG.E R3, desc[UR10][R4.64+0x4] ;  /* 0x0000040a0403d981 */ /* 0x000368000c1e1900 */
[----:B------:R1:W5:Y:S01]  /*0430*/  @!P0 LDG.E R17, desc[UR10][R4.64+0x1c] ;  /* 0x00001c0a04118981 */ /* 0x000362000c1e1900 */
[----:B------:R-:W-:-:S03]  /*0440*/  ISETP.GE.AND P0, PT, R52, UR4, PT ;  /* 0x0000000434007c0c */ /* 0x000fc6000bf06270 */
[----:B------:R1:W5:Y:S01]  /*0450*/  @!P4 LDG.E R12, desc[UR10][R4.64+0x8] ;  /* 0x0000080a040cc981 */ /* 0x000362000c1e1900 */
[----:B------:R-:W-:-:S03]  /*0460*/  P2R R52, PR, RZ, 0x1 ;  /* 0x00000001ff347803 */ /* 0x000fc60000000000 */
[----:B------:R1:W5:Y:S04]  /*0470*/  @!P3 LDG.E R13, desc[UR10][R4.64+0xc] ;  /* 0x00000c0a040db981 */ /* 0x000368000c1e1900 */
[----:B------:R1:W5:Y:S04]  /*0480*/  @!P2 LDG.E R14, desc[UR10][R4.64+0x10] ;  /* 0x0000100a040ea981 */ /* 0x000368000c1e1900 */
[----:B------:R1:W5:Y:S01]  /*0490*/  @!P0 LDG.E R18, desc[UR10][R4.64+0x20] ;  /* 0x0000200a04128981 */ /* 0x000362000c1e1900 */
[----:B------:R-:W-:-:S03]  /*04a0*/  ISETP.GE.AND P0, PT, R53, UR4, PT ;  /* 0x0000000435007c0c */ /* 0x000fc6000bf06270 */
[----:B------:R1:W5:Y:S01]  /*04b0*/  @!P1 LDG.E R15, desc[UR10][R4.64+0x14] ;  /* 0x0000140a040f9981 */ /* 0x000362000c1e1900 */
[----:B------:R-:W-:-:S09]  /*04c0*/  P2R R53, PR, RZ, 0x1 ;  /* 0x00000001ff357803 */ /* 0x000fd20000000000 */
[----:B------:R1:W5:Y:S01]  /*04d0*/  @!P0 LDG.E R19, desc[UR10][R4.64+0x24] ;  /* 0x0000240a04138981 */ /* 0x000362000c1e1900 */
[----:B------:R-:W-:-:S04]  /*04e0*/  ISETP.GE.AND P0, PT, R54, UR4, PT ;  /* 0x0000000436007c0c */ /* 0x000fc8000bf06270 */
        /* <DEDUP_REMOVED lines=8> */
[----:B------:R-:W-:-:S04]  /*0570*/  ISETP.NE.AND P0, PT, R55, RZ, PT ;  /* 0x000000ff3700720c */ /* 0x000fc80003f05270 */
[----:B------:R-:W-:Y:S02]  /*0580*/  P2R R55, PR, RZ, 0x1 ;  /* 0x00000001ff377803 */ /* 0x000fe40000000000 */
        /* <DEDUP_REMOVED lines=8> */
[----:B------:R-:W-:Y:S02]  /*0610*/  ISETP.NE.AND P0, PT, R50, RZ, PT ;  /* 0x000000ff3200720c */ /* 0x000fe40003f05270 */
[----:B------:R-:W-:Y:S02]  /*0620*/  ISETP.GE.AND P1, PT, R57, UR4, PT ;  /* 0x0000000439007c0c */ /* 0x000fe4000bf26270 */
[----:B------:R-:W-:Y:S02]  /*0630*/  P2R R50, PR, RZ, 0x1 ;  /* 0x00000001ff327803 */ /* 0x000fe40000000000 */
[----:B------:R-:W-:Y:S02]  /*0640*/  ISETP.NE.AND P0, PT, R49, RZ, PT ;  /* 0x000000ff3100720c */ /* 0x000fe40003f05270 */
[----:B------:R-:W-:-:S02]  /*0650*/  ISETP.GE.AND P2, PT, R58, UR4, PT ;  /* 0x000000043a007c0c */ /* 0x000fc4000bf46270 */
[----:B------:R-:W-:Y:S02]  /*0660*/  ISETP.GE.AND P3, PT, R59, UR4, PT ;  /* 0x000000043b007c0c */ /* 0x000fe4000bf66270 */
[----:B------:R-:W-:Y:S02]  /*0670*/  ISETP.GE.AND P4, PT, R60, UR4, PT ;  /* 0x000000043c007c0c */ /* 0x000fe4000bf86270 */
[----:B------:R-:W-:Y:S01]  /*0680*/  ISETP.GE.AND P5, PT, R61, UR4, PT ;  /* 0x000000043d007c0c */ /* 0x000fe2000bfa6270 */
[----:B------:R1:W5:Y:S01]  /*0690*/  @!P1 LDG.E R23, desc[UR10][R4.64+0x34] ;  /* 0x0000340a04179981 */ /* 0x000362000c1e1900 */
[----:B------:R-:W-:Y:S02]  /*06a0*/  ISETP.GE.AND P6, PT, R62, UR4, PT ;  /* 0x000000043e007c0c */ /* 0x000fe4000bfc6270 */
[----:B------:R-:W-:Y:S02]  /*06b0*/  P2R R49, PR, RZ, 0x1 ;  /* 0x00000001ff317803 */ /* 0x000fe40000000000 */
[----:B------:R-:W-:Y:S01]  /*06c0*/  ISETP.NE.AND P0, PT, R48, RZ, PT ;  /* 0x000000ff3000720c */ /* 0x000fe20003f05270 */
[----:B------:R1:W5:Y:S03]  /*06d0*/  @!P2 LDG.E R24, desc[UR10][R4.64+0x38] ;  /* 0x0000380a0418a981 */ /* 0x000366000c1e1900 */
[----:B------:R-:W-:Y:S01]  /*06e0*/  P2R R48, PR, RZ, 0x1 ;  /* 0x00000001ff307803 */ /* 0x000fe20000000000 */
[----:B------:R1:W5:Y:S01]  /*06f0*/  @!P3 LDG.E R25, desc[UR10][R4.64+0x3c] ;  /* 0x00003c0a0419b981 */ /* 0x000362000c1e1900 */
[----:B------:R-:W-:-:S03]  /*0700*/  ISETP.NE.AND P0, PT, R11, RZ, PT ;  /* 0x000000ff0b00720c */ /* 0x000fc60003f05270 */
[----:B------:R1:W5:Y:S01]  /*0710*/  @!P4 LDG.E R26, desc[UR10][R4.64+0x40] ;  /* 0x0000400a041ac981 */ /* 0x000362000c1e1900 */
[----:B------:R-:W-:-:S03]  /*0720*/  P2R R11, PR, RZ, 0x1 ;  /* 0x00000001ff0b7803 */ /* 0x000fc60000000000 */
[----:B------:R1:W5:Y:S01]  /*0730*/  @!P5 LDG.E R27, desc[UR10][R4.64+0x44] ;  /* 0x0000440a041bd981 */ /* 0x000362000c1e1900 */
[----:B------:R-:W-:-:S03]  /*0740*/  ISETP.NE.AND P0, PT, R10, RZ, PT ;  /* 0x000000ff0a00720c */ /* 0x000fc60003f05270 */
[----:B------:R1:W5:Y:S01]  /*0750*/  @!P6 LDG.E R28, desc[UR10][R4.64+0x48] ;  /* 0x0000480a041ce981 */ /* 0x000362000c1e1900 */
[----:B------:R-:W-:Y:S01]  /*0760*/  BAR.SYNC.DEFER_BLOCKING 0x0 ;  /* 0x0000000000007b1d */ /* 0x000fe20000010000 */
[----:B------:R-:W-:Y:S02]  /*0770*/  P2R R10, PR, RZ, 0x1 ;  /* 0x00000001ff0a7803 */ /* 0x000fe40000000000 */
[----:B------:R-:W-:-:S04]  /*0780*/  ISETP.NE.AND P0, PT, R8, RZ, PT ;  /* 0x000000ff0800720c */ /* 0x000fc80003f05270 */
[----:B------:R-:W-:Y:S02]  /*0790*/  P2R R8, PR, RZ, 0x1 ;  /* 0x00000001ff087803 */ /* 0x000fe40000000000 */
[----:B------:R-:W-:-:S13]  /*07a0*/  ISETP.GE.AND P0, PT, R9, UR4, PT ;  /* 0x0000000409007c0c */ /* 0x000fda000bf06270 */
[----:B------:R1:W5:Y:S01]  /*07b0*/  @!P0 LDG.E R29, desc[UR10][R6.64] ;  /* 0x0000000a061d8981 */ /* 0x000362000c1e1900 */
[----:B------:R-:W-:-:S03]  /*07c0*/  ISETP.NE.AND P0, PT, R8, RZ, PT ;  /* 0x000000ff0800720c */ /* 0x000fc60003f05270 */
[----:B------:R1:W5:Y:S04]  /*07d0*/  @!P1 LDG.E R42, desc[UR10][R6.64+0x34] ;  /* 0x0000340a062a9981 */ /* 0x000368000c1e1900 */
[----:B------:R1:W5:Y:S04]  /*07e0*/  @!P2 LDG.E R43, desc[UR10][R6.64+0x38] ;  /* 0x0000380a062ba981 */ /* 0x000368000c1e1900 */
[----:B------:R1:W5:Y:S04]  /*07f0*/  @!P3 LDG.E R44, desc[UR10][R6.64+0x3c] ;  /* 0x00003c0a062cb981 */ /* 0x000368000c1e1900 */
[----:B------:R1:W5:Y:S01]  /*0800*/  @!P0 LDG.E R30, desc[UR10][R6.64+0x4] ;  /* 0x0000040a061e8981 */ /* 0x000362000c1e1900 */
[----:B------:R-:W-:-:S03]  /*0810*/  ISETP.NE.AND P0, PT, R10, RZ, PT ;  /* 0x000000ff0a00720c */ /* 0x000fc60003f05270 */
[----:B------:R1:W5:Y:S04]  /*0820*/  @!P4 LDG.E R45, desc[UR10][R6.64+0x40] ;  /* 0x0000400a062dc981 */ /* 0x000368000c1e1900 */
[----:B------:R1:W5:Y:S04]  /*0830*/  @!P5 LDG.E R46, desc[UR10][R6.64+0x44] ;  /* 0x0000440a062ed981 */ /* 0x000368000c1e1900 */
[----:B------:R1:W5:Y:S04]  /*0840*/  @!P6 LDG.E R47, desc[UR10][R6.64+0x48] ;  /* 0x0000480a062fe981 */ /* 0x000368000c1e1900 */
[----:B------:R1:W5:Y:S01]  /*0850*/  @!P0 LDG.E R31, desc[UR10][R6.64+0x8] ;  /* 0x0000080a061f8981 */ /* 0x000362000c1e1900 */
[----:B------:R-:W-:-:S13]  /*0860*/  ISETP.NE.AND P0, PT, R11, RZ, PT ;  /* 0x000000ff0b00720c */ /* 0x000fda0003f05270 */
        /* <DEDUP_REMOVED lines=17> */
[----:B------:R-:W-:Y:S01]  /*0980*/  ISETP.NE.AND P0, PT, R56, RZ, PT ;  /* 0x000000ff3800720c */ /* 0x000fe20003f05270 */
[----:B------:R-:W2:Y:S01]  /*0990*/  S2R R48, SR_LANEID ;  /* 0x0000000000307919 */ /* 0x000ea20000000000 */
[----:B------:R-:W-:Y:S02]  /*09a0*/  UMOV UR4, 0x400 ;  /* 0x0000040000047882 */ /* 0x000fe40000000000 */
[----:B----4-:R-:W-:-:S09]  /*09b0*/  ULEA UR4, UR5, UR4, 0x18 ;  /* 0x0000000405047291 */ /* 0x010fd2000f8ec0ff */
[----:B------:R1:W5:Y:S01]  /*09c0*/  @!P0 LDG.E R41, desc[UR10][R6.64+0x30] ;  /* 0x0000300a06298981 */ /* 0x000362000c1e1900 */
[----:B------:R-:W-:Y:S02]  /*09d0*/  LEA R49, R0, UR4, 0x2 ;  /* 0x0000000400317c11 */ /* 0x000fe4000f8e10ff */
[----:B------:R-:W-:-:S03]  /*09e0*/  SHF.R.U32.HI R124, RZ, 0x5, R0 ;  /* 0x00000005ff7c7819 */ /* 0x000fc60000011600 */
[----:B------:R-:W-:Y:S01]  /*09f0*/  IMAD R51, R0, 0x80, R49 ;  /* 0x0000008000337824 */ /* 0x000fe200078e0231 */
[----:B------:R-:W-:-:S03]  /*0a00*/  LEA R50, R124, UR4, 0x2 ;  /* 0x000000047c327c11 */ /* 0x000fc6000f8e10ff */
[----:B------:R-:W-:Y:S01]  /*0a10*/  IMAD R53, R0, -0x38, R51 ;  /* 0xffffffc800357824 */ /* 0x000fe200078e0233 */
[----:B------:R-:W-:Y:S02]  /*0a20*/  UIADD3 UR8, UPT, UPT, UR6, 0x6, URZ ;  /* 0x0000000606087890 */ /* 0x000fe4000fffe0ff */
[----:B------:R-:W-:Y:S01]  /*0a30*/  UIADD3 UR5, UPT, UPT, -UR6, UR7, URZ ;  /* 0x0000000706057290 */ /* 0x000fe2000fffe1ff */
[----:B01----:R-:W-:Y:S11]  /*0a40*/  BAR.SYNC.DEFER_BLOCKING 0x0 ;  /* 0x0000000000007b1d */ /* 0x003ff60000010000 */
.L_x_578:
[----:B------:R-:W-:Y:S01]  /*0a50*/  UISETP.LT.AND UP0, UPT, UR5, 0x6, UPT ;  /* 0x000000060500788c */ /* 0x000fe2000bf01270 */
[----:B------:R-:W-:Y:S01]  /*0a60*/  STS [R49], RZ ;  /* 0x000000ff31007388 */ /* 0x000fe20000000800 */
[----:B------:R-:W-:Y:S01]  /*0a70*/  UIADD3 UR6, UPT, UPT, UR8, -0x6, URZ ;  /* 0xfffffffa08067890 */ /* 0x000fe2000fffe0ff */
[----:B--2---:R-:W-:Y:S01]  /*0a80*/  ISETP.NE.AND P1, PT, R48, 0x1f, PT ;  /* 0x0000001f3000780c */ /* 0x004fe20003f25270 */
[----:B------:R-:W-:Y:S01]  /*0a90*/  USEL UR4, UR5, 0x6, UP0 ;  /* 0x0000000605047887 */ /* 0x000fe20008000000 */
[----:B------:R-:W-:Y:S01]  /*0aa0*/  STS [R49+0x400], RZ ;  /* 0x000400ff31007388 */ /* 0x000fe20000000800 */
[C---:B------:R-:W-:Y:S01]  /*0ab0*/  ISETP.NE.AND P2, PT, R124.reuse, 0x6, PT ;  /* 0x000000067c00780c */ /* 0x040fe20003f45270 */
[----:B------:R-:W-:Y:S01]  /*0ac0*/  UISETP.GE.AND UP0, UPT, UR8, UR9, UPT ;  /* 0x000000090800728c */ /* 0x000fe2000bf06270 */
[----:B0----5:R-:W-:Y:S01]  /*0ad0*/  SHF.R.U32.HI R4, RZ, UR6, R2 ;  /* 0x00000006ff047c19 */ /* 0x021fe20008011602 */
[----:B------:R-:W-:Y:S01]  /*0ae0*/  UBMSK UR4, URZ, UR4 ;  /* 0x00000004ff04729b */ /* 0x000fe20008000000 */
[----:B------:R-:W-:Y:S01]  /*0af0*/  STS [R49+0x800], RZ ;  /* 0x000800ff31007388 */ /* 0x000fe20000000800 */
[----:B------:R-:W-:-:S03]  /*0b00*/  ISETP.NE.AND P3, PT, R124, 0x7, PT ;  /* 0x000000077c00780c */ /* 0x000fc60003f65270 */
[----:B------:R-:W-:Y:S01]  /*0b10*/  STS [R49+0xc00], RZ ;  /* 0x000c00ff31007388 */ /* 0x000fe20000000800 */
[----:B------:R-:W-:-:S03]  /*0b20*/  LOP3.LUT R4, R4, UR4, RZ, 0xc0, !PT ;  /* 0x0000000404047c12 */ /* 0x000fc6000f8ec0ff */
[----:B------:R-:W-:Y:S02]  /*0b30*/  STS [R49+0x1000], RZ ;  /* 0x001000ff31007388 */ /* 0x000fe40000000800 */
[----:B------:R-:W-:Y:S01]  /*0b40*/  IMAD.SHL.U32 R5, R4, 0x400, RZ ;  /* 0x0000040004057824 */ /* 0x000fe200078e00ff */
[----:B------:R-:W-:Y:S01]  /*0b50*/  SHF.R.U32.HI R4, RZ, 0x4, R4 ;  /* 0x00000004ff047819 */ /* 0x000fe20000011604 */
[----:B------:R-:W-:Y:S03]  /*0b60*/  STS [R49+0x1400], RZ ;  /* 0x001400ff31007388 */ /* 0x000fe60000000800 */
[----:B------:R-:W-:Y:S01]  /*0b70*/  LOP3.LUT R54, R5, 0x7c00, RZ, 0xc0, !PT ;  /* 0x00007c0005367812 */ /* 0x000fe200078ec0ff */
[----:B------:R-:W-:Y:S01]  /*0b80*/  STS [R49+0x1800], RZ ;  /* 0x001800ff31007388 */ /* 0x000fe20000000800 */
[----:B------:R-:W-:-:S03]  /*0b90*/  LOP3.LUT R4, R4, 0xffffffe, RZ, 0xc0, !PT ;  /* 0x0ffffffe04047812 */ /* 0x000fc600078ec0ff */
[----:B------:R-:W-:Y:S01]  /*0ba0*/  STS [R49+0x1c00], RZ ;  /* 0x001c00ff31007388 */ /* 0x000fe20000000800 */
[----:B------:R-:W-:Y:S02]  /*0bb0*/  IADD3 R54, PT, PT, R4, R49, R54 ;  /* 0x0000003104367210 */ /* 0x000fe40007ffe036 */
[----:B------:R-:W-:Y:S01]  /*0bc0*/  SHF.R.U32.HI R4, RZ, UR6, R3 ;  /* 0x00000006ff047c19 */ /* 0x000fe20008011603 */
[----:B------:R-:W-:Y:S03]  /*0bd0*/  STS [R49+0x2000], RZ ;  /* 0x002000ff31007388 */ /* 0x000fe60000000800 */
[----:B------:R-:W-:Y:S01]  /*0be0*/  LOP3.LUT R4, R4, UR4, RZ, 0xc0, !PT ;  /* 0x0000000404047c12 */ /* 0x000fe2000f8ec0ff */
[----:B------:R-:W-:Y:S04]  /*0bf0*/  STS [R49+0x2400], RZ ;  /* 0x002400ff31007388 */ /* 0x000fe80000000800 */
[----:B------:R-:W-:Y:S01]  /*0c00*/  STS [R49+0x2800], RZ ;  /* 0x002800ff31007388 */ /* 0x000fe20000000800 */
[----:B------:R-:W-:Y:S01]  /*0c10*/  IMAD.SHL.U32 R5, R4, 0x400, RZ ;  /* 0x0000040004057824 */ /* 0x000fe200078e00ff */
[----:B------:R-:W-:-:S02]  /*0c20*/  SHF.R.U32.HI R4, RZ, 0x4, R4 ;  /* 0x00000004ff047819 */ /* 0x000fc40000011604 */
[----:B------:R-:W-:Y:S02]  /*0c30*/  STS [R49+0x2c00], RZ ;  /* 0x002c00ff31007388 */ /* 0x000fe40000000800 */
[----:B------:R-:W-:Y:S02]  /*0c40*/  LOP3.LUT R56, R5, 0x7c00, RZ, 0xc0, !PT ;  /* 0x00007c0005387812 */ /* 0x000fe400078ec0ff */
        /* <DEDUP_REMOVED lines=32> */
[----:B------:R-:W0:Y:S02]  /*0e50*/  LDS.U16 R52, [R54] ;  /* 0x0000000036347984 */ /* 0x000e240000000400 */
[----:B0-----:R-:W-:-:S05]  /*0e60*/  VIADD R5, R52, 0x1 ;  /* 0x0000000134057836 */ /* 0x001fca0000000000 */
[----:B------:R0:W-:Y:S04]  /*0e70*/  STS.U16 [R54], R5 ;  /* 0x0000000536007388 */ /* 0x0001e80000000400 */
[----:B------:R-:W1:Y:S01]  /*0e80*/  LDS.U16 R57, [R56] ;  /* 0x0000000038397984 */ /* 0x000e620000000400 */
[----:B0-----:R-:W-:Y:S01]  /*0e90*/  IMAD.SHL.U32 R5, R4, 0x400, RZ ;  /* 0x0000040004057824 */ /* 0x001fe200078e00ff */
[----:B------:R-:W-:-:S04]  /*0ea0*/  SHF.R.U32.HI R4, RZ, 0x4, R4 ;  /* 0x00000004ff047819 */ /* 0x000fc80000011604 */
[----:B------:R-:W-:Y:S02]  /*0eb0*/  LOP3.LUT R60, R5, 0x7c00, RZ, 0xc0, !PT ;  /* 0x00007c00053c7812 */ /* 0x000fe400078ec0ff */
[----:B------:R-:W-:-:S04]  /*0ec0*/  LOP3.LUT R4, R4, 0xffffffe, RZ, 0xc0, !PT ;  /* 0x0ffffffe04047812 */ /* 0x000fc800078ec0ff */
[----:B------:R-:W-:Y:S02]  /*0ed0*/  IADD3 R60, PT, PT, R4, R49, R60 ;  /* 0x00000031043c7210 */ /* 0x000fe40007ffe03c */
[----:B------:R-:W-:-:S04]  /*0ee0*/  SHF.R.U32.HI R4, RZ, UR6, R14 ;  /* 0x00000006ff047c19 */ /* 0x000fc8000801160e */
[----:B------:R-:W-:-:S05]  /*0ef0*/  LOP3.LUT R4, R4, UR4, RZ, 0xc0, !PT ;  /* 0x0000000404047c12 */ /* 0x000fca000f8ec0ff */
[----:B------:R-:W-:Y:S01]  /*0f00*/  IMAD.SHL.U32 R6, R4, 0x400, RZ ;  /* 0x0000040004067824 */ /* 0x000fe200078e00ff */
[----:B------:R-:W-:-:S04]  /*0f10*/  SHF.R.U32.HI R4, RZ, 0x4, R4 ;  /* 0x00000004ff047819 */ /* 0x000fc80000011604 */
[----:B------:R-:W-:Y:S02]  /*0f20*/  LOP3.LUT R6, R6, 0x7c00, RZ, 0xc0, !PT ;  /* 0x00007c0006067812 */ /* 0x000fe400078ec0ff */
[----:B------:R-:W-:-:S04]  /*0f30*/  LOP3.LUT R4, R4, 0xffffffe, RZ, 0xc0, !PT ;  /* 0x0ffffffe04047812 */ /* 0x000fc800078ec0ff */
[----:B------:R-:W-:Y:S01]  /*0f40*/  IADD3 R62, PT, PT, R4, R49, R6 ;  /* 0x00000031043e7210 */ /* 0x000fe20007ffe006 */
[----:B-1----:R-:W-:Y:S01]  /*0f50*/  VIADD R7, R57, 0x1 ;  /* 0x0000000139077836 */ /* 0x002fe20000000000 */
[----:B------:R-:W-:-:S04]  /*0f60*/  SHF.R.U32.HI R4, RZ, UR6, R15 ;  /* 0x00000006ff047c19 */ /* 0x000fc8000801160f */
[----:B------:R-:W-:Y:S01]  /*0f70*/  STS.U16 [R56], R7 ;  /* 0x0000000738007388 */ /* 0x000fe20000000400 */
[----:B------:R-:W-:-:S03]  /*0f80*/  LOP3.LUT R4, R4, UR4, RZ, 0xc0, !PT ;  /* 0x0000000404047c12 */ /* 0x000fc6000f8ec0ff */
        /* <DEDUP_REMOVED lines=129> */
[----:B------:R-:W-:Y:S01]  /*17a0*/  SHF.R.U32.HI R4, RZ, UR6, R28 ;  /* 0x00000006ff047c19 */ /* 0x000fe2000801161c */
[----:B------:R-:W0:Y:S03]  /*17b0*/  S2UR UR6, SR_CgaCtaId ;  /* 0x00000000000679c3 */ /* 0x000e260000008800 */
[----:B------:R-:W-:Y:S01]  /*17c0*/  LOP3.LUT R4, R4, UR4, RZ, 0xc0, !PT ;  /* 0x0000000404047c12 */ /* 0x000fe2000f8ec0ff */
[----:B------:R-:W-:-:S04]  /*17d0*/  UMOV UR4, 0x400 ;  /* 0x0000040000047882 */ /* 0x000fc80000000000 */
[----:B------:R-:W-:Y:S01]  /*17e0*/  IMAD.SHL.U32 R6, R4, 0x400, RZ ;  /* 0x0000040004067824 */ /* 0x000fe200078e00ff */
[----:B------:R-:W-:-:S04]  /*17f0*/  SHF.R.U32.HI R4, RZ, 0x4, R4 ;  /* 0x00000004ff047819 */ /* 0x000fc80000011604 */
[----:B------:R-:W-:Y:S02]  /*1800*/  LOP3.LUT R6, R6, 0x7c00, RZ, 0xc0, !PT ;  /* 0x00007c0006067812 */ /* 0x000fe400078ec0ff */
[----:B------:R-:W-:-:S04]  /*1810*/  LOP3.LUT R4, R4, 0xffffffe, RZ, 0xc0, !PT ;  /* 0x0ffffffe04047812 */ /* 0x000fc800078ec0ff */
[----:B------:R-:W-:Y:S01]  /*1820*/  IADD3 R90, PT, PT, R4, R49, R6 ;  /* 0x00000031045a7210 */ /* 0x000fe20007ffe006 */
[----:B-1----:R-:W-:Y:S01]  /*1830*/  VIADD R7, R85, 0x1 ;  /* 0x0000000155077836 */ /* 0x002fe20000000000 */
[----:B0-----:R-:W-:-:S04]  /*1840*/  ULEA UR4, UR6, UR4, 0x18 ;  /* 0x0000000406047291 */ /* 0x001fc8000f8ec0ff */
[----:B------:R-:W-:Y:S04]  /*1850*/  STS.U16 [R84], R7 ;  /* 0x0000000754007388 */ /* 0x000fe80000000400 */
[----:B------:R-:W0:Y:S02]  /*1860*/  LDS.U16 R87, [R86] ;  /* 0x0000000056577984 */ /* 0x000e240000000400 */
[----:B0-----:R-:W-:-:S05]  /*1870*/  VIADD R5, R87, 0x1 ;  /* 0x0000000157057836 */ /* 0x001fca0000000000 */
[----:B------:R-:W-:Y:S04]  /*1880*/  STS.U16 [R86], R5 ;  /* 0x0000000556007388 */ /* 0x000fe80000000400 */
[----:B------:R-:W0:Y:S02]  /*1890*/  LDS.U16 R89, [R88] ;  /* 0x0000000058597984 */ /* 0x000e240000000400 */
[----:B0-----:R-:W-:-:S05]  /*18a0*/  VIADD R7, R89, 0x1 ;  /* 0x0000000159077836 */ /* 0x001fca0000000000 */
[----:B------:R-:W-:Y:S04]  /*18b0*/  STS.U16 [R88], R7 ;  /* 0x0000000758007388 */ /* 0x000fe80000000400 */
[----:B------:R-:W0:Y:S02]  /*18c0*/  LDS.U16 R91, [R90] ;  /* 0x000000005a5b7984 */ /* 0x000e240000000400 */
[----:B0-----:R-:W-:-:S05]  /*18d0*/  VIADD R5, R91, 0x1 ;  /* 0x000000015b057836 */ /* 0x001fca0000000000 */
[----:B------:R-:W-:Y:S01]  /*18e0*/  STS.U16 [R90], R5 ;  /* 0x000000055a007388 */ /* 0x000fe20000000400 */
[----:B------:R-:W-:Y:S06]  /*18f0*/  BAR.SYNC.DEFER_BLOCKING 0x0 ;  /* 0x0000000000007b1d */ /* 0x000fec0000010000 */
[----:B------:R-:W-:Y:S04]  /*1900*/  LDS R92, [R51] ;  /* 0x00000000335c7984 */ /* 0x000fe80000000800 */
[----:B------:R-:W0:Y:S04]  /*1910*/  LDS R93, [R51+0x4] ;  /* 0x00000400335d7984 */ /* 0x000e280000000800 */
[----:B------:R-:W1:Y:S04]  /*1920*/  LDS R94, [R51+0x8] ;  /* 0x00000800335e7984 */ /* 0x000e680000000800 */
[----:B------:R-:W2:Y:S04]  /*1930*/  LDS R95, [R51+0xc] ;  /* 0x00000c00335f7984 */ /* 0x000ea80000000800 */
[----:B------:R-:W3:Y:S04]  /*1940*/  LDS R96, [R51+0x10] ;  /* 0x0000100033607984 */ /* 0x000ee80000000800 */
[----:B------:R-:W4:Y:S04]  /*1950*/  LDS R97, [R51+0x14] ;  /* 0x0000140033617984 */ /* 0x000f280000000800 */
[----:B------:R-:W4:Y:S04]  /*1960*/  LDS R98, [R51+0x18] ;  /* 0x0000180033627984 */ /* 0x000f280000000800 */
[----:B------:R-:W4:Y:S04]  /*1970*/  LDS R99, [R51+0x1c] ;  /* 0x00001c0033637984 */ /* 0x000f280000000800 */
[----:B------:R-:W4:Y:S04]  /*1980*/  LDS R100, [R51+0x20] ;  /* 0x0000200033647984 */ /* 0x000f280000000800 */
[----:B------:R-:W4:Y:S04]  /*1990*/  LDS R101, [R51+0x24] ;  /* 0x0000240033657984 */ /* 0x000f280000000800 */
[----:B------:R-:W4:Y:S04]  /*19a0*/  LDS R102, [R51+0x28] ;  /* 0x0000280033667984 */ /* 0x000f280000000800 */
[----:B------:R-:W4:Y:S01]  /*19b0*/  LDS R103, [R51+0x2c] ;  /* 0x00002c0033677984 */ /* 0x000f220000000800 */
[----:B0-----:R-:W-:-:S03]  /*19c0*/  IMAD.IADD R93, R92, 0x1, R93 ;  /* 0x000000015c5d7824 */ /* 0x001fc600078e025d */
[----:B------:R-:W0:Y:S01]  /*19d0*/  LDS R104, [R51+0x30] ;  /* 0x0000300033687984 */ /* 0x000e220000000800 */
[----:B-1----:R-:W-:-:S03]  /*19e0*/  IMAD.IADD R94, R94, 0x1, R93 ;  /* 0x000000015e5e7824 */ /* 0x002fc600078e025d */
[----:B------:R-:W1:Y:S01]  /*19f0*/  LDS R105, [R51+0x34] ;  /* 0x0000340033697984 */ /* 0x000e620000000800 */
[----:B--2---:R-:W-:-:S03]  /*1a00*/  IMAD.IADD R95, R95, 0x1, R94 ;  /* 0x000000015f5f7824 */ /* 0x004fc600078e025e */
[----:B------:R-:W2:Y:S01]  /*1a10*/  LDS R106, [R51+0x38] ;  /* 0x00003800336a7984 */ /* 0x000ea20000000800 */
[----:B---3--:R-:W-:-:S03]  /*1a20*/  IMAD.IADD R96, R96, 0x1, R95 ;  /* 0x0000000160607824 */ /* 0x008fc600078e025f */
[----:B------:R-:W3:Y:S01]  /*1a30*/  LDS R107, [R51+0x3c] ;  /* 0x00003c00336b7984 */ /* 0x000ee20000000800 */
[----:B----4-:R-:W-:-:S03]  /*1a40*/  IMAD.IADD R97, R97, 0x1, R96 ;  /* 0x0000000161617824 */ /* 0x010fc600078e0260 */
[----:B------:R-:W4:Y:S01]  /*1a50*/  LDS R108, [R51+0x40] ;  /* 0x00004000336c7984 */ /* 0x000f220000000800 */
[----:B------:R-:W-:-:S03]  /*1a60*/  IMAD.IADD R98, R98, 0x1, R97 ;  /* 0x0000000162627824 */ /* 0x000fc600078e0261 */
        /* <DEDUP_REMOVED lines=31> */
[----:B------:R-:W-:-:S04]  /*1c60*/  IMAD.IADD R114, R114, 0x1, R113 ;  /* 0x0000000172727824 */ /* 0x000fc800078e0271 */
[----:B0-----:R-:W-:-:S04]  /*1c70*/  IMAD.IADD R115, R115, 0x1, R114 ;  /* 0x0000000173737824 */ /* 0x001fc800078e0272 */
[----:B-1----:R-:W-:-:S04]  /*1c80*/  IMAD.IADD R116, R116, 0x1, R115 ;  /* 0x0000000174747824 */ /* 0x002fc800078e0273 */
[----:B--2---:R-:W-:-:S04]  /*1c90*/  IMAD.IADD R117, R117, 0x1, R116 ;  /* 0x0000000175757824 */ /* 0x004fc800078e0274 */
[----:B---3--:R-:W-:-:S04]  /*1ca0*/  IMAD.IADD R118, R118, 0x1, R117 ;  /* 0x0000000176767824 */ /* 0x008fc800078e0275 */
[----:B----4-:R-:W-:-:S04]  /*1cb0*/  IMAD.IADD R119, R119, 0x1, R118 ;  /* 0x0000000177777824 */ /* 0x010fc800078e0276 */
[----:B------:R-:W-:-:S04]  /*1cc0*/  IMAD.IADD R120, R120, 0x1, R119 ;  /* 0x0000000178787824 */ /* 0x000fc800078e0277 */
[----:B------:R-:W-:-:S04]  /*1cd0*/  IMAD.IADD R121, R121, 0x1, R120 ;  /* 0x0000000179797824 */ /* 0x000fc800078e0278 */
[----:B------:R-:W-:-:S04]  /*1ce0*/  IMAD.IADD R122, R122, 0x1, R121 ;  /* 0x000000017a7a7824 */ /* 0x000fc800078e0279 */
[----:B------:R-:W-:-:S04]  /*1cf0*/  IMAD.IADD R123, R123, 0x1, R122 ;  /* 0x000000017b7b7824 */ /* 0x000fc800078e027a */
[----:B------:R-:W-:-:S05]  /*1d00*/  IMAD.IADD R125, R4, 0x1, R123 ;  /* 0x00000001047d7824 */ /* 0x000fca00078e027b */
        /* <DEDUP_REMOVED lines=8> */
[----:B------:R-:W0:Y:S02]  /*1d90*/  SHFL.UP P0, R126, R127, 0x10, RZ ;  /* 0x060000007f7e7989 */ /* 0x000e2400000000ff */
[----:B0-----:R-:W-:Y:S01]  /*1da0*/  @P0 IMAD.IADD R126, R127, 0x1, R126 ;  /* 0x000000017f7e0824 */ /* 0x001fe200078e027e */
[----:B------:R-:W-:-:S03]  /*1db0*/  ISETP.NE.AND P0, PT, R124, 0x1, PT ;  /* 0x000000017c00780c */ /* 0x000fc60003f05270 */
[----:B------:R-:W-:Y:S01]  /*1dc0*/  IMAD.IADD R125, R126, 0x1, -R125 ;  /* 0x000000017e7d7824 */ /* 0x000fe200078e0a7d */
[----:B------:R-:W-:Y:S01]  /*1dd0*/  @!P1 STS [R50+0x8400], R126 ;  /* 0x0084007e32009388 */ /* 0x000fe20000000800 */
[----:B------:R-:W-:Y:S01]  /*1de0*/  BAR.SYNC.DEFER_BLOCKING 0x0 ;  /* 0x0000000000007b1d */ /* 0x000fe20000010000 */
[----:B------:R-:W-:-:S05]  /*1df0*/  ISETP.NE.AND P1, PT, R124, 0x4, PT ;  /* 0x000000047c00780c */ /* 0x000fca0003f25270 */
[----:B------:R-:W0:Y:S04]  /*1e00*/  LDS.128 R4, [UR4+0x8400] ;  /* 0x00840004ff047984 */ /* 0x000e280008000c00 */
[----:B------:R-:W1:Y:S01]  /*1e10*/  LDS.128 R8, [UR4+0x8410] ;  /* 0x00841004ff087984 */ /* 0x000e620008000c00 */
[C---:B0-----:R-:W-:Y:S01]  /*1e20*/  SEL R55, R4.reuse, R55, !P0 ;  /* 0x0000003704377207 */ /* 0x041fe20004000000 */
[----:B------:R-:W-:Y:S01]  /*1e30*/  IMAD.IADD R5, R4, 0x1, R5 ;  /* 0x0000000104057824 */ /* 0x000fe200078e0205 */
[----:B------:R-:W-:-:S03]  /*1e40*/  ISETP.NE.AND P0, PT, R124, 0x2, PT ;  /* 0x000000027c00780c */ /* 0x000fc60003f05270 */
[----:B------:R-:W-:Y:S01]  /*1e50*/  IMAD.IADD R6, R6, 0x1, R5 ;  /* 0x0000000106067824 */ /* 0x000fe200078e0205 */
[----:B------:R-:W-:Y:S02]  /*1e60*/  SEL R55, R5, R55, !P0 ;  /* 0x0000003705377207 */ /* 0x000fe40004000000 */
[----:B------:R-:W-:Y:S01]  /*1e70*/  ISETP.NE.AND P0, PT, R124, 0x3, PT ;  /* 0x000000037c00780c */ /* 0x000fe20003f05270 */
[----:B------:R-:W-:-:S03]  /*1e80*/  IMAD.IADD R7, R7, 0x1, R6 ;  /* 0x0000000107077824 */ /* 0x000fc600078e0206 */
[----:B------:R-:W-:Y:S01]  /*1e90*/  SEL R55, R6, R55, !P0 ;  /* 0x0000003706377207 */ /* 0x000fe20004000000 */
[C---:B-1----:R-:W-:Y:S01]  /*1ea0*/  IMAD.IADD R8, R7.reuse, 0x1, R8 ;  /* 0x0000000107087824 */ /* 0x042fe200078e0208 */
[----:B------:R-:W-:Y:S02]  /*1eb0*/  ISETP.NE.AND P0, PT, R124, 0x5, PT ;  /* 0x000000057c00780c */ /* 0x000fe40003f05270 */
[----:B------:R-:W-:Y:S01]  /*1ec0*/  SEL R55, R7, R55, !P1 ;  /* 0x0000003707377207 */ /* 0x000fe20004800000 */
[----:B------:R-:W-:Y:S01]  /*1ed0*/  IMAD.IADD R9, R9, 0x1, R8 ;  /* 0x0000000109097824 */ /* 0x000fe200078e0208 */
[----:B------:R-:W-:Y:S02]  /*1ee0*/  ISETP.NE.AND P1, PT, R48, RZ, PT ;  /* 0x000000ff3000720c */ /* 0x000fe40003f25270 */
[----:B------:R-:W-:Y:S01]  /*1ef0*/  SEL R55, R8, R55, !P0 ;  /* 0x0000003708377207 */ /* 0x000fe20004000000 */
[----:B------:R-:W-:Y:S01]  /*1f00*/  IMAD.IADD R10, R10, 0x1, R9 ;  /* 0x000000010a0a7824 */ /* 0x000fe200078e0209 */
[----:B------:R-:W-:-:S02]  /*1f10*/  ISETP.GT.U32.AND P0, PT, R0, 0x1f, PT ;  /* 0x0000001f0000780c */ /* 0x000fc40003f04070 */
[----:B------:R-:W-:Y:S01]  /*1f20*/  SEL R55, R9, R55, !P2 ;  /* 0x0000003709377207 */ /* 0x000fe20005000000 */
[----:B------:R-:W-:Y:S01]  /*1f30*/  IMAD.IADD R11, R11, 0x1, R10 ;  /* 0x000000010b0b7824 */ /* 0x000fe200078e020a */
[----:B------:R-:W-:Y:S02]  /*1f40*/  ISETP.GT.U32.OR P2, PT, R0, 0x1f, P1 ;  /* 0x0000001f0000780c */ /* 0x000fe40000f44470 */
[----:B------:R-:W-:Y:S02]  /*1f50*/  SEL R4, R125, RZ, P1 ;  /* 0x000000ff7d047207 */ /* 0x000fe40000800000 */
[----:B------:R-:W-:-:S05]  /*1f60*/  SEL R55, R10, R55, !P3 ;  /* 0x000000370a377207 */ /* 0x000fca0005800000 */
[----:B------:R-:W-:Y:S01]  /*1f70*/  @P0 IMAD.IADD R125, R55, 0x1, R4 ;  /* 0x00000001377d0824 */ /* 0x000fe200078e0204 */
[----:B------:R-:W-:-:S03]  /*1f80*/  ISETP.NE.AND P0, PT, R0, RZ, PT ;  /* 0x000000ff0000720c */ /* 0x000fc60003f05270 */
[----:B------:R-:W-:-:S05]  /*1f90*/  @!P2 IMAD.U32 R125, R11, 0x10000, RZ ;  /* 0x000100000b7da824 */ /* 0x000fca00078e00ff */
[----:B------:R-:W-:Y:S01]  /*1fa0*/  @!P2 STS [UR4+0x8428], R125 ;  /* 0x0084287dff00a988 */ /* 0x000fe20008000804 */
[----:B------:R-:W-:Y:S06]  /*1fb0*/  BAR.SYNC.DEFER_BLOCKING 0x0 ;  /* 0x0000000000007b1d */ /* 0x000fec0000010000 */
[----:B------:R-:W0:Y:S02]  /*1fc0*/  LDS R4, [UR4+0x8428] ;  /* 0x00842804ff047984 */ /* 0x000e240008000800 */
[----:B0-----:R-:W-:-:S05]  /*1fd0*/  SEL R4, R4, RZ, P0 ;  /* 0x000000ff04047207 */ /* 0x001fca0000000000 */
[----:B------:R-:W-:-:S04]  /*1fe0*/  IMAD.IADD R4, R4, 0x1, R125 ;  /* 0x0000000104047824 */ /* 0x000fc800078e027d */
[--C-:B------:R-:W-:Y:S01]  /*1ff0*/  IMAD.IADD R92, R92, 0x1, R4.reuse ;  /* 0x000000015c5c7824 */ /* 0x100fe200078e0204 */
[----:B------:R-:W-:Y:S01]  /*2000*/  STS [R51], R4 ;  /* 0x0000000433007388 */ /* 0x000fe20000000800 */
[--C-:B------:R-:W-:Y:S02]  /*2010*/  IMAD.IADD R6, R93, 0x1, R4.reuse ;  /* 0x000000015d067824 */ /* 0x100fe400078e0204 */
[--C-:B------:R-:W-:Y:S01]  /*2020*/  IMAD.IADD R94, R94, 0x1, R4.reuse ;  /* 0x000000015e5e7824 */ /* 0x100fe200078e0204 */
[----:B------:R-:W-:Y:S01]  /*2030*/  STS [R51+0x4], R92 ;  /* 0x0000045c33007388 */ /* 0x000fe20000000800 */
[--C-:B------:R-:W-:Y:S02]  /*2040*/  IMAD.IADD R8, R95, 0x1, R4.reuse ;  /* 0x000000015f087824 */ /* 0x100fe400078e0204 */
[--C-:B------:R-:W-:Y:S01]  /*2050*/  IMAD.IADD R96, R96, 0x1, R4.reuse ;  /* 0x0000000160607824 */ /* 0x100fe200078e0204 */
[----:B------:R-:W-:Y:S01]  /*2060*/  STS [R51+0x8], R6 ;  /* 0x0000080633007388 */ /* 0x000fe20000000800 */
[----:B------:R-:W-:-:S02]  /*2070*/  IMAD.IADD R10, R97, 0x1, R4 ;  /* 0x00000001610a7824 */ /* 0x000fc400078e0204 */
[--C-:B------:R-:W-:Y:S01]  /*2080*/  IMAD.IADD R98, R98, 0x1, R4.reuse ;  /* 0x0000000162627824 */ /* 0x100fe200078e0204 */
[----:B------:R-:W-:Y:S01]  /*2090*/  STS [R51+0xc], R94 ;  /* 0x00000c5e33007388 */ /* 0x000fe20000000800 */
        /* <DEDUP_REMOVED lines=36> */
[----:B------:R-:W-:-:S03]  /*22e0*/  IMAD.IADD R150, R123, 0x1, R4 ;  /* 0x000000017b967824 */ /* 0x000fc600078e0204 */
[----:B------:R-:W-:Y:S04]  /*22f0*/  STS [R51+0x40], R134 ;  /* 0x0000408633007388 */ /* 0x000fe80000000800 */
        /* <DEDUP_REMOVED lines=15> */
[----:B------:R-:W-:Y:S01]  /*23f0*/  STS [R51+0x80], R150 ;  /* 0x0000809633007388 */ /* 0x000fe20000000800 */
[----:B------:R-:W-:Y:S06]  /*2400*/  BAR.SYNC.DEFER_BLOCKING 0x0 ;  /* 0x0000000000007b1d */ /* 0x000fec0000010000 */
[----:B------:R-:W0:Y:S04]  /*2410*/  LDS.U16 R5, [R54] ;  /* 0x0000000036057984 */ /* 0x000e280000000400 */
[----:B------:R-:W1:Y:S04]  /*2420*/  LDS.U16 R56, [R56] ;  /* 0x0000000038387984 */ /* 0x000e680000000400 */
[----:B------:R-:W2:Y:S04]  /*2430*/  LDS.U16 R58, [R58] ;  /* 0x000000003a3a7984 */ /* 0x000ea80000000400 */
[----:B------:R-:W3:Y:S04]  /*2440*/  LDS.U16 R60, [R60] ;  /* 0x000000003c3c7984 */ /* 0x000ee80000000400 */
[----:B------:R-:W4:Y:S04]  /*2450*/  LDS.U16 R62, [R62] ;  /* 0x000000003e3e7984 */ /* 0x000f280000000400 */
[----:B------:R-:W4:Y:S04]  /*2460*/  LDS.U16 R64, [R64] ;  /* 0x0000000040407984 */ /* 0x000f280000000400 */
[----:B------:R-:W4:Y:S04]  /*2470*/  LDS.U16 R66, [R66] ;  /* 0x0000000042427984 */ /* 0x000f280000000400 */
[----:B------:R-:W4:Y:S04]  /*2480*/  LDS.U16 R68, [R68] ;  /* 0x0000000044447984 */ /* 0x000f280000000400 */
[----:B------:R-:W4:Y:S04]  /*2490*/  LDS.U16 R70, [R70] ;  /* 0x0000000046467984 */ /* 0x000f280000000400 */
[----:B------:R-:W4:Y:S04]  /*24a0*/  LDS.U16 R72, [R72] ;  /* 0x0000000048487984 */ /* 0x000f280000000400 */
[----:B------:R-:W4:Y:S01]  /*24b0*/  LDS.U16 R74, [R74] ;  /* 0x000000004a4a7984 */ /* 0x000f220000000400 */
[----:B0-----:R-:W-:-:S03]  /*24c0*/  IMAD.IADD R5, R52, 0x1, R5 ;  /* 0x0000000134057824 */ /* 0x001fc600078e0205 */
[----:B------:R-:W0:Y:S01]  /*24d0*/  LDS.U16 R76, [R76] ;  /* 0x000000004c4c7984 */ /* 0x000e220000000400 */
[----:B-1----:R-:W-:-:S03]  /*24e0*/  IMAD.IADD R56, R57, 0x1, R56 ;  /* 0x0000000139387824 */ /* 0x002fc600078e0238 */
[----:B------:R-:W1:Y:S01]  /*24f0*/  LDS.U16 R78, [R78] ;  /* 0x000000004e4e7984 */ /* 0x000e620000000400 */
[----:B--2---:R-:W-:-:S03]  /*2500*/  IMAD.IADD R58, R59, 0x1, R58 ;  /* 0x000000013b3a7824 */ /* 0x004fc600078e023a */
[----:B------:R-:W2:Y:S01]  /*2510*/  LDS.U16 R80, [R80] ;  /* 0x0000000050507984 */ /* 0x000ea20000000400 */
[----:B---3--:R-:W-:-:S03]  /*2520*/  IMAD.IADD R60, R61, 0x1, R60 ;  /* 0x000000013d3c7824 */ /* 0x008fc600078e023c */
[----:B------:R-:W3:Y:S01]  /*2530*/  LDS.U16 R82, [R82] ;  /* 0x0000000052527984 */ /* 0x000ee20000000400 */
[----:B----4-:R-:W-:-:S03]  /*2540*/  IMAD.IADD R62, R63, 0x1, R62 ;  /* 0x000000013f3e7824 */ /* 0x010fc600078e023e */
[----:B------:R-:W4:Y:S01]  /*2550*/  LDS.U16 R84, [R84] ;  /* 0x0000000054547984 */ /* 0x000f220000000400 */
[----:B------:R-:W-:-:S03]  /*2560*/  IMAD.IADD R64, R65, 0x1, R64 ;  /* 0x0000000141407824 */ /* 0x000fc600078e0240 */
[----:B------:R-:W4:Y:S01]  /*2570*/  LDS.U16 R86, [R86] ;  /* 0x0000000056567984 */ /* 0x000f220000000400 */
[----:B------:R-:W-:-:S03]  /*2580*/  IMAD.IADD R66, R67, 0x1, R66 ;  /* 0x0000000143427824 */ /* 0x000fc600078e0242 */
[----:B------:R-:W4:Y:S01]  /*2590*/  LDS.U16 R88, [R88] ;  /* 0x0000000058587984 */ /* 0x000f220000000400 */
[----:B------:R-:W-:-:S03]  /*25a0*/  IMAD.IADD R68, R69, 0x1, R68 ;  /* 0x0000000145447824 */ /* 0x000fc600078e0244 */
[----:B------:R-:W4:Y:S01]  /*25b0*/  LDS.U16 R90, [R90] ;  /* 0x000000005a5a7984 */ /* 0x000f220000000400 */
[----:B------:R-:W-:Y:S02]  /*25c0*/  IMAD.IADD R70, R71, 0x1, R70 ;  /* 0x0000000147467824 */ /* 0x000fe400078e0246 */
[----:B------:R-:W-:Y:S02]  /*25d0*/  IMAD.IADD R72, R73, 0x1, R72 ;  /* 0x0000000149487824 */ /* 0x000fe400078e0248 */
[----:B------:R-:W-:Y:S02]  /*25e0*/  IMAD.IADD R74, R75, 0x1, R74 ;  /* 0x000000014b4a7824 */ /* 0x000fe400078e024a */
[----:B0-----:R-:W-:Y:S02]  /*25f0*/  IMAD.IADD R76, R77, 0x1, R76 ;  /* 0x000000014d4c7824 */ /* 0x001fe400078e024c */
[----:B-1----:R-:W-:Y:S02]  /*2600*/  IMAD.IADD R78, R79, 0x1, R78 ;  /* 0x000000014f4e7824 */ /* 0x002fe400078e024e */
[----:B--2---:R-:W-:-:S02]  /*2610*/  IMAD.IADD R80, R81, 0x1, R80 ;  /* 0x0000000151507824 */ /* 0x004fc400078e0250 */
[----:B---3--:R-:W-:Y:S02]  /*2620*/  IMAD.IADD R82, R83, 0x1, R82 ;  /* 0x0000000153527824 */ /* 0x008fe400078e0252 */
[----:B----4-:R-:W-:Y:S02]  /*2630*/  IMAD.IADD R84, R85, 0x1, R84 ;  /* 0x0000000155547824 */ /* 0x010fe400078e0254 */
[----:B------:R-:W-:Y:S02]  /*2640*/  IMAD.IADD R86, R87, 0x1, R86 ;  /* 0x0000000157567824 */ /* 0x000fe400078e0256 */
[----:B------:R-:W-:Y:S02]  /*2650*/  IMAD.IADD R88, R89, 0x1, R88 ;  /* 0x0000000159587824 */ /* 0x000fe400078e0258 */
[----:B------:R-:W-:Y:S01]  /*2660*/  IMAD.IADD R90, R91, 0x1, R90 ;  /* 0x000000015b5a7824 */ /* 0x000fe200078e025a */
[----:B------:R-:W-:Y:S06]  /*2670*/  BAR.SYNC.DEFER_BLOCKING 0x0 ;  /* 0x0000000000007b1d */ /* 0x000fec0000010000 */
[----:B------:R-:W-:Y:S05]  /*2680*/  BRA.U UP0, `(.L_x_577) ;  /* 0x0000000500987547 */ /* 0x000fea000b800000 */
[----:B------:R-:W-:Y:S01]  /*2690*/  LEA R4, R5, UR4, 0x2 ;  /* 0x0000000405047c11 */ /* 0x000fe2000f8e10ff */
[----:B------:R-:W-:Y:S01]  /*26a0*/  UIADD3 UR8, UPT, UPT, UR8, 0x6, URZ ;  /* 0x0000000608087890 */ /* 0x000fe2000fffe0ff */
[----:B------:R-:W-:Y:S01]  /*26b0*/  LEA R5, R56, UR4, 0x2 ;  /* 0x0000000438057c11 */ /* 0x000fe2000f8e10ff */
[----:B------:R-:W-:Y:S01]  /*26c0*/  UIADD3 UR5, UPT, UPT, UR5, -0x6, URZ ;  /* 0xfffffffa05057890 */ /* 0x000fe2000fffe0ff */
[----:B------:R-:W-:Y:S01]  /*26d0*/  LEA R6, R58, UR4, 0x2 ;  /* 0x000000043a067c11 */ /* 0x000fe2000f8e10ff */
[----:B------:R0:W-:Y:S01]  /*26e0*/  STS [R4], R2 ;  /* 0x0000000204007388 */ /* 0x0001e20000000800 */
[----:B------:R-:W-:Y:S02]  /*26f0*/  LEA R7, R60, UR4, 0x2 ;  /* 0x000000043c077c11 */ /* 0x000fe4000f8e10ff */
[----:B------:R-:W-:Y:S01]  /*2700*/  LEA R8, R62, UR4, 0x2 ;  /* 0x000000043e087c11 */ /* 0x000fe2000f8e10ff */
[----:B------:R0:W-:Y:S01]  /*2710*/  STS [R5], R3 ;  /* 0x0000000305007388 */ /* 0x0001e20000000800 */
[----:B------:R-:W-:-:S02]  /*2720*/  LEA R9, R64, UR4, 0x2 ;  /* 0x0000000440097c11 */ /* 0x000fc4000f8e10ff */
[----:B------:R-:W-:Y:S01]  /*2730*/  LEA R10, R66, UR4, 0x2 ;  /* 0x00000004420a7c11 */ /* 0x000fe2000f8e10ff */
[----:B------:R0:W-:Y:S01]  /*2740*/  STS [R6], R12 ;  /* 0x0000000c06007388 */ /* 0x0001e20000000800 */
[----:B------:R-:W-:Y:S02]  /*2750*/  LEA R11, R68, UR4, 0x2 ;  /* 0x00000004440b7c11 */ /* 0x000fe4000f8e10ff */
        /* <DEDUP_REMOVED lines=16> */
[----:B------:R0:W-:Y:S04]  /*2860*/  STS [R52], R18 ;  /* 0x0000001234007388 */ /* 0x0001e80000000800 */
        /* <DEDUP_REMOVED lines=9> */
[----:B------:R0:W-:Y:S01]  /*2900*/  STS [R64], R28 ;  /* 0x0000001c40007388 */ /* 0x0001e20000000800 */
[----:B------:R-:W-:Y:S06]  /*2910*/  BAR.SYNC.DEFER_BLOCKING 0x0 ;  /* 0x0000000000007b1d */ /* 0x000fec0000010000 */
[----:B------:R0:W1:Y:S04]  /*2920*/  LDS R2, [R53] ;  /* 0x0000000035027984 */ /* 0x0000680000000800 */
[----:B------:R0:W3:Y:S04]  /*2930*/  LDS R3, [R53+0x4] ;  /* 0x0000040035037984 */ /* 0x0000e80000000800 */
[----:B------:R0:W4:Y:S04]  /*2940*/  LDS R12, [R53+0x8] ;  /* 0x00000800350c7984 */ /* 0x0001280000000800 */
[----:B------:R0:W2:Y:S04]  /*2950*/  LDS R13, [R53+0xc] ;  /* 0x00000c00350d7984 */ /* 0x0000a80000000800 */
[----:B------:R0:W0:Y:S04]  /*2960*/  LDS R14, [R53+0x10] ;  /* 0x00001000350e7984 */ /* 0x0000280000000800 */
        /* <DEDUP_REMOVED lines=13> */
[----:B------:R0:W0:Y:S01]  /*2a40*/  LDS R28, [R53+0x48] ;  /* 0x00004800351c7984 */ /* 0x0000220000000800 */
[----:B------:R-:W-:Y:S06]  /*2a50*/  BAR.SYNC.DEFER_BLOCKING 0x0 ;  /* 0x0000000000007b1d */ /* 0x000fec0000010000 */
        /* <DEDUP_REMOVED lines=20> */
[----:B------:R0:W0:Y:S04]  /*2ba0*/  LDS R29, [R53] ;  /* 0x00000000351d7984 */ /* 0x0000280000000800 */
        /* <DEDUP_REMOVED lines=19> */
[----:B-1234-:R-:W-:Y:S05]  /*2ce0*/  BRA `(.L_x_578) ;  /* 0xffffffdc00587947 */ /* 0x01efea000383ffff */
.L_x_577:
[----:B------:R-:W-:Y:S01]  /*2cf0*/  LEA R5, R5, UR4, 0x2 ;  /* 0x0000000405057c11 */ /* 0x000fe2000f8e10ff */
[----:B------:R-:W-:Y:S01]  /*2d00*/  IMAD R53, R0, -0x48, R53 ;  /* 0xffffffb800357824 */ /* 0x000fe200078e0235 */
[----:B------:R-:W-:Y:S01]  /*2d10*/  LEA R56, R56, UR4, 0x2 ;  /* 0x0000000438387c11 */ /* 0x000fe2000f8e10ff */
[----:B------:R-:W0:Y:S01]  /*2d20*/  LDCU.64 UR6, c[0x0][0x3a0] ;  /* 0x00007400ff0677ac */ /* 0x000e220008000a00 */
[----:B------:R-:W-:Y:S01]  /*2d30*/  LEA R58, R58, UR4, 0x2 ;  /* 0x000000043a3a7c11 */ /* 0x000fe2000f8e10ff */
[----:B------:R-:W-:Y:S01]  /*2d40*/  STS [R5], R2 ;  /* 0x0000000205007388 */ /* 0x000fe20000000800 */
[----:B------:R-:W-:Y:S01]  /*2d50*/  LEA R60, R60, UR4, 0x2 ;  /* 0x000000043c3c7c11 */ /* 0x000fe2000f8e10ff */
[----:B------:R-:W-:Y:S01]  /*2d60*/  VIADD R6, R0, 0x100 ;  /* 0x0000010000067836 */ /* 0x000fe20000000000 */
[----:B------:R-:W-:Y:S01]  /*2d70*/  LEA R62, R62, UR4, 0x2 ;  /* 0x000000043e3e7c11 */ /* 0x000fe2000f8e10ff */
[----:B------:R1:W-:Y:S01]  /*2d80*/  STS [R56], R3 ;  /* 0x0000000338007388 */ /* 0x0003e20000000800 */
[----:B------:R-:W-:Y:S01]  /*2d90*/  LEA R64, R64, UR4, 0x2 ;  /* 0x0000000440407c11 */ /* 0x000fe2000f8e10ff */
[----:B------:R-:W-:Y:S01]  /*2da0*/  VIADD R8, R0, 0x300 ;  /* 0x0000030000087836 */ /* 0x000fe20000000000 */
[----:B------:R-:W-:Y:S01]  /*2db0*/  LEA R66, R66, UR4, 0x2 ;  /* 0x0000000442427c11 */ /* 0x000fe2000f8e10ff */
[----:B------:R2:W-:Y:S01]  /*2dc0*/  STS [R58], R12 ;  /* 0x0000000c3a007388 */ /* 0x0005e20000000800 */
[----:B------:R-:W-:-:S02]  /*2dd0*/  LEA R68, R68, UR4, 0x2 ;  /* 0x0000000444447c11 */ /* 0x000fc4000f8e10ff */
[----:B------:R-:W-:Y:S01]  /*2de0*/  LEA R70, R70, UR4, 0x2 ;  /* 0x0000000446467c11 */ /* 0x000fe2000f8e10ff */
[----:B------:R-:W-:Y:S01]  /*2df0*/  STS [R60], R13 ;  /* 0x0000000d3c007388 */ /* 0x000fe20000000800 */
[----:B------:R-:W-:Y:S01]  /*2e00*/  LEA R72, R72, UR4, 0x2 ;  /* 0x0000000448487c11 */ /* 0x000fe2000f8e10ff */
[----:B-1----:R-:W1:Y:S01]  /*2e10*/  LDC.64 R2, c[0x0][0x388] ;  /* 0x0000e200ff027b82 */ /* 0x002e620000000a00 */
[----:B------:R-:W-:Y:S01]  /*2e20*/  LEA R74, R74, UR4, 0x2 ;  /* 0x000000044a4a7c11 */ /* 0x000fe2000f8e10ff */
[----:B------:R-:W-:Y:S01]  /*2e30*/  STS [R62], R14 ;  /* 0x0000000e3e007388 */ /* 0x000fe20000000800 */
[----:B------:R-:W-:Y:S01]  /*2e40*/  LEA R76, R76, UR4, 0x2 ;  /* 0x000000044c4c7c11 */ /* 0x000fe2000f8e10ff */
[----:B0-----:R-:W-:Y:S01]  /*2e50*/  IMAD.U32 R4, RZ, RZ, UR7 ;  /* 0x00000007ff047e24 */ /* 0x001fe2000f8e00ff */
[----:B------:R-:W-:Y:S01]  /*2e60*/  LEA R78, R78, UR4, 0x2 ;  /* 0x000000044e4e7c11 */ /* 0x000fe2000f8e10ff */
[----:B------:R-:W-:Y:S01]  /*2e70*/  STS [R64], R15 ;  /* 0x0000000f40007388 */ /* 0x000fe20000000800 */
[----:B------:R-:W-:Y:S01]  /*2e80*/  LEA R80, R80, UR4, 0x2 ;  /* 0x0000000450507c11 */ /* 0x000fe2000f8e10ff */
[----:B--2---:R-:W-:Y:S01]  /*2e90*/  VIADD R12, R0, 0x500 ;  /* 0x00000500000c7836 */ /* 0x004fe20000000000 */
[----:B------:R-:W-:Y:S01]  /*2ea0*/  LEA R82, R82, UR4, 0x2 ;  /* 0x0000000452527c11 */ /* 0x000fe2000f8e10ff */
[----:B------:R-:W-:Y:S01]  /*2eb0*/  STS [R66], R16 ;  /* 0x0000001042007388 */ /* 0x000fe20000000800 */
[----:B------:R-:W-:-:S02]  /*2ec0*/  LEA R84, R84, UR4, 0x2 ;  /* 0x0000000454547c11 */ /* 0x000fc4000f8e10ff */
[----:B------:R-:W-:Y:S01]  /*2ed0*/  LEA R86, R86, UR4, 0x2 ;  /* 0x0000000456567c11 */ /* 0x000fe2000f8e10ff */
[----:B------:R-:W-:Y:S01]  /*2ee0*/  STS [R68], R17 ;  /* 0x0000001144007388 */ /* 0x000fe20000000800 */
[----:B------:R-:W-:Y:S02]  /*2ef0*/  LEA R88, R88, UR4, 0x2 ;  /* 0x0000000458587c11 */ /* 0x000fe4000f8e10ff */
[----:B------:R-:W-:Y:S01]  /*2f00*/  LEA R90, R90, UR4, 0x2 ;  /* 0x000000045a5a7c11 */ /* 0x000fe2000f8e10ff */
[----:B------:R-:W-:Y:S01]  /*2f10*/  STS [R70], R18 ;  /* 0x0000001246007388 */ /* 0x000fe20000000800 */
[----:B------:R-:W-:Y:S02]  /*2f20*/  ISETP.LT.U32.AND P6, PT, R0, UR6, PT ;  /* 0x0000000600007c0c */ /* 0x000fe4000bfc1070 */
[----:B------:R-:W-:Y:S01]  /*2f30*/  ISETP.LT.U32.AND P2, PT, R6, UR6, PT ;  /* 0x0000000606007c0c */ /* 0x000fe2000bf41070 */
[----:B------:R-:W-:Y:S01]  /*2f40*/  STS [R72], R19 ;  /* 0x0000001348007388 */ /* 0x000fe20000000800 */
[----:B------:R-:W-:Y:S01]  /*2f50*/  ISETP.GT.U32.AND.EX P6, PT, R4, RZ, PT, P6 ;  /* 0x000000ff0400720c */ /* 0x000fe20003fc4160 */
[----:B------:R-:W-:Y:S01]  /*2f60*/  VIADD R6, R0, 0x200 ;  /* 0x0000020000067836 */ /* 0x000fe20000000000 */
[----:B------:R-:W-:Y:S01]  /*2f70*/  ISETP.LT.U32.AND P4, PT, R8, UR6, PT ;  /* 0x0000000608007c0c */ /* 0x000fe2000bf81070 */
[----:B------:R-:W-:Y:S01]  /*2f80*/  STS [R74], R20 ;  /* 0x000000144a007388 */ /* 0x000fe20000000800 */
[----:B------:R-:W-:Y:S01]  /*2f90*/  IMAD.U32 R8, RZ, RZ, UR7 ;  /* 0x00000007ff087e24 */ /* 0x000fe2000f8e00ff */
[C---:B------:R-:W-:Y:S01]  /*2fa0*/  LOP3.LUT R10, R0.reuse, 0x400, RZ, 0xfc, !PT ;  /* 0x00000400000a7812 */ /* 0x040fe200078efcff */
[----:B-1----:R-:W-:Y:S01]  /*2fb0*/  IMAD.WIDE.U32 R2, R0, 0x4, R2 ;  /* 0x0000000400027825 */ /* 0x002fe200078e0002 */
[----:B------:R-:W-:Y:S01]  /*2fc0*/  STS [R76], R21 ;  /* 0x000000154c007388 */ /* 0x000fe20000000800 */
[----:B------:R-:W-:-:S02]  /*2fd0*/  ISETP.LT.U32.AND P5, PT, R6, UR6, PT ;  /* 0x0000000606007c0c */ /* 0x000fc4000bfa1070 */
[----:B------:R-:W-:Y:S01]  /*2fe0*/  VIADD R6, R0, 0x600 ;  /* 0x0000060000067836 */ /* 0x000fe20000000000 */
[----:B------:R-:W-:Y:S01]  /*2ff0*/  STS [R78], R22 ;  /* 0x000000164e007388 */ /* 0x000fe20000000800 */
[----:B------:R-:W-:Y:S01]  /*3000*/  ISETP.LT.U32.AND P3, PT, R10, UR6, PT ;  /* 0x000000060a007c0c */ /* 0x000fe2000bf61070 */
[----:B------:R-:W-:Y:S01]  /*3010*/  IMAD.U32 R10, RZ, RZ, UR7 ;  /* 0x00000007ff0a7e24 */ /* 0x000fe2000f8e00ff */
[----:B------:R-:W-:Y:S01]  /*3020*/  ISETP.GT.U32.AND.EX P2, PT, R8, RZ, PT, P2 ;  /* 0x000000ff0800720c */ /* 0x000fe20003f44120 */
[----:B------:R-:W-:Y:S01]  /*3030*/  STS [R80], R23 ;  /* 0x0000001750007388 */ /* 0x000fe20000000800 */
[----:B------:R-:W-:Y:S01]  /*3040*/  ISETP.LT.U32.AND P0, PT, R6, UR6, PT ;  /* 0x0000000606007c0c */ /* 0x000fe2000bf01070 */
[----:B------:R-:W-:Y:S01]  /*3050*/  VIADD R6, R0, 0x700 ;  /* 0x0000070000067836 */ /* 0x000fe20000000000 */
[----:B------:R-:W-:Y:S01]  /*3060*/  ISETP.GT.U32.AND.EX P5, PT, R10, RZ, PT, P5 ;  /* 0x000000ff0a00720c */ /* 0x000fe20003fa4150 */
[----:B------:R-:W-:Y:S01]  /*3070*/  STS [R82], R24 ;  /* 0x0000001852007388 */ /* 0x000fe20000000800 */
[----:B------:R-:W-:-:S02]  /*3080*/  ISETP.GT.U32.AND.EX P4, PT, R8, RZ, PT, P4 ;  /* 0x000000ff0800720c */ /* 0x000fc40003f84140 */
[----:B------:R-:W-:Y:S01]  /*3090*/  ISETP.LT.U32.AND P1, PT, R12, UR6, PT ;  /* 0x000000060c007c0c */ /* 0x000fe2000bf21070 */
[----:B------:R-:W-:Y:S01]  /*30a0*/  STS [R84], R25 ;  /* 0x0000001954007388 */ /* 0x000fe20000000800 */
[C---:B------:R-:W-:Y:S02]  /*30b0*/  ISETP.GT.U32.AND.EX P0, PT, R8.reuse, RZ, PT, P0 ;  /* 0x000000ff0800720c */ /* 0x040fe40003f04100 */
[----:B------:R-:W-:Y:S01]  /*30c0*/  ISETP.GT.U32.AND.EX P1, PT, R8, RZ, PT, P1 ;  /* 0x000000ff0800720c */ /* 0x000fe20003f24110 */
[----:B------:R-:W-:Y:S04]  /*30d0*/  STS [R86], R26 ;  /* 0x0000001a56007388 */ /* 0x000fe80000000800 */
[----:B------:R-:W-:Y:S04]  /*30e0*/  STS [R88], R27 ;  /* 0x0000001b58007388 */ /* 0x000fe80000000800 */
[----:B------:R-:W-:Y:S01]  /*30f0*/  STS [R90], R28 ;  /* 0x0000001c5a007388 */ /* 0x000fe20000000800 */
[----:B------:R-:W-:Y:S06]  /*3100*/  BAR.SYNC.DEFER_BLOCKING 0x0 ;  /* 0x0000000000007b1d */ /* 0x000fec0000010000 */
[----:B------:R-:W0:Y:S04]  /*3110*/  LDS R7, [R53] ;  /* 0x0000000035077984 */ /* 0x000e280000000800 */
[----:B------:R-:W-:Y:S04]  /*3120*/  LDS R9, [R53+0x400] ;  /* 0x0004000035097984 */ /* 0x000fe80000000800 */
        /* <DEDUP_REMOVED lines=16> */
[----:B------:R-:W-:Y:S01]  /*3230*/  LDS R65, [R53+0x4800] ;  /* 0x0048000035417984 */ /* 0x000fe20000000800 */
[----:B------:R-:W-:Y:S06]  /*3240*/  BAR.SYNC.DEFER_BLOCKING 0x0 ;  /* 0x0000000000007b1d */ /* 0x000fec0000010000 */
[----:B------:R1:W-:Y:S04]  /*3250*/  STS [R5], R29 ;  /* 0x0000001d05007388 */ /* 0x0003e80000000800 */
[----:B------:R-:W-:Y:S04]  /*3260*/  STS [R56], R30 ;  /* 0x0000001e38007388 */ /* 0x000fe80000000800 */
[----:B------:R-:W-:Y:S01]  /*3270*/  STS [R58], R31 ;  /* 0x0000001f3a007388 */ /* 0x000fe20000000800 */
[----:B-1----:R-:W1:Y:S03]  /*3280*/  LDC.64 R4, c[0x0][0x398] ;  /* 0x0000e600ff047b82 */ /* 0x002e660000000a00 */
[----:B------:R-:W-:Y:S04]  /*3290*/  STS [R60], R32 ;  /* 0x000000203c007388 */ /* 0x000fe80000000800 */
[----:B------:R-:W-:Y:S04]  /*32a0*/  STS [R62], R33 ;  /* 0x000000213e007388 */ /* 0x000fe80000000800 */
[----:B------:R-:W-:Y:S04]  /*32b0*/  STS [R64], R34 ;  /* 0x0000002240007388 */ /* 0x000fe80000000800 */
[----:B------:R-:W-:Y:S04]  /*32c0*/  STS [R66], R35 ;  /* 0x0000002342007388 */ /* 0x000fe80000000800 */
[----:B------:R-:W-:Y:S04]  /*32d0*/  STS [R68], R36 ;  /* 0x0000002444007388 */ /* 0x000fe80000000800 */
[----:B------:R-:W-:Y:S01]  /*32e0*/  STS [R70], R37 ;  /* 0x0000002546007388 */ /* 0x000fe20000000800 */
[----:B-1----:R-:W-:-:S03]  /*32f0*/  IMAD.WIDE.U32 R4, R0, 0x4, R4 ;  /* 0x0000000400047825 */ /* 0x002fc600078e0004 */
[----:B------:R-:W-:Y:S04]  /*3300*/  STS [R72], R38 ;  /* 0x0000002648007388 */ /* 0x000fe80000000800 */
        /* <DEDUP_REMOVED lines=8> */
[----:B------:R-:W-:Y:S01]  /*3390*/  STS [R90], R47 ;  /* 0x0000002f5a007388 */ /* 0x000fe20000000800 */
[----:B------:R-:W-:Y:S06]  /*33a0*/  BAR.SYNC.DEFER_BLOCKING 0x0 ;  /* 0x0000000000007b1d */ /* 0x000fec0000010000 */
[----:B------:R-:W1:Y:S04]  /*33b0*/  @P6 LDS R67, [R53] ;  /* 0x0000000035436984 */ /* 0x000e680000000800 */
[----:B------:R-:W2:Y:S04]  /*33c0*/  LDS R29, [R53+0x400] ;  /* 0x00040000351d7984 */ /* 0x000ea80000000800 */
[----:B------:R-:W3:Y:S04]  /*33d0*/  LDS R31, [R53+0x800] ;  /* 0x00080000351f7984 */ /* 0x000ee80000000800 */
[----:B------:R-:W4:Y:S04]  /*33e0*/  LDS R33, [R53+0xc00] ;  /* 0x000c000035217984 */ /* 0x000f280000000800 */
[----:B------:R-:W5:Y:S04]  /*33f0*/  LDS R35, [R53+0x1000] ;  /* 0x0010000035237984 */ /* 0x000f680000000800 */
[----:B------:R-:W5:Y:S04]  /*3400*/  LDS R37, [R53+0x1400] ;  /* 0x0014000035257984 */ /* 0x000f680000000800 */
[----:B------:R-:W5:Y:S04]  /*3410*/  LDS R39, [R53+0x1800] ;  /* 0x0018000035277984 */ /* 0x000f680000000800 */
[----:B0-----:R0:W-:Y:S04]  /*3420*/  @P6 STG.E desc[UR10][R2.64], R7 ;  /* 0x0000000702006986 */ /* 0x0011e8000c10190a */
[----:B------:R-:W5:Y:S04]  /*3430*/  LDS R41, [R53+0x1c00] ;  /* 0x001c000035297984 */ /* 0x000f680000000800 */
[----:B-1----:R-:W-:Y:S01]  /*3440*/  @P6 STG.E desc[UR10][R4.64], R67 ;  /* 0x0000004304006986 */ /* 0x002fe2000c10190a */
[----:B------:R-:W-:Y:S01]  /*3450*/  ISETP.LT.U32.AND P6, PT, R6, UR6, PT ;  /* 0x0000000606007c0c */ /* 0x000fe2000bfc1070 */
[----:B0-----:R-:W-:Y:S01]  /*3460*/  IMAD.U32 R7, RZ, RZ, UR7 ;  /* 0x00000007ff077e24 */ /* 0x001fe2000f8e00ff */
[----:B------:R-:W-:Y:S01]  /*3470*/  LOP3.LUT R6, R0, 0x800, RZ, 0xfc, !PT ;  /* 0x0000080000067812 */ /* 0x000fe200078efcff */
[----:B------:R-:W-:Y:S01]  /*3480*/  @P2 STG.E desc[UR10][R2.64+0x400], R9 ;  /* 0x0004000902002986 */ /* 0x000fe2000c10190a */
[----:B------:R-:W-:-:S02]  /*3490*/  ISETP.GT.U32.AND.EX P6, PT, R10, RZ, PT, P6 ;  /* 0x000000ff0a00720c */ /* 0x000fc40003fc4160 */
[----:B------:R-:W-:Y:S01]  /*34a0*/  ISETP.GT.U32.AND.EX P3, PT, R7, RZ, PT, P3 ;  /* 0x000000ff0700720c */ /* 0x000fe20003f64130 */
[----:B--2---:R-:W-:Y:S01]  /*34b0*/  @P2 STG.E desc[UR10][R4.64+0x400], R29 ;  /* 0x0004001d04002986 */ /* 0x004fe2000c10190a */
[----:B------:R-:W-:Y:S01]  /*34c0*/  ISETP.LT.U32.AND P2, PT, R6, UR6, PT ;  /* 0x0000000606007c0c */ /* 0x000fe2000bf41070 */
[----:B------:R-:W-:Y:S02]  /*34d0*/  VIADD R6, R0, 0x900 ;  /* 0x0000090000067836 */ /* 0x000fe40000000000 */
[----:B------:R-:W-:Y:S01]  /*34e0*/  @P5 STG.E desc[UR10][R2.64+0x800], R11 ;  /* 0x0008000b02005986 */ /* 0x000fe2000c10190a */
[----:B------:R-:W-:-:S03]  /*34f0*/  ISETP.GT.U32.AND.EX P2, PT, R8, RZ, PT, P2 ;  /* 0x000000ff0800720c */ /* 0x000fc60003f44120 */
[----:B---3--:R-:W-:Y:S01]  /*3500*/  @P5 STG.E desc[UR10][R4.64+0x800], R31 ;  /* 0x0008001f04005986 */ /* 0x008fe2000c10190a */
[----:B------:R-:W-:Y:S01]  /*3510*/  ISETP.LT.U32.AND P5, PT, R6, UR6, PT ;  /* 0x0000000606007c0c */ /* 0x000fe2000bfa1070 */
[----:B------:R-:W-:Y:S02]  /*3520*/  VIADD R6, R0, 0xa00 ;  /* 0x00000a0000067836 */ /* 0x000fe40000000000 */
[----:B------:R-:W0:Y:S01]  /*3530*/  LDS R7, [R53+0x2000] ;  /* 0x0020000035077984 */ /* 0x000e220000000800 */
[----:B------:R-:W-:Y:S01]  /*3540*/  ISETP.GT.U32.AND.EX P5, PT, R8, RZ, PT, P5 ;  /* 0x000000ff0800720c */ /* 0x000fe20003fa4150 */
[----:B------:R-:W-:Y:S02]  /*3550*/  VIADD R8, R0, 0x1100 ;  /* 0x0000110000087836 */ /* 0x000fe40000000000 */
[----:B------:R-:W-:Y:S04]  /*3560*/  @P4 STG.E desc[UR10][R2.64+0xc00], R13 ;  /* 0x000c000d02004986 */ /* 0x000fe8000c10190a */
[----:B----4-:R-:W-:Y:S01]  /*3570*/  @P4 STG.E desc[UR10][R4.64+0xc00], R33 ;  /* 0x000c002104004986 */ /* 0x010fe2000c10190a */
[----:B------:R-:W-:Y:S01]  /*3580*/  ISETP.LT.U32.AND P4, PT, R6, UR6, PT ;  /* 0x0000000606007c0c */ /* 0x000fe2000bf81070 */
[----:B------:R-:W-:-:S02]  /*3590*/  VIADD R6, R0, 0xb00 ;  /* 0x00000b0000067836 */ /* 0x000fc40000000000 */
[----:B------:R-:W1:Y:S01]  /*35a0*/  LDS R9, [R53+0x2400] ;  /* 0x0024000035097984 */ /* 0x000e620000000800 */
[----:B------:R-:W-:-:S03]  /*35b0*/  ISETP.GT.U32.AND.EX P4, PT, R10, RZ, PT, P4 ;  /* 0x000000ff0a00720c */ /* 0x000fc60003f84140 */
[----:B------:R-:W2:Y:S04]  /*35c0*/  LDS R11, [R53+0x2800] ;  /* 0x00280000350b7984 */ /* 0x000ea80000000800 */
[----:B------:R-:W3:Y:S04]  /*35d0*/  LDS R13, [R53+0x2c00] ;  /* 0x002c0000350d7984 */ /* 0x000ee80000000800 */
[----:B------:R-:W-:Y:S04]  /*35e0*/  @P3 STG.E desc[UR10][R2.64+0x1000], R15 ;  /* 0x0010000f02003986 */ /* 0x000fe8000c10190a */
[----:B-----5:R-:W-:Y:S01]  /*35f0*/  @P3 STG.E desc[UR10][R4.64+0x1000], R35 ;  /* 0x0010002304003986 */ /* 0x020fe2000c10190a */
[----:B------:R-:W-:-:S02]  /*3600*/  ISETP.LT.U32.AND P3, PT, R6, UR6, PT ;  /* 0x0000000606007c0c */ /* 0x000fc4000bf61070 */
[----:B------:R-:W-:Y:S01]  /*3610*/  LOP3.LUT R6, R0, 0xc00, RZ, 0xfc, !PT ;  /* 0x00000c0000067812 */ /* 0x000fe200078efcff */
[----:B------:R-:W-:Y:S04]  /*3620*/  @P1 STG.E desc[UR10][R2.64+0x1400], R17 ;  /* 0x0014001102001986 */ /* 0x000fe8000c10190a */
[----:B------:R-:W-:Y:S01]  /*3630*/  @P1 STG.E desc[UR10][R4.64+0x1400], R37 ;  /* 0x0014002504001986 */ /* 0x000fe2000c10190a */
[----:B------:R-:W-:Y:S01]  /*3640*/  ISETP.LT.U32.AND P1, PT, R6, UR6, PT ;  /* 0x0000000606007c0c */ /* 0x000fe2000bf21070 */
[----:B------:R-:W-:Y:S02]  /*3650*/  VIADD R6, R0, 0xd00 ;  /* 0x00000d0000067836 */ /* 0x000fe40000000000 */
[----:B------:R-:W-:Y:S04]  /*3660*/  @P0 STG.E desc[UR10][R2.64+0x1800], R19 ;  /* 0x0018001302000986 */ /* 0x000fe8000c10190a */
[----:B------:R-:W-:Y:S01]  /*3670*/  @P0 STG.E desc[UR10][R4.64+0x1800], R39 ;  /* 0x0018002704000986 */ /* 0x000fe2000c10190a */
[----:B------:R-:W-:Y:S01]  /*3680*/  ISETP.LT.U32.AND P0, PT, R6, UR6, PT ;  /* 0x0000000606007c0c */ /* 0x000fe2000bf01070 */
[----:B------:R-:W-:-:S02]  /*3690*/  VIADD R6, R0, 0xe00 ;  /* 0x00000e0000067836 */ /* 0x000fc40000000000 */
[----:B------:R-:W-:Y:S04]  /*36a0*/  @P6 STG.E desc[UR10][R2.64+0x1c00], R21 ;  /* 0x001c001502006986 */ /* 0x000fe8000c10190a */
[----:B------:R-:W-:Y:S01]  /*36b0*/  @P6 STG.E desc[UR10][R4.64+0x1c00], R41 ;  /* 0x001c002904006986 */ /* 0x000fe2000c10190a */
[----:B------:R-:W-:Y:S01]  /*36c0*/  ISETP.LT.U32.AND P6, PT, R6, UR6, PT ;  /* 0x0000000606007c0c */ /* 0x000fe2000bfc1070 */
[----:B------:R-:W-:Y:S02]  /*36d0*/  IMAD.U32 R6, RZ, RZ, UR7 ;  /* 0x00000007ff067e24 */ /* 0x000fe4000f8e00ff */
[----:B------:R-:W4:Y:S03]  /*36e0*/  LDS R15, [R53+0x3000] ;  /* 0x00300000350f7984 */ /* 0x000f260000000800 */
[----:B------:R-:W-:Y:S01]  /*36f0*/  ISETP.GT.U32.AND.EX P3, PT, R6, RZ, PT, P3 ;  /* 0x000000ff0600720c */ /* 0x000fe20003f64130 */
[----:B------:R-:W5:Y:S01]  /*3700*/  LDS R17, [R53+0x3400] ;  /* 0x0034000035117984 */ /* 0x000f620000000800 */
[----:B------:R-:W-:-:S03]  /*3710*/  VIADD R6, R0, 0xf00 ;  /* 0x00000f0000067836 */ /* 0x000fc60000000000 */
[----:B------:R-:W5:Y:S04]  /*3720*/  LDS R19, [R53+0x3800] ;  /* 0x0038000035137984 */ /* 0x000f680000000800 */
[----:B------:R-:W5:Y:S04]  /*3730*/  LDS R21, [R53+0x3c00] ;  /* 0x003c000035157984 */ /* 0x000f680000000800 */
[----:B------:R-:W5:Y:S04]  /*3740*/  LDS R29, [R53+0x4000] ;  /* 0x00400000351d7984 */ /* 0x000f680000000800 */
[----:B------:R-:W5:Y:S04]  /*3750*/  LDS R31, [R53+0x4400] ;  /* 0x00440000351f7984 */ /* 0x000f680000000800 */
[----:B------:R-:W-:Y:S04]  /*3760*/  @P2 STG.E desc[UR10][R2.64+0x2000], R23 ;  /* 0x0020001702002986 */ /* 0x000fe8000c10190a */
[----:B0-----:R0:W-:Y:S01]  /*3770*/  @P2 STG.E desc[UR10][R4.64+0x2000], R7 ;  /* 0x0020000704002986 */ /* 0x0011e2000c10190a */
[----:B------:R-:W-:-:S02]  /*3780*/  ISETP.LT.U32.AND P2, PT, R6, UR6, PT ;  /* 0x0000000606007c0c */ /* 0x000fc4000bf41070 */
[C---:B------:R-:W-:Y:S01]  /*3790*/  LOP3.LUT R6, R0.reuse, 0x1000, RZ, 0xfc, !PT ;  /* 0x0000100000067812 */ /* 0x040fe200078efcff */
[----:B------:R2:W-:Y:S01]  /*37a0*/  @P5 STG.E desc[UR10][R2.64+0x2400], R25 ;  /* 0x0024001902005986 */ /* 0x0005e2000c10190a */
[----:B------:R-:W-:-:S03]  /*37b0*/  VIADD R0, R0, 0x1200 ;  /* 0x0000120000007836 */ /* 0x000fc60000000000 */
[----:B-1----:R1:W-:Y:S01]  /*37c0*/  @P5 STG.E desc[UR10][R4.64+0x2400], R9 ;  /* 0x0024000904005986 */ /* 0x0023e2000c10190a */
[----:B------:R-:W-:Y:S01]  /*37d0*/  ISETP.LT.U32.AND P5, PT, R6, UR6, PT ;  /* 0x0000000606007c0c */ /* 0x000fe2000bfa1070 */
[----:B------:R-:W-:Y:S02]  /*37e0*/  IMAD.U32 R6, RZ, RZ, UR7 ;  /* 0x00000007ff067e24 */ /* 0x000fe4000f8e00ff */
[----:B------:R1:W-:Y:S01]  /*37f0*/  @P4 STG.E desc[UR10][R2.64+0x2800], R27 ;  /* 0x0028001b02004986 */ /* 0x0003e2000c10190a */
[----:B0-----:R-:W-:Y:S02]  /*3800*/  IMAD.U32 R7, RZ, RZ, UR7 ;  /* 0x00000007ff077e24 */ /* 0x001fe4000f8e00ff */
[C---:B------:R-:W-:Y:S01]  /*3810*/  ISETP.GT.U32.AND.EX P1, PT, R6.reuse, RZ, PT, P1 ;  /* 0x000000ff0600720c */ /* 0x040fe20003f24110 */
[----:B--2---:R1:W-:Y:S01]  /*3820*/  @P4 STG.E desc[UR10][R4.64+0x2800], R11 ;  /* 0x0028000b04004986 */ /* 0x0043e2000c10190a */
[----:B------:R-:W-:Y:S02]  /*3830*/  ISETP.GT.U32.AND.EX P6, PT, R6, RZ, PT, P6 ;  /* 0x000000ff0600720c */ /* 0x000fe40003fc4160 */
[----:B------:R-:W-:Y:S01]  /*3840*/  ISETP.LT.U32.AND P4, PT, R8, UR6, PT ;  /* 0x0000000608007c0c */ /* 0x000fe2000bf81070 */
[----:B------:R1:W-:Y:S01]  /*3850*/  @P3 STG.E desc[UR10][R2.64+0x2c00], R49 ;  /* 0x002c003102003986 */ /* 0x0003e2000c10190a */
[----:B------:R-:W-:-:S02]  /*3860*/  ISETP.GT.U32.AND.EX P2, PT, R7, RZ, PT, P2 ;  /* 0x000000ff0700720c */ /* 0x000fc40003f44120 */
[----:B------:R-:W-:Y:S01]  /*3870*/  ISETP.GT.U32.AND.EX P4, PT, R6, RZ, PT, P4 ;  /* 0x000000ff0600720c */ /* 0x000fe20003f84140 */
[----:B---3--:R1:W-:Y:S01]  /*3880*/  @P3 STG.E desc[UR10][R4.64+0x2c00], R13 ;  /* 0x002c000d04003986 */ /* 0x0083e2000c10190a */
[----:B------:R-:W-:Y:S01]  /*3890*/  ISETP.LT.U32.AND P3, PT, R0, UR6, PT ;  /* 0x0000000600007c0c */ /* 0x000fe2000bf61070 */
[----:B------:R-:W-:Y:S02]  /*38a0*/  IMAD.U32 R0, RZ, RZ, UR7 ;  /* 0x00000007ff007e24 */ /* 0x000fe4000f8e00ff */
[----:B------:R1:W-:Y:S03]  /*38b0*/  @P1 STG.E desc[UR10][R2.64+0x3000], R51 ;  /* 0x0030003302001986 */ /* 0x0003e6000c10190a */
[C---:B------:R-:W-:Y:S01]  /*38c0*/  ISETP.GT.U32.AND.EX P0, PT, R0.reuse, RZ, PT, P0 ;  /* 0x000000ff0000720c */ /* 0x040fe20003f04100 */
[----:B----4-:R1:W-:Y:S01]  /*38d0*/  @P1 STG.E desc[UR10][R4.64+0x3000], R15 ;  /* 0x0030000f04001986 */ /* 0x0103e2000c10190a */
[----:B------:R-:W-:-:S02]  /*38e0*/  ISETP.GT.U32.AND.EX P5, PT, R0, RZ, PT, P5 ;  /* 0x000000ff0000720c */ /* 0x000fc40003fa4150 */
[----:B------:R-:W-:-:S09]  /*38f0*/  ISETP.GT.U32.AND.EX P3, PT, R0, RZ, PT, P3 ;  /* 0x000000ff0000720c */ /* 0x000fd20003f64130 */
[----:B------:R1:W-:Y:S04]  /*3900*/  @P0 STG.E desc[UR10][R2.64+0x3400], R55 ;  /* 0x0034003702000986 */ /* 0x0003e8000c10190a */
[----:B-----5:R1:W-:Y:S04]  /*3910*/  @P0 STG.E desc[UR10][R4.64+0x3400], R17 ;  /* 0x0034001104000986 */ /* 0x0203e8000c10190a */
[----:B------:R1:W-:Y:S04]  /*3920*/  @P6 STG.E desc[UR10][R2.64+0x3800], R57 ;  /* 0x0038003902006986 */ /* 0x0003e8000c10190a */
[----:B------:R1:W-:Y:S04]  /*3930*/  @P6 STG.E desc[UR10][R4.64+0x3800], R19 ;  /* 0x0038001304006986 */ /* 0x0003e8000c10190a */
[----:B------:R1:W-:Y:S04]  /*3940*/  @P2 STG.E desc[UR10][R2.64+0x3c00], R59 ;  /* 0x003c003b02002986 */ /* 0x0003e8000c10190a */
[----:B------:R1:W-:Y:S04]  /*3950*/  @P2 STG.E desc[UR10][R4.64+0x3c00], R21 ;  /* 0x003c001504002986 */ /* 0x0003e8000c10190a */
[----:B------:R1:W-:Y:S04]  /*3960*/  @P5 STG.E desc[UR10][R2.64+0x4000], R61 ;  /* 0x0040003d02005986 */ /* 0x0003e8000c10190a */
[----:B------:R1:W-:Y:S04]  /*3970*/  @P5 STG.E desc[UR10][R4.64+0x4000], R29 ;  /* 0x0040001d04005986 */ /* 0x0003e8000c10190a */
[----:B------:R1:W-:Y:S04]  /*3980*/  @P4 STG.E desc[UR10][R2.64+0x4400], R63 ;  /* 0x0044003f02004986 */ /* 0x0003e8000c10190a */
[----:B------:R1:W-:Y:S01]  /*3990*/  @P4 STG.E desc[UR10][R4.64+0x4400], R31 ;  /* 0x0044001f04004986 */ /* 0x0003e2000c10190a */
[----:B------:R-:W-:Y:S05]  /*39a0*/  @!P3 EXIT ;  /* 0x000000000000b94d */ /* 0x000fea0003800000 */
[----:B------:R-:W0:Y:S04]  /*39b0*/  LDS R53, [R53+0x4800] ;  /* 0x0048000035357984 */ /* 0x000e280000000800 */
[----:B------:R-:W-:Y:S04]  /*39c0*/  STG.E desc[UR10][R2.64+0x4800], R65 ;  /* 0x0048004102007986 */ /* 0x000fe8000c10190a */
[----:B0-----:R-:W-:Y:S01]  /*39d0*/  STG.E desc[UR10][R4.64+0x4800], R53 ;  /* 0x0048003504007986 */ /* 0x001fe2000c10190a */
[----:B------:R-:W-:Y:S05]  /*39e0*/  EXIT ;  /* 0x000000000000794d */ /* 0x000fea0003800000 */
.L_x_579:
        /* <DEDUP_REMOVED lines=9> */
.L_x_822:


//--------------------- .text._ZN3cub18CUB_300001_SM_10006detail10radix_sort29DeviceRadixSortOnesweepKernelINS1_5radix10policy_hubIjiyE10Policy1000ELNS0_9SortOrderE0EjiyiiNS1_21identity_decomposer_tEEEvPT5_SB_PT3_PKSC_PT1_PKSG_PT2_PKSK_T4_iiT6_ --------------------------
	.section	.text._ZN3cub18CUB_300001_SM_10006detail10radix_sort29DeviceRadixSortOnesweepKernelINS1_5radix10policy_hubIjiyE10Policy1000ELNS0_9SortOrderE0EjiyiiNS1_21identity_decomposer_tEEEvPT5_SB_PT3_PKSC_PT1_PKSG_PT2_PKSK_T4_iiT6_,"ax",@progbits
	.align	128
        .global         _ZN3cub18CUB_300001_SM_10006detail10radix_sort29DeviceRadixSortOnesweepKernelINS1_5radix10policy_hubIjiyE10Policy1000ELNS0_9SortOrderE0EjiyiiNS1_21identity_decomposer_tEEEvPT5_SB_PT3_PKSC_PT1_PKSG_PT2_PKSK_T4_iiT6_
        .type           _ZN3cub18CUB_300001_SM_10006detail10radix_sort29DeviceRadixSortOnesweepKernelINS1_5radix10policy_hubIjiyE10Policy1000ELNS0_9SortOrderE0EjiyiiNS1_21identity_decomposer_tEEEvPT5_SB_PT3_PKSC_PT1_PKSG_PT2_PKSK_T4_iiT6_,@function
        .size           _ZN3cub18CUB_300001_SM_10006detail10radix_sort29DeviceRadixSortOnesweepKernelINS1_5radix10policy_hubIjiyE10Policy1000ELNS0_9SortOrderE0EjiyiiNS1_21identity_decomposer_tEEEvPT5_SB_PT3_PKSC_PT1_PKSG_PT2_PKSK_T4_iiT6_,(.L_x_823 - _ZN3cub18CUB_300001_SM_10006detail10radix_sort29DeviceRadixSortOnesweepKernelINS1_5radix10policy_hubIjiyE10Policy1000ELNS0_9SortOrderE0EjiyiiNS1_21identity_decomposer_tEEEvPT5_SB_PT3_PKSC_PT1_PKSG_PT2_PKSK_T4_iiT6_)
        .other          _ZN3cub18CUB_300001_SM_10006detail10radix_sort29DeviceRadixSortOnesweepKernelINS1_5radix10policy_hubIjiyE10Policy1000ELNS0_9SortOrderE0EjiyiiNS1_21identity_decomposer_tEEEvPT5_SB_PT3_PKSC_PT1_PKSG_PT2_PKSK_T4_iiT6_,@"STO_CUDA_ENTRY STV_DEFAULT"
_ZN3cub18CUB_300001_SM_10006detail10radix_sort29DeviceRadixSortOnesweepKernelINS1_5radix10policy_hubIjiyE10Policy1000ELNS0_9SortOrderE0EjiyiiNS1_21identity_decomposer_tEEEvPT5_SB_PT3_PKSC_PT1_PKSG_PT2_PKSK_T4_iiT6_:
.text._ZN3cub18CUB_300001_SM_10006detail10radix_sort29DeviceRadixSortOnesweepKernelINS1_5radix10policy_hubIjiyE10Policy1000ELNS0_9SortOrderE0EjiyiiNS1_21identity_decomposer_tEEEvPT5_SB_PT3_PKSC_PT1_PKSG_PT2_PKSK_T4_iiT6_:
        /* <DEDUP_REMOVED lines=17> */
.L_x_581:
[----:B------:R-:W-:Y:S05]  /*0110*/  BSYNC.RECONVERGENT B0 ;  /* 0x0000000000007941 */ /* 0x000fea0003800200 */
.L_x_580:
        /* <DEDUP_REMOVED lines=36> */
.L_x_582:
        /* <DEDUP_REMOVED lines=76> */
.L_x_583:
        /* <DEDUP_REMOVED lines=18> */
.L_x_586:
        /* <DEDUP_REMOVED lines=21> */
.L_x_585:
[----:B------:R-:W-:Y:S05]  /*0a90*/  BSYNC.RECONVERGENT B0 ;  /* 0x0000000000007941 */ /* 0x000fea0003800200 */
.L_x_584:
        /* <DEDUP_REMOVED lines=18> */
.L_x_590:
[----:B------:R-:W-:Y:S05]  /*0bc0*/  BSYNC.RECONVERGENT B1 ;  /* 0x0000000000017941 */ /* 0x000fea0003800200 */
.L_x_589:
        /* <DEDUP_REMOVED lines=14> */
.L_x_591:
[----:B------:R-:W-:Y:S01]  /*0cb0*/  VIADD R23, R23, 0x1 ;  /* 0x0000000117177836 */ /* 0x000fe20000000000 */
[----:B------:R2:W-:Y:S04]  /*0cc0*/  STS [R21], RZ ;  /* 0x000000ff15007388 */ /* 0x0005e80000000800 */
[----:B------:R-:W-:Y:S01]  /*0cd0*/  ISETP.NE.AND P0, PT, R23, RZ, PT ;  /* 0x000000ff1700720c */ /* 0x000fe20003f05270 */
[----:B--2---:R-:W-:-:S12]  /*0ce0*/  VIADD R21, R21, 0x80 ;  /* 0x0000008015157836 */ /* 0x004fd80000000000 */
[----:B------:R-:W-:Y:S05]  /*0cf0*/  @P0 BRA `(.L_x_591) ;  /* 0xfffffffc00ec0947 */ /* 0x000fea000383ffff */
.L_x_588:
[----:B------:R-:W-:Y:S05]  /*0d00*/  BSYNC.RECONVERGENT B0 ;  /* 0x0000000000007941 */ /* 0x000fea0003800200 */
.L_x_587:
        /* <DEDUP_REMOVED lines=117> */
.L_x_593:
[----:B------:R-:W-:Y:S05]  /*1460*/  BSYNC.RECONVERGENT B0 ;  /* 0x0000000000007941 */ /* 0x000fea0003800200 */
.L_x_592:
        /* <DEDUP_REMOVED lines=32> */
.L_x_602:
[----:B------:R-:W1:Y:S01]  /*1670*/  LDC.64 R26, c[0x0][0x380] ;  /* 0x0000e000ff1a7b82 */ /* 0x000e620000000a00 */
[----:B------:R-:W-:Y:S01]  /*1680*/  VIADD R33, R28, 0xffffffff ;  /* 0xffffffff1c217836 */ /* 0x000fe20000000000 */
[----:B------:R-:W-:Y:S03]  /*1690*/  BSSY B2, `(.L_x_599) ;  /* 0x0000008000027945 */ /* 0x000fe60003800000 */
[----:B------:R-:W-:-:S04]  /*16a0*/  IMAD R29, R33, 0x100, R37 ;  /* 0x00000100211d7824 */ /* 0x000fc800078e0225 */
[----:B-1----:R-:W-:-:S07]  /*16b0*/  IMAD.WIDE R26, R29, 0x4, R26 ;  /* 0x000000041d1a7825 */ /* 0x002fce00078e021a */
.L_x_600:
[----:B------:R-:W-:Y:S05]  /*16c0*/  YIELD ;  /* 0x0000000000007946 */ /* 0x000fea0003800000 */
[----:B------:R1:W-:Y:S06]  /*16d0*/  MEMBAR.SC.CTA ;  /* 0x0000000000007992 */ /* 0x0003ec0000000000 */
[----:B-1----:R-:W2:Y:S02]  /*16e0*/  LDG.E.STRONG.SYS R29, desc[UR8][R26.64] ;  /* 0x000000081a1d7981 */ /* 0x002ea4000c1f5900 */
[----:B--2---:R-:W-:-:S13]  /*16f0*/  ISETP.NE.AND P0, PT, R29, RZ, PT ;  /* 0x000000ff1d00720c */ /* 0x004fda0003f05270 */
[----:B------:R-:W-:Y:S05]  /*1700*/  @!P0 BRA `(.L_x_600) ;  /* 0xfffffffc00ec8947 */ /* 0x000fea000383ffff */
[----:B------:R-:W-:Y:S05]  /*1710*/  BSYNC B2 ;  /* 0x0000000000027941 */ /* 0x000fea0003800000 */
.L_x_599:
[----:B------:R-:W-:Y:S01]  /*1720*/  BSSY.RECONVERGENT B2, `(.L_x_601) ;  /* 0x0000006000027945 */ /* 0x000fe20003800200 */
[C---:B------:R-:W-:Y:S02]  /*1730*/  ISETP.GT.AND P0, PT, R29.reuse, -0x1, PT ;  /* 0xffffffff1d00780c */ /* 0x040fe40003f04270 */
[----:B------:R-:W-:Y:S01]  /*1740*/  LOP3.LUT R26, R29, 0x3fffffff, RZ, 0xc0, !PT ;  /* 0x3fffffff1d1a7812 */ /* 0x000fe200078ec0ff */
[----:B------:R-:W-:Y:S05]  /*1750*/  WARPSYNC.EXCLUSIVE R0 ;  /* 0x0000000000007348 */ /* 0x000fea0003a00000 */
[----:B------:R-:W-:-:S05]  /*1760*/  IMAD.IADD R21, R26, 0x1, R21 ;  /* 0x000000011a157824 */ /* 0x000fca00078e0215 */
[----:B------:R-:W-:-:S07]  /*1770*/  VOTE.ANY R0, PT, P0 ;  /* 0x0000000000007806 */ /* 0x000fce00000e0100 */
[----:B------:R-:W-:Y:S05]  /*1780*/  BSYNC.RECONVERGENT B2 ;  /* 0x0000000000027941 */ /* 0x000fea0003800200 */
.L_x_601:
[----:B------:R-:W-:Y:S01]  /*1790*/  ISETP.GT.U32.AND P1, PT, R28, 0x1, PT ;  /* 0x000000011c00780c */ /* 0x000fe20003f24070 */
[----:B------:R-:W-:-:S12]  /*17a0*/  IMAD.MOV.U32 R28, RZ, RZ, R33 ;  /* 0x000000ffff1c7224 */ /* 0x000fd800078e0021 */
[----:B------:R-:W-:Y:S05]  /*17b0*/  @P0 BRA P1, `(.L_x_602) ;  /* 0xfffffffc00ac0947 */ /* 0x000fea000083ffff */
[----:B------:R-:W-:Y:S05]  /*17c0*/  BSYNC B0 ;  /* 0x0000000000007941 */ /* 0x000fea0003800000 */
.L_x_598:
[----:B------:R2:W3:Y:S02]  /*17d0*/  LDS.64 R28, [R31+0x6600] ;  /* 0x006600001f1c7984 */ /* 0x0004e40000000a00 */
.L_x_597:
[C---:B------:R-:W-:Y:S01]  /*17e0*/  IMAD.IADD R27, R21.reuse, 0x1, -R22 ;  /* 0x00000001151b7824 */ /* 0x040fe200078e0a16 */
[----:B------:R-:W-:-:S04]  /*17f0*/  LOP3.LUT R21, R21, 0x80000000, RZ, 0xfc, !PT ;  /* 0x8000000015157812 */ /* 0x000fc800078efcff */
[C---:B---3--:R-:W-:Y:S01]  /*1800*/  IADD3 R26, P0, PT, R27.reuse, R28, RZ ;  /* 0x0000001c1b1a7210 */ /* 0x048fe20007f1e0ff */
[----:B------:R3:W-:Y:S03]  /*1810*/  STG.E.STRONG.SYS desc[UR8][R38.64], R21 ;  /* 0x0000001526007986 */ /* 0x0007e6000c115908 */
[----:B------:R-:W-:-:S05]  /*1820*/  LEA.HI.X.SX32 R27, R27, R29, 0x1, P0 ;  /* 0x0000001d1b1b7211 */ /* 0x000fca00000f0eff */
[----:B------:R3:W-:Y:S04]  /*1830*/  STS.64 [R31+0x6600], R26 ;  /* 0x0066001a1f007388 */ /* 0x0007e80000000a00 */
.L_x_596:
[----:B------:R-:W-:Y:S05]  /*1840*/  BSYNC B1 ;  /* 0x0000000000017941 */ /* 0x000fea0003800000 */
.L_x_595:
        /* <DEDUP_REMOVED lines=45> */
.L_x_603:
        /* <DEDUP_REMOVED lines=56> */
.L_x_604:
        /* <DEDUP_REMOVED lines=19> */
.L_x_605:
        /* <DEDUP_REMOVED lines=51> */
.L_x_606:
        /* <DEDUP_REMOVED lines=22> */
.L_x_607:
        /* <DEDUP_REMOVED lines=56> */
.L_x_594:
        /* <DEDUP_REMOVED lines=38> */
.L_x_698:
        /* <DEDUP_REMOVED lines=26> */
.L_x_608:
        /* <DEDUP_REMOVED lines=47> */
.L_x_611:
[----:B------:R-:W-:Y:S05]  /*2ed0*/  BSYNC.RECONVERGENT B0 ;  /* 0x0000000000007941 */ /* 0x000fea0003800200 */
.L_x_610:
        /* <DEDUP_REMOVED lines=36> */
.L_x_613:
[----:B------:R-:W-:Y:S05]  /*3120*/  BSYNC.RECONVERGENT B0 ;  /* 0x0000000000007941 */ /* 0x000fea0003800200 */
.L_x_612:
        /* <DEDUP_REMOVED lines=34> */
.L_x_615:
[----:B------:R-:W-:Y:S05]  /*3350*/  BSYNC.RECONVERGENT B0 ;  /* 0x0000000000007941 */ /* 0x000fea0003800200 */
.L_x_614:
        /* <DEDUP_REMOVED lines=34> */
.L_x_617:
[----:B------:R-:W-:Y:S05]  /*3580*/  BSYNC.RECONVERGENT B0 ;  /* 0x0000000000007941 */ /* 0x000fea0003800200 */
.L_x_616:
        /* <DEDUP_REMOVED lines=34> */
.L_x_619:
[----:B------:R-:W-:Y:S05]  /*37b0*/  BSYNC.RECONVERGENT B0 ;  /* 0x0000000000007941 */ /* 0x000fea0003800200 */
.L_x_618:
        /* <DEDUP_REMOVED lines=34> */
.L_x_621:
[----:B------:R-:W-:Y:S05]  /*39e0*/  BSYNC.RECONVERGENT B0 ;  /* 0x0000000000007941 */ /* 0x000fea0003800200 */
.L_x_620:
        /* <DEDUP_REMOVED lines=34> */
.L_x_623:
[----:B------:R-:W-:Y:S05]  /*3c10*/  BSYNC.RECONVERGENT B0 ;  /* 0x0000000000007941 */ /* 0x000fea0003800200 */
.L_x_622:
        /* <DEDUP_REMOVED lines=34> */
.L_x_625:
[----:B------:R-:W-:Y:S05]  /*3e40*/  BSYNC.RECONVERGENT B0 ;  /* 0x0000000000007941 */ /* 0x000fea0003800200 */
.L_x_624:
        /* <DEDUP_REMOVED lines=34> */
.L_x_627:
[----:B------:R-:W-:Y:S05]  /*4070*/  BSYNC.RECONVERGENT B0 ;  /* 0x0000000000007941 */ /* 0x000fea0003800200 */
.L_x_626:
        /* <DEDUP_REMOVED lines=34> */
.L_x_629:
[----:B------:R-:W-:Y:S05]  /*42a0*/  BSYNC.RECONVERGENT B0 ;  /* 0x0000000000007941 */ /* 0x000fea0003800200 */
.L_x_628:
        /* <DEDUP_REMOVED lines=34> */
.L_x_631:
[----:B------:R-:W-:Y:S05]  /*44d0*/  BSYNC.RECONVERGENT B0 ;  /* 0x0000000000007941 */ /* 0x000fea0003800200 */
.L_x_630:
        /* <DEDUP_REMOVED lines=34> */
.L_x_633:
[----:B------:R-:W-:Y:S05]  /*4700*/  BSYNC.RECONVERGENT B0 ;  /* 0x0000000000007941 */ /* 0x000fea0003800200 */
.L_x_632:
        /* <DEDUP_REMOVED lines=34> */
.L_x_635:
[----:B------:R-:W-:Y:S05]  /*4930*/  BSYNC.RECONVERGENT B0 ;  /* 0x0000000000007941 */ /* 0x000fea0003800200 */
.L_x_634:
        /* <DEDUP_REMOVED lines=34> */
.L_x_637:
[----:B------:R-:W-:Y:S05]  /*4b60*/  BSYNC.RECONVERGENT B0 ;  /* 0x0000000000007941 */ /* 0x000fea0003800200 */
.L_x_636:
        /* <DEDUP_REMOVED lines=34> */
.L_x_639:
[----:B------:R-:W-:Y:S05]  /*4d90*/  BSYNC.RECONVERGENT B0 ;  /* 0x0000000000007941 */ /* 0x000fea0003800200 */
.L_x_638:
        /* <DEDUP_REMOVED lines=34> */
.L_x_641:
[----:B------:R-:W-:Y:S05]  /*4fc0*/  BSYNC.RECONVERGENT B0 ;  /* 0x0000000000007941 */ /* 0x000fea0003800200 */
.L_x_640:
        /* <DEDUP_REMOVED lines=34> */
.L_x_643:
[----:B------:R-:W-:Y:S05]  /*51f0*/  BSYNC.RECONVERGENT B0 ;  /* 0x0000000000007941 */ /* 0x000fea0003800200 */
.L_x_642:
        /* <DEDUP_REMOVED lines=34> */
.L_x_645:
[----:B------:R-:W-:Y:S05]  /*5420*/  BSYNC.RECONVERGENT B0 ;  /* 0x0000000000007941 */ /* 0x000fea0003800200 */
.L_x_644:
        /* <DEDUP_REMOVED lines=72> */
.L_x_653:
[----:B-1----:R-:W1:Y:S01]  /*58b0*/  LDC.64 R10, c[0x0][0x380] ;  /* 0x0000e000ff0a7b82 */ /* 0x002e620000000a00 */
[----:B------:R-:W-:Y:S01]  /*58c0*/  VIADD R19, R13, 0xffffffff ;  /* 0xffffffff0d137836 */ /* 0x000fe20000000000 */
[----:B------:R-:W-:Y:S03]  /*58d0*/  BSSY B2, `(.L_x_650) ;  /* 0x0000008000027945 */ /* 0x000fe60003800000 */
[----:B------:R-:W-:-:S04]  /*58e0*/  IMAD R17, R19, 0x100, R37 ;  /* 0x0000010013117824 */ /* 0x000fc800078e0225 */
[----:B-1----:R-:W-:-:S07]  /*58f0*/  IMAD.WIDE R10, R17, 0x4, R10 ;  /* 0x00000004110a7825 */ /* 0x002fce00078e020a */
.L_x_651:
[----:B------:R-:W-:Y:S05]  /*5900*/  YIELD ;  /* 0x0000000000007946 */ /* 0x000fea0003800000 */
[----:B------:R1:W-:Y:S06]  /*5910*/  MEMBAR.SC.CTA ;  /* 0x0000000000007992 */ /* 0x0003ec0000000000 */
[----:B-1----:R-:W2:Y:S02]  /*5920*/  LDG.E.STRONG.SYS R14, desc[UR8][R10.64] ;  /* 0x000000080a0e7981 */ /* 0x002ea4000c1f5900 */
[----:B--2---:R-:W-:-:S13]  /*5930*/  ISETP.NE.AND P0, PT, R14, RZ, PT ;  /* 0x000000ff0e00720c */ /* 0x004fda0003f05270 */
[----:B------:R-:W-:Y:S05]  /*5940*/  @!P0 BRA `(.L_x_651) ;  /* 0xfffffffc00ec8947 */ /* 0x000fea000383ffff */
[----:B------:R-:W-:Y:S05]  /*5950*/  BSYNC B2 ;  /* 0x0000000000027941 */ /* 0x000fea0003800000 */
.L_x_650:
[----:B------:R-:W-:Y:S01]  /*5960*/  BSSY.RECONVERGENT B2, `(.L_x_652) ;  /* 0x0000006000027945 */ /* 0x000fe20003800200 */
[C---:B------:R-:W-:Y:S02]  /*5970*/  ISETP.GT.AND P0, PT, R14.reuse, -0x1, PT ;  /* 0xffffffff0e00780c */ /* 0x040fe40003f04270 */
[----:B------:R-:W-:Y:S01]  /*5980*/  LOP3.LUT R14, R14, 0x3fffffff, RZ, 0xc0, !PT ;  /* 0x3fffffff0e0e7812 */ /* 0x000fe200078ec0ff */
[----:B------:R-:W-:Y:S05]  /*5990*/  WARPSYNC.EXCLUSIVE R12 ;  /* 0x000000000c007348 */ /* 0x000fea0003a00000 */
[----:B------:R-:W-:-:S05]  /*59a0*/  IMAD.IADD R15, R14, 0x1, R15 ;  /* 0x000000010e0f7824 */ /* 0x000fca00078e020f */
[----:B------:R-:W-:-:S07]  /*59b0*/  VOTE.ANY R12, PT, P0 ;  /* 0x00000000000c7806 */ /* 0x000fce00000e0100 */
[----:B------:R-:W-:Y:S05]  /*59c0*/  BSYNC.RECONVERGENT B2 ;  /* 0x0000000000027941 */ /* 0x000fea0003800200 */
.L_x_652:
[----:B------:R-:W-:Y:S01]  /*59d0*/  ISETP.GT.U32.AND P1, PT, R13, 0x1, PT ;  /* 0x000000010d00780c */ /* 0x000fe20003f24070 */
[----:B------:R-:W-:-:S12]  /*59e0*/  IMAD.MOV.U32 R13, RZ, RZ, R19 ;  /* 0x000000ffff0d7224 */ /* 0x000fd800078e0013 */
[----:B------:R-:W-:Y:S05]  /*59f0*/  @P0 BRA P1, `(.L_x_653) ;  /* 0xfffffffc00ac0947 */ /* 0x000fea000083ffff */
[----:B------:R-:W-:Y:S05]  /*5a00*/  BSYNC B0 ;  /* 0x0000000000007941 */ /* 0x000fea0003800000 */
.L_x_649:
[----:B------:R2:W3:Y:S02]  /*5a10*/  LDS.64 R10, [R35+0x6600] ;  /* 0x00660000230a7984 */ /* 0x0004e40000000a00 */
.L_x_648:
        /* <DEDUP_REMOVED lines=9> */
.L_x_647:
[----:B------:R-:W-:Y:S05]  /*5ab0*/  BSYNC B1 ;  /* 0x0000000000017941 */ /* 0x000fea0003800000 */
.L_x_646:
        /* <DEDUP_REMOVED lines=17> */
.L_x_654:
        /* <DEDUP_REMOVED lines=194> */
.L_x_655:
        /* <DEDUP_REMOVED lines=27> */
.L_x_658:
[----:B------:R-:W-:Y:S05]  /*69a0*/  BSYNC.RECONVERGENT B0 ;  /* 0x0000000000007941 */ /* 0x000fea0003800200 */
.L_x_657:
        /* <DEDUP_REMOVED lines=17> */
.L_x_660:
[----:B------:R-:W-:Y:S05]  /*6ac0*/  BSYNC.RECONVERGENT B0 ;  /* 0x0000000000007941 */ /* 0x000fea0003800200 */
.L_x_659:
        /* <DEDUP_REMOVED lines=17> */
.L_x_662:
[----:B------:R-:W-:Y:S05]  /*6be0*/  BSYNC.RECONVERGENT B0 ;  /* 0x0000000000007941 */ /* 0x000fea0003800200 */
.L_x_661:
        /* <DEDUP_REMOVED lines=17> */
.L_x_664:
[----:B------:R-:W-:Y:S05]  /*6d00*/  BSYNC.RECONVERGENT B0 ;  /* 0x0000000000007941 */ /* 0x000fea0003800200 */
.L_x_663:
        /* <DEDUP_REMOVED lines=17> */
.L_x_666:
[----:B------:R-:W-:Y:S05]  /*6e20*/  BSYNC.RECONVERGENT B0 ;  /* 0x0000000000007941 */ /* 0x000fea0003800200 */
.L_x_665:
        /* <DEDUP_REMOVED lines=17> */
.L_x_668:
[----:B------:R-:W-:Y:S05]  /*6f40*/  BSYNC.RECONVERGENT B0 ;  /* 0x0000000000007941 */ /* 0x000fea0003800200 */
.L_x_667:
        /* <DEDUP_REMOVED lines=17> */
.L_x_670:
[----:B------:R-:W-:Y:S05]  /*7060*/  BSYNC.RECONVERGENT B0 ;  /* 0x0000000000007941 */ /* 0x000fea0003800200 */
.L_x_669:
        /* <DEDUP_REMOVED lines=17> */
.L_x_672:
[----:B------:R-:W-:Y:S05]  /*7180*/  BSYNC.RECONVERGENT B0 ;  /* 0x0000000000007941 */ /* 0x000fea0003800200 */
.L_x_671:
        /* <DEDUP_REMOVED lines=17> */
.L_x_674:
[----:B------:R-:W-:Y:S05]  /*72a0*/  BSYNC.RECONVERGENT B0 ;  /* 0x0000000000007941 */ /* 0x000fea0003800200 */
.L_x_673:
        /* <DEDUP_REMOVED lines=17> */
.L_x_676:
[----:B------:R-:W-:Y:S05]  /*73c0*/  BSYNC.RECONVERGENT B0 ;  /* 0x0000000000007941 */ /* 0x000fea0003800200 */
.L_x_675:
        /* <DEDUP_REMOVED lines=17> */
.L_x_678:
[----:B------:R-:W-:Y:S05]  /*74e0*/  BSYNC.RECONVERGENT B0 ;  /* 0x0000000000007941 */ /* 0x000fea0003800200 */
.L_x_677:
        /* <DEDUP_REMOVED lines=16> */
.L_x_680:
[----:B------:R-:W-:Y:S05]  /*75f0*/  BSYNC.RECONVERGENT B0 ;  /* 0x0000000000007941 */ /* 0x000fea0003800200 */
.L_x_679:
        /* <DEDUP_REMOVED lines=15> */
.L_x_682:
[----:B------:R-:W-:Y:S05]  /*76f0*/  BSYNC.RECONVERGENT B0 ;  /* 0x0000000000007941 */ /* 0x000fea0003800200 */
.L_x_681:
        /* <DEDUP_REMOVED lines=15> */
.L_x_684:
[----:B------:R-:W-:Y:S05]  /*77f0*/  BSYNC.RECONVERGENT B0 ;  /* 0x0000000000007941 */ /* 0x000fea0003800200 */
.L_x_683:
        /* <DEDUP_REMOVED lines=15> */
.L_x_686:
[----:B------:R-:W-:Y:S05]  /*78f0*/  BSYNC.RECONVERGENT B0 ;  /* 0x0000000000007941 */ /* 0x000fea0003800200 */
.L_x_685:
        /* <DEDUP_REMOVED lines=15> */
.L_x_688:
[----:B------:R-:W-:Y:S05]  /*79f0*/  BSYNC.RECONVERGENT B0 ;  /* 0x0000000000007941 */ /* 0x000fea0003800200 */
.L_x_687:
        /* <DEDUP_REMOVED lines=15> */
.L_x_690:
[----:B------:R-:W-:Y:S05]  /*7af0*/  BSYNC.RECONVERGENT B0 ;  /* 0x0000000000007941 */ /* 0x000fea0003800200 */
.L_x_689:
[----:B------:R-:W-:Y:S01]  /*7b00*/  NOP ;  /* 0x0000000000007918 */ /* 0x000fe20000000000 */
.L_x_656:
        /* <DEDUP_REMOVED lines=121> */
.L_x_691:
        /* <DEDUP_REMOVED lines=178> */
.L_x_692:
        /* <DEDUP_REMOVED lines=208> */
.L_x_609:
[----:B------:R-:W-:Y:S02]  /*9ac0*/  IMAD.MOV.U32 R38, RZ, RZ, 0x1 ;  /* 0x00000001ff267424 */ /* 0x000fe400078e00ff */
[----:B------:R-:W-:Y:S02]  /*9ad0*/  IMAD.MOV.U32 R77, RZ, RZ, R39 ;  /* 0x000000ffff4d7224 */ /* 0x000fe400078e0027 */
[----:B------:R-:W-:Y:S02]  /*9ae0*/  IMAD.MOV.U32 R75, RZ, RZ, RZ ;  /* 0x000000ffff4b7224 */ /* 0x000fe400078e00ff */
[----:B------:R-:W-:-:S07]  /*9af0*/  IMAD.MOV.U32 R76, RZ, RZ, -0x1 ;  /* 0xffffffffff4c7424 */ /* 0x000fce00078e00ff */
[----:B------:R-:W-:Y:S05]  /*9b00*/  WARPSYNC.COLLECTIVE R76, `(.L_x_693) ;  /* 0x000000004c087348 */ /* 0x000fea0003c00000 */
[----:B------:R0:W1:Y:S02]  /*9b10*/  SHFL.UP P0, R38, R77, R38, R75 ;  /* 0x040000264d267389 */ /* 0x000064000000004b */
[----:B01----:R-:W-:Y:S05]  /*9b20*/  ENDCOLLECTIVE ;  /* 0x000000000000791b */ /* 0x003fea0003800000 */
.L_x_693:
[----:B------:R-:W-:Y:S02]  /*9b30*/  IMAD.MOV.U32 R77, RZ, RZ, R38 ;  /* 0x000000ffff4d7224 */ /* 0x000fe400078e0026 */
[----:B------:R-:W-:Y:S02]  /*9b40*/  IMAD.MOV.U32 R38, RZ, RZ, 0x2 ;  /* 0x00000002ff267424 */ /* 0x000fe400078e00ff */
[----:B------:R-:W-:-:S07]  /*9b50*/  @P0 IMAD.IADD R77, R39, 0x1, R77 ;  /* 0x00000001274d0824 */ /* 0x000fce00078e024d */
[----:B------:R-:W-:Y:S05]  /*9b60*/  WARPSYNC.COLLECTIVE R76, `(.L_x_694) ;  /* 0x000000004c087348 */ /* 0x000fea0003c00000 */
[----:B------:R0:W1:Y:S02]  /*9b70*/  SHFL.UP P0, R38, R77, R38, R75 ;  /* 0x040000264d267389 */ /* 0x000064000000004b */
[----:B01----:R-:W-:Y:S05]  /*9b80*/  ENDCOLLECTIVE ;  /* 0x000000000000791b */ /* 0x003fea0003800000 */
.L_x_694:
[----:B------:R-:W-:Y:S02]  /*9b90*/  IMAD.MOV.U32 R74, RZ, RZ, R38 ;  /* 0x000000ffff4a7224 */ /* 0x000fe400078e0026 */
[----:B------:R-:W-:Y:S02]  /*9ba0*/  IMAD.MOV.U32 R38, RZ, RZ, 0x4 ;  /* 0x00000004ff267424 */ /* 0x000fe400078e00ff */
[----:B------:R-:W-:-:S04]  /*9bb0*/  @P0 IMAD.IADD R74, R77, 0x1, R74 ;  /* 0x000000014d4a0824 */ /* 0x000fc800078e024a */
[----:B------:R-:W-:-:S07]  /*9bc0*/  IMAD.MOV.U32 R77, RZ, RZ, R74 ;  /* 0x000000ffff4d7224 */ /* 0x000fce00078e004a */
[----:B------:R-:W-:Y:S05]  /*9bd0*/  WARPSYNC.COLLECTIVE R76, `(.L_x_695) ;  /* 0x000000004c087348 */ /* 0x000fea0003c00000 */
[----:B------:R0:W1:Y:S02]  /*9be0*/  SHFL.UP P0, R38, R77, R38, R75 ;  /* 0x040000264d267389 */ /* 0x000064000000004b */
[----:B01----:R-:W-:Y:S05]  /*9bf0*/  ENDCOLLECTIVE ;  /* 0x000000000000791b */ /* 0x003fea0003800000 */
.L_x_695:
[----:B------:R-:W-:Y:S02]  /*9c00*/  IMAD.MOV.U32 R77, RZ, RZ, R38 ;  /* 0x000000ffff4d7224 */ /* 0x000fe400078e0026 */
[----:B------:R-:W-:Y:S02]  /*9c10*/  IMAD.MOV.U32 R38, RZ, RZ, 0x8 ;  /* 0x00000008ff267424 */ /* 0x000fe400078e00ff */
[----:B------:R-:W-:-:S07]  /*9c20*/  @P0 IMAD.IADD R77, R74, 0x1, R77 ;  /* 0x000000014a4d0824 */ /* 0x000fce00078e024d */
[----:B------:R-:W-:Y:S05]  /*9c30*/  WARPSYNC.COLLECTIVE R76, `(.L_x_696) ;  /* 0x000000004c087348 */ /* 0x000fea0003c00000 */
[----:B------:R0:W1:Y:S02]  /*9c40*/  SHFL.UP P0, R38, R77, R38, R75 ;  /* 0x040000264d267389 */ /* 0x000064000000004b */
[----:B01----:R-:W-:Y:S05]  /*9c50*/  ENDCOLLECTIVE ;  /* 0x000000000000791b */ /* 0x003fea0003800000 */
.L_x_696:
[----:B------:R-:W-:Y:S02]  /*9c60*/  IMAD.MOV.U32 R74, RZ, RZ, R38 ;  /* 0x000000ffff4a7224 */ /* 0x000fe400078e0026 */
[----:B------:R-:W-:Y:S02]  /*9c70*/  IMAD.MOV.U32 R38, RZ, RZ, 0x10 ;  /* 0x00000010ff267424 */ /* 0x000fe400078e00ff */
[----:B------:R-:W-:-:S04]  /*9c80*/  @P0 IMAD.IADD R74, R77, 0x1, R74 ;  /* 0x000000014d4a0824 */ /* 0x000fc800078e024a */
[----:B------:R-:W-:-:S07]  /*9c90*/  IMAD.MOV.U32 R77, RZ, RZ, R74 ;  /* 0x000000ffff4d7224 */ /* 0x000fce00078e004a */
[----:B------:R-:W-:Y:S05]  /*9ca0*/  WARPSYNC.COLLECTIVE R76, `(.L_x_697) ;  /* 0x000000004c087348 */ /* 0x000fea0003c00000 */
[----:B------:R0:W1:Y:S02]  /*9cb0*/  SHFL.UP P0, R38, R77, R38, R75 ;  /* 0x040000264d267389 */ /* 0x000064000000004b */
[----:B01----:R-:W-:Y:S05]  /*9cc0*/  ENDCOLLECTIVE ;  /* 0x000000000000791b */ /* 0x003fea0003800000 */
.L_x_697:
[----:B------:R-:W-:Y:S05]  /*9cd0*/  BRA `(.L_x_698) ;  /* 0xffffff8c00587947 */ /* 0x000fea000383ffff */
.L_x_699:
        /* <DEDUP_REMOVED lines=10> */
.L_x_823:


//--------------------- .text._ZN3cub18CUB_300001_SM_10006detail10radix_sort33DeviceRadixSortExclusiveSumKernelINS1_5radix10policy_hubIjiyE10Policy1000EyEEvPT0_ --------------------------
	.section	.text._ZN3cub18CUB_300001_SM_10006detail10radix_sort33DeviceRadixSortExclusiveSumKernelINS1_5radix10policy_hubIjiyE10Policy1000EyEEvPT0_,"ax",@progbits
	.align	128
        .global         _ZN3cub18CUB_300001_SM_10006detail10radix_sort33DeviceRadixSortExclusiveSumKernelINS1_5radix10policy_hubIjiyE10Policy1000EyEEvPT0_
        .type           _ZN3cub18CUB_300001_SM_10006detail10radix_sort33DeviceRadixSortExclusiveSumKernelINS1_5radix10policy_hubIjiyE10Policy1000EyEEvPT0_,@function
        .size           _ZN3cub18CUB_300001_SM_10006detail10radix_sort33DeviceRadixSortExclusiveSumKernelINS1_5radix10policy_hubIjiyE10Policy1000EyEEvPT0_,(.L_x_824 - _ZN3cub18CUB_300001_SM_10006detail10radix_sort33DeviceRadixSortExclusiveSumKernelINS1_5radix10policy_hubIjiyE10Policy1000EyEEvPT0_)
        .other          _ZN3cub18CUB_300001_SM_10006detail10radix_sort33DeviceRadixSortExclusiveSumKernelINS1_5radix10policy_hubIjiyE10Policy1000EyEEvPT0_,@"STO_CUDA_ENTRY STV_DEFAULT"
_ZN3cub18CUB_300001_SM_10006detail10radix_sort33DeviceRadixSortExclusiveSumKernelINS1_5radix10policy_hubIjiyE10Policy1000EyEEvPT0_:
.text._ZN3cub18CUB_300001_SM_10006detail10radix_sort33DeviceRadixSortExclusiveSumKernelINS1_5radix10policy_hubIjiyE10Policy1000EyEEvPT0_:
        /* <DEDUP_REMOVED lines=63> */
.L_x_712:
        /* <DEDUP_REMOVED lines=28> */
.L_x_700:
[----:B------:R-:W-:Y:S05]  /*05b0*/  WARPSYNC.ALL ;  /* 0x0000000000007948 */ /* 0x000fea0003800000 */
[----:B------:R-:W-:Y:S06]  /*05c0*/  BAR.SYNC.DEFER_BLOCKING 0x0 ;  /* 0x0000000000007b1d */ /* 0x000fec0000010000 */
[----:B------:R-:W-:Y:S05]  /*05d0*/  @P1 EXIT ;  /* 0x000000000000194d */ /* 0x000fea0003800000 */
[----:B01----:R-:W0:Y:S04]  /*05e0*/  LDS.64 R2, [R0+0x10] ;  /* 0x0000100000027984 */ /* 0x003e280000000a00 */
[----:B0-----:R-:W-:Y:S01]  /*05f0*/  STG.E.64 desc[UR4][R16.64], R2 ;  /* 0x0000000210007986 */ /* 0x001fe2000c101b04 */
[----:B------:R-:W-:Y:S05]  /*0600*/  EXIT ;  /* 0x000000000000794d */ /* 0x000fea0003800000 */
.L_x_701:
[----:B------:R-:W-:Y:S02]  /*0610*/  IMAD.MOV.U32 R24, RZ, RZ, R20 ;  /* 0x000000ffff187224 */ /* 0x000fe400078e0014 */
[----:B------:R-:W-:Y:S02]  /*0620*/  IMAD.MOV.U32 R23, RZ, RZ, 0x1 ;  /* 0x00000001ff177424 */ /* 0x000fe400078e00ff */
[----:B------:R-:W-:Y:S02]  /*0630*/  IMAD.MOV.U32 R22, RZ, RZ, RZ ;  /* 0x000000ffff167224 */ /* 0x000fe400078e00ff */
[----:B------:R-:W-:-:S07]  /*0640*/  IMAD.MOV.U32 R21, RZ, RZ, -0x1 ;  /* 0xffffffffff157424 */ /* 0x000fce00078e00ff */
[----:B------:R-:W-:Y:S05]  /*0650*/  WARPSYNC.COLLECTIVE R21, `(.L_x_702) ;  /* 0x0000000015087348 */ /* 0x000fea0003c00000 */
[----:B------:R0:W1:Y:S02]  /*0660*/  SHFL.UP P0, R25, R24, R23, R22 ;  /* 0x0400001718197389 */ /* 0x0000640000000016 */
[----:B01----:R-:W-:Y:S05]  /*0670*/  ENDCOLLECTIVE ;  /* 0x000000000000791b */ /* 0x003fea0003800000 */
.L_x_702:
[----:B------:R-:W-:Y:S02]  /*0680*/  IMAD.MOV.U32 R24, RZ, RZ, R19 ;  /* 0x000000ffff187224 */ /* 0x000fe400078e0013 */
[----:B------:R-:W-:-:S07]  /*0690*/  IMAD.MOV.U32 R27, RZ, RZ, R25 ;  /* 0x000000ffff1b7224 */ /* 0x000fce00078e0019 */
[----:B------:R-:W-:Y:S05]  /*06a0*/  WARPSYNC.COLLECTIVE R21, `(.L_x_703) ;  /* 0x0000000015087348 */ /* 0x000fea0003c00000 */
[----:B------:R0:W1:Y:S02]  /*06b0*/  SHFL.UP P0, R25, R24, R23, R22 ;  /* 0x0400001718197389 */ /* 0x0000640000000016 */
[----:B01----:R-:W-:Y:S05]  /*06c0*/  ENDCOLLECTIVE ;  /* 0x000000000000791b */ /* 0x003fea0003800000 */
.L_x_703:
        /* <DEDUP_REMOVED lines=9> */
.L_x_704:
[----:B------:R-:W-:Y:S02]  /*0760*/  IMAD.MOV.U32 R24, RZ, RZ, R26 ;  /* 0x000000ffff187224 */ /* 0x000fe400078e001a */
[----:B------:R-:W-:-:S07]  /*0770*/  IMAD.MOV.U32 R28, RZ, RZ, R25 ;  /* 0x000000ffff1c7224 */ /* 0x000fce00078e0019 */
[----:B------:R-:W-:Y:S05]  /*0780*/  WARPSYNC.COLLECTIVE R21, `(.L_x_705) ;  /* 0x0000000015087348 */ /* 0x000fea0003c00000 */
[----:B------:R0:W1:Y:S02]  /*0790*/  SHFL.UP P0, R25, R24, R23, R22 ;  /* 0x0400001718197389 */ /* 0x0000640000000016 */
[----:B01----:R-:W-:Y:S05]  /*07a0*/  ENDCOLLECTIVE ;  /* 0x000000000000791b */ /* 0x003fea0003800000 */
.L_x_705:
        /* <DEDUP_REMOVED lines=9> */
.L_x_706:
[----:B------:R-:W-:Y:S02]  /*0840*/  IMAD.MOV.U32 R24, RZ, RZ, R29 ;  /* 0x000000ffff187224 */ /* 0x000fe400078e001d */
[----:B------:R-:W-:-:S07]  /*0850*/  IMAD.MOV.U32 R27, RZ, RZ, R25 ;  /* 0x000000ffff1b7224 */ /* 0x000fce00078e0019 */
[----:B------:R-:W-:Y:S05]  /*0860*/  WARPSYNC.COLLECTIVE R21, `(.L_x_707) ;  /* 0x0000000015087348 */ /* 0x000fea0003c00000 */
[----:B------:R0:W1:Y:S02]  /*0870*/  SHFL.UP P0, R25, R24, R23, R22 ;  /* 0x0400001718197389 */ /* 0x0000640000000016 */
[----:B01----:R-:W-:Y:S05]  /*0880*/  ENDCOLLECTIVE ;  /* 0x000000000000791b */ /* 0x003fea0003800000 */
.L_x_707:
        /* <DEDUP_REMOVED lines=9> */
.L_x_708:
[----:B------:R-:W-:Y:S02]  /*0920*/  IMAD.MOV.U32 R24, RZ, RZ, R29 ;  /* 0x000000ffff187224 */ /* 0x000fe400078e001d */
[----:B------:R-:W-:-:S07]  /*0930*/  IMAD.MOV.U32 R27, RZ, RZ, R25 ;  /* 0x000000ffff1b7224 */ /* 0x000fce00078e0019 */
[----:B------:R-:W-:Y:S05]  /*0940*/  WARPSYNC.COLLECTIVE R21, `(.L_x_709) ;  /* 0x0000000015087348 */ /* 0x000fea0003c00000 */
[----:B------:R0:W1:Y:S02]  /*0950*/  SHFL.UP P0, R25, R24, R23, R22 ;  /* 0x0400001718197389 */ /* 0x0000640000000016 */
[----:B01----:R-:W-:Y:S05]  /*0960*/  ENDCOLLECTIVE ;  /* 0x000000000000791b */ /* 0x003fea0003800000 */
.L_x_709:
        /* <DEDUP_REMOVED lines=9> */
.L_x_710:
[----:B------:R-:W-:Y:S02]  /*0a00*/  IMAD.MOV.U32 R24, RZ, RZ, R26 ;  /* 0x000000ffff187224 */ /* 0x000fe400078e001a */
[----:B------:R-:W-:-:S07]  /*0a10*/  IMAD.MOV.U32 R28, RZ, RZ, R25 ;  /* 0x000000ffff1c7224 */ /* 0x000fce00078e0019 */
[----:B------:R-:W-:Y:S05]  /*0a20*/  WARPSYNC.COLLECTIVE R21, `(.L_x_711) ;  /* 0x0000000015087348 */ /* 0x000fea0003c00000 */
[----:B------:R0:W1:Y:S02]  /*0a30*/  SHFL.UP P0, R25, R24, R23, R22 ;  /* 0x0400001718197389 */ /* 0x0000640000000016 */
[----:B01----:R-:W-:Y:S05]  /*0a40*/  ENDCOLLECTIVE ;  /* 0x000000000000791b */ /* 0x003fea0003800000 */
.L_x_711:
[----:B------:R-:W-:Y:S05]  /*0a50*/  BRA `(.L_x_712) ;  /* 0xfffffff800647947 */ /* 0x000fea000383ffff */
.L_x_713:
        /* <DEDUP_REMOVED lines=10> */
.L_x_824:


//--------------------- .text._ZN3cub18CUB_300001_SM_10006detail10radix_sort30DeviceRadixSortHistogramKernelINS1_5radix10policy_hubIjiyE10Policy1000ELNS0_9SortOrderE0EjyNS1_21identity_decomposer_tEEEvPT2_PKT1_SA_iiT3_ --------------------------
	.section	.text._ZN3cub18CUB_300001_SM_10006detail10radix_sort30DeviceRadixSortHistogramKernelINS1_5radix10policy_hubIjiyE10Policy1000ELNS0_9SortOrderE0EjyNS1_21identity_decomposer_tEEEvPT2_PKT1_SA_iiT3_,"ax",@progbits
	.align	128
        .global         _ZN3cub18CUB_300001_SM_10006detail10radix_sort30DeviceRadixSortHistogramKernelINS1_5radix10policy_hubIjiyE10Policy1000ELNS0_9SortOrderE0EjyNS1_21identity_decomposer_tEEEvPT2_PKT1_SA_iiT3_
        .type           _ZN3cub18CUB_300001_SM_10006detail10radix_sort30DeviceRadixSortHistogramKernelINS1_5radix10policy_hubIjiyE10Policy1000ELNS0_9SortOrderE0EjyNS1_21identity_decomposer_tEEEvPT2_PKT1_SA_iiT3_,@function
        .size           _ZN3cub18CUB_300001_SM_10006detail10radix_sort30DeviceRadixSortHistogramKernelINS1_5radix10policy_hubIjiyE10Policy1000ELNS0_9SortOrderE0EjyNS1_21identity_decomposer_tEEEvPT2_PKT1_SA_iiT3_,(.L_x_825 - _ZN3cub18CUB_300001_SM_10006detail10radix_sort30DeviceRadixSortHistogramKernelINS1_5radix10policy_hubIjiyE10Policy1000ELNS0_9SortOrderE0EjyNS1_21identity_decomposer_tEEEvPT2_PKT1_SA_iiT3_)
        .other          _ZN3cub18CUB_300001_SM_10006detail10radix_sort30DeviceRadixSortHistogramKernelINS1_5radix10policy_hubIjiyE10Policy1000ELNS0_9SortOrderE0EjyNS1_21identity_decomposer_tEEEvPT2_PKT1_SA_iiT3_,@"STO_CUDA_ENTRY STV_DEFAULT"
_ZN3cub18CUB_300001_SM_10006detail10radix_sort30DeviceRadixSortHistogramKernelINS1_5radix10policy_hubIjiyE10Policy1000ELNS0_9SortOrderE0EjyNS1_21identity_decomposer_tEEEvPT2_PKT1_SA_iiT3_:
.text._ZN3cub18CUB_300001_SM_10006detail10radix_sort30DeviceRadixSortHistogramKernelINS1_5radix10policy_hubIjiyE10Policy1000ELNS0_9SortOrderE0EjyNS1_21identity_decomposer_tEEEvPT2_PKT1_SA_iiT3_:
        /* <DEDUP_REMOVED lines=35> */
.L_x_797:
        /* <DEDUP_REMOVED lines=15> */
.L_x_717:
        /* <DEDUP_REMOVED lines=21> */
.L_x_716:
        /* <DEDUP_REMOVED lines=19> */
.L_x_719:
        /* <DEDUP_REMOVED lines=18> */
.L_x_718:
[----:B------:R-:W-:-:S13]  /*06c0*/  ISETP.GT.U32.AND P2, PT, R18, 0x7f, PT ;  /* 0x0000007f1200780c */ /* 0x000fda0003f44070 */
[----:B------:R-:W-:Y:S05]  /*06d0*/  @P2 BRA `(.L_x_715) ;  /* 0x0000000000e02947 */ /* 0x000fea0003800000 */
[----:B--23--:R-:W-:Y:S01]  /*06e0*/  IMAD.MOV.U32 R0, RZ, RZ, RZ ;  /* 0x000000ffff007224 */ /* 0x00cfe200078e00ff */
[----:B------:R-:W-:Y:S06]  /*06f0*/  @!P0 BRA `(.L_x_720) ;  /* 0x0000000000588947 */ /* 0x000fec0003800000 */
[----:B------:R-:W-:-:S07]  /*0700*/  IMAD.MOV.U32 R0, RZ, RZ, RZ ;  /* 0x000000ffff007224 */ /* 0x000fce00078e00ff */
.L_x_721:
        /* <DEDUP_REMOVED lines=21> */
.L_x_720:
        /* <DEDUP_REMOVED lines=14> */
.L_x_722:
        /* <DEDUP_REMOVED lines=18> */
.L_x_715:
[----:B------:R-:W-:Y:S05]  /*0a60*/  BSYNC.RECONVERGENT B0 ;  /* 0x0000000000007941 */ /* 0x000fea0003800200 */
.L_x_714:
        /* <DEDUP_REMOVED lines=16> */
.L_x_728:
        /* <DEDUP_REMOVED lines=36> */
.L_x_724:
        /* <DEDUP_REMOVED lines=61> */
.L_x_725:
        /* <DEDUP_REMOVED lines=8> */
.L_x_727:
        /* <DEDUP_REMOVED lines=74> */
.L_x_726:
[----:B------:R-:W-:Y:S05]  /*16a0*/  BRA.U !UP0, `(.L_x_728) ;  /* 0xfffffff508307547 */ /* 0x000fea000b83ffff */
.L_x_723:
        /* <DEDUP_REMOVED lines=16> */
.L_x_748:
        /* <DEDUP_REMOVED lines=11> */
.L_x_733:
[----:B------:R-:W-:Y:S05]  /*1860*/  BSYNC.RECONVERGENT B1 ;  /* 0x0000000000017941 */ /* 0x000fea0003800200 */
.L_x_732:
        /* <DEDUP_REMOVED lines=20> */
.L_x_735:
[----:B------:R-:W-:Y:S05]  /*19b0*/  BSYNC.RECONVERGENT B1 ;  /* 0x0000000000017941 */ /* 0x000fea0003800200 */
.L_x_734:
        /* <DEDUP_REMOVED lines=8> */
.L_x_737:
[----:B------:R-:W-:Y:S05]  /*1a40*/  BSYNC.RECONVERGENT B1 ;  /* 0x0000000000017941 */ /* 0x000fea0003800200 */
.L_x_736:
        /* <DEDUP_REMOVED lines=8> */
.L_x_739:
[----:B------:R-:W-:Y:S05]  /*1ad0*/  BSYNC.RECONVERGENT B1 ;  /* 0x0000000000017941 */ /* 0x000fea0003800200 */
.L_x_738:
        /* <DEDUP_REMOVED lines=8> */
.L_x_741:
[----:B------:R-:W-:Y:S05]  /*1b60*/  BSYNC.RECONVERGENT B1 ;  /* 0x0000000000017941 */ /* 0x000fea0003800200 */
.L_x_740:
[----:B------:R-:W-:Y:S04]  /*1b70*/  BSSY.RECONVERGENT B1, `(.L_x_742) ;  /* 0x0000007000017945 */ /* 0x000fe80003800200 */
[----:B------:R-:W-:Y:S05]  /*1b80*/  @!P3 BRA `(.L_x_743) ;  /* 0x000000000014b947 */ /* 0x000fea0003800000 */
[----:B01234-:R-:W-:Y:S02]  /*1b90*/  IMAD R5, R11, 0x100, R18 ;  /* 0x000001000b057824 */ /* 0x01ffe400078e0212 */
[----:B------:R-:W-:-:S03]  /*1ba0*/  IMAD.MOV.U32 R15, RZ, RZ, RZ ;  /* 0x000000ffff0f7224 */ /* 0x000fc600078e00ff */
[----:B------:R-:W-:-:S05]  /*1bb0*/  IADD3 R5, PT, PT, R5, 0x500, RZ ;  /* 0x0000050005057810 */ /* 0x000fca0007ffe0ff */
[----:B------:R-:W-:-:S05]  /*1bc0*/  IMAD.WIDE.U32 R4, R5, 0x8, R2 ;  /* 0x0000000805047825 */ /* 0x000fca00078e0002 */
[----:B------:R0:W-:Y:S02]  /*1bd0*/  REDG.E.ADD.64.STRONG.GPU desc[UR18][R4.64], R14 ;  /* 0x0000000e0400798e */ /* 0x0001e4000c12e512 */
.L_x_743:
[----:B------:R-:W-:Y:S05]  /*1be0*/  BSYNC.RECONVERGENT B1 ;  /* 0x0000000000017941 */ /* 0x000fea0003800200 */
.L_x_742:
[----:B------:R-:W-:Y:S04]  /*1bf0*/  BSSY.RECONVERGENT B1, `(.L_x_744) ;  /* 0x0000007000017945 */ /* 0x000fe80003800200 */
[----:B------:R-:W-:Y:S05]  /*1c00*/  @!P4 BRA `(.L_x_745) ;  /* 0x000000000014c947 */ /* 0x000fea0003800000 */
[----:B01234-:R-:W-:Y:S02]  /*1c10*/  IMAD R5, R11, 0x100, R18 ;  /* 0x000001000b057824 */ /* 0x01ffe400078e0212 */
[----:B------:R-:W-:Y:S02]  /*1c20*/  IMAD.MOV.U32 R17, RZ, RZ, RZ ;  /* 0x000000ffff117224 */ /* 0x000fe400078e00ff */
[----:B------:R-:W-:-:S04]  /*1c30*/  VIADD R5, R5, 0x600 ;  /* 0x0000060005057836 */ /* 0x000fc80000000000 */
[----:B------:R-:W-:-:S05]  /*1c40*/  IMAD.WIDE.U32 R4, R5, 0x8, R2 ;  /* 0x0000000805047825 */ /* 0x000fca00078e0002 */
[----:B------:R0:W-:Y:S02]  /*1c50*/  REDG.E.ADD.64.STRONG.GPU desc[UR18][R4.64], R16 ;  /* 0x000000100400798e */ /* 0x0001e4000c12e512 */
.L_x_745:
[----:B------:R-:W-:Y:S05]  /*1c60*/  BSYNC.RECONVERGENT B1 ;  /* 0x0000000000017941 */ /* 0x000fea0003800200 */
.L_x_744:
        /* <DEDUP_REMOVED lines=8> */
.L_x_747:
[----:B------:R-:W-:Y:S05]  /*1cf0*/  BSYNC.RECONVERGENT B1 ;  /* 0x0000000000017941 */ /* 0x000fea0003800200 */
.L_x_746:
[----:B------:R-:W-:-:S05]  /*1d00*/  VIADD R11, R11, 0x8 ;  /* 0x000000080b0b7836 */ /* 0x000fca0000000000 */
[----:B------:R-:W-:-:S13]  /*1d10*/  ISETP.NE.AND P0, PT, R11, R9, PT ;  /* 0x000000090b00720c */ /* 0x000fda0003f05270 */
[----:B------:R-:W-:Y:S05]  /*1d20*/  @P0 BRA `(.L_x_748) ;  /* 0xfffffff800a00947 */ /* 0x000fea000383ffff */
[----:B01234-:R-:W-:-:S07]  /*1d30*/  IMAD.MOV.U32 R7, RZ, RZ, R9 ;  /* 0x000000ffff077224 */ /* 0x01ffce00078e0009 */
.L_x_731:
        /* <DEDUP_REMOVED lines=26> */
.L_x_752:
[----:B------:R-:W-:Y:S05]  /*1ee0*/  BSYNC.RECONVERGENT B1 ;  /* 0x0000000000017941 */ /* 0x000fea0003800200 */
.L_x_751:
        /* <DEDUP_REMOVED lines=8> */
.L_x_754:
[----:B------:R-:W-:Y:S05]  /*1f70*/  BSYNC.RECONVERGENT B1 ;  /* 0x0000000000017941 */ /* 0x000fea0003800200 */
.L_x_753:
        /* <DEDUP_REMOVED lines=9> */
.L_x_756:
[----:B------:R-:W-:Y:S05]  /*2010*/  BSYNC.RECONVERGENT B1 ;  /* 0x0000000000017941 */ /* 0x000fea0003800200 */
.L_x_755:
        /* <DEDUP_REMOVED lines=8> */
.L_x_758:
[----:B------:R-:W-:Y:S05]  /*20a0*/  BSYNC.RECONVERGENT B1 ;  /* 0x0000000000017941 */ /* 0x000fea0003800200 */
.L_x_757:
[----:B------:R-:W-:-:S07]  /*20b0*/  VIADD R7, R7, 0x4 ;  /* 0x0000000407077836 */ /* 0x000fce0000000000 */
.L_x_750:
        /* <DEDUP_REMOVED lines=17> */
.L_x_762:
[----:B------:R-:W-:Y:S05]  /*21d0*/  BSYNC.RECONVERGENT B2 ;  /* 0x0000000000027941 */ /* 0x000fea0003800200 */
.L_x_761:
        /* <DEDUP_REMOVED lines=9> */
.L_x_764:
[----:B------:R-:W-:Y:S05]  /*2270*/  BSYNC.RECONVERGENT B2 ;  /* 0x0000000000027941 */ /* 0x000fea0003800200 */
.L_x_763:
[----:B------:R-:W-:-:S07]  /*2280*/  VIADD R7, R7, 0x2 ;  /* 0x0000000207077836 */ /* 0x000fce0000000000 */
.L_x_760:
        /* <DEDUP_REMOVED lines=12> */
.L_x_759:
[----:B------:R-:W-:Y:S05]  /*2350*/  BSYNC.RECONVERGENT B1 ;  /* 0x0000000000017941 */ /* 0x000fea0003800200 */
.L_x_749:
[----:B------:R-:W-:-:S13]  /*2360*/  ISETP.GT.U32.AND P0, PT, R18, 0x7f, PT ;  /* 0x0000007f1200780c */ /* 0x000fda0003f04070 */
[----:B------:R-:W-:Y:S05]  /*2370*/  @P0 BRA `(.L_x_730) ;  /* 0x00000008008c0947 */ /* 0x000fea0003800000 */
[----:B------:R-:W-:Y:S01]  /*2380*/  ISETP.GE.U32.AND P0, PT, R8, 0x7, PT ;  /* 0x000000070800780c */ /* 0x000fe20003f06070 */
[----:B------:R-:W-:-:S12]  /*2390*/  IMAD.MOV.U32 R7, RZ, RZ, RZ ;  /* 0x000000ffff077224 */ /* 0x000fd800078e00ff */
[----:B------:R-:W-:Y:S05]  /*23a0*/  @!P0 BRA `(.L_x_765) ;  /* 0x0000000400148947 */ /* 0x000fea0003800000 */
[----:B01234-:R-:W0:Y:S01]  /*23b0*/  LDC.64 R2, c[0x0][0x380] ;  /* 0x0000e000ff027b82 */ /* 0x01fe220000000a00 */
[----:B------:R-:W-:-:S07]  /*23c0*/  IMAD.MOV.U32 R8, RZ, RZ, RZ ;  /* 0x000000ffff087224 */ /* 0x000fce00078e00ff */
.L_x_782:
        /* <DEDUP_REMOVED lines=13> */
.L_x_767:
[----:B------:R-:W-:Y:S05]  /*24a0*/  BSYNC.RECONVERGENT B1 ;  /* 0x0000000000017941 */ /* 0x000fea0003800200 */
.L_x_766:
[----:B------:R-:W-:Y:S04]  /*24b0*/  BSSY.RECONVERGENT B1, `(.L_x_768) ;  /* 0x0000005000017945 */ /* 0x000fe80003800200 */
[----:B------:R-:W-:Y:S05]  /*24c0*/  @!P1 BRA `(.L_x_769) ;  /* 0x00000000000c9947 */ /* 0x000fea0003800000 */
[----:B0-----:R-:W-:Y:S02]  /*24d0*/  IMAD.MOV.U32 R6, RZ, RZ, R12 ;  /* 0x000000ffff067224 */ /* 0x001fe400078e000c */
[----:B------:R-:W-:-:S05]  /*24e0*/  IMAD.MOV.U32 R7, RZ, RZ, RZ ;  /* 0x000000ffff077224 */ /* 0x000fca00078e00ff */
[----:B------:R1:W-:Y:S02]  /*24f0*/  REDG.E.ADD.64.STRONG.GPU desc[UR18][R4.64+0xc00], R6 ;  /* 0x000c00060400798e */ /* 0x0003e4000c12e512 */
.L_x_769:
[----:B------:R-:W-:Y:S05]  /*2500*/  BSYNC.RECONVERGENT B1 ;  /* 0x0000000000017941 */ /* 0x000fea0003800200 */
.L_x_768:
        /* <DEDUP_REMOVED lines=17> */
.L_x_771:
[----:B------:R-:W-:Y:S05]  /*2620*/  BSYNC.RECONVERGENT B1 ;  /* 0x0000000000017941 */ /* 0x000fea0003800200 */
.L_x_770:
[----:B------:R-:W-:Y:S04]  /*2630*/  BSSY.RECONVERGENT B1, `(.L_x_772) ;  /* 0x0000005000017945 */ /* 0x000fe80003800200 */
[----:B------:R-:W-:Y:S05]  /*2640*/  @!P1 BRA `(.L_x_773) ;  /* 0x00000000000c9947 */ /* 0x000fea0003800000 */
[----:B012---:R-:W-:Y:S01]  /*2650*/  MOV R6, R13 ;  /* 0x0000000d00067202 */ /* 0x007fe20000000f00 */
[----:B------:R-:W-:-:S05]  /*2660*/  IMAD.MOV.U32 R7, RZ, RZ, RZ ;  /* 0x000000ffff077224 */ /* 0x000fca00078e00ff */
[----:B------:R3:W-:Y:S02]  /*2670*/  REDG.E.ADD.64.STRONG.GPU desc[UR18][R4.64+0x1c00], R6 ;  /* 0x001c00060400798e */ /* 0x0007e4000c12e512 */
.L_x_773:
[----:B------:R-:W-:Y:S05]  /*2680*/  BSYNC.RECONVERGENT B1 ;  /* 0x0000000000017941 */ /* 0x000fea0003800200 */
.L_x_772:
[----:B------:R-:W-:Y:S04]  /*2690*/  BSSY.RECONVERGENT B1, `(.L_x_774) ;  /* 0x0000005000017945 */ /* 0x000fe80003800200 */
[----:B------:R-:W-:Y:S05]  /*26a0*/  @!P2 BRA `(.L_x_775) ;  /* 0x00000000000ca947 */ /* 0x000fea0003800000 */
[----:B0123--:R-:W-:Y:S02]  /*26b0*/  IMAD.MOV.U32 R6, RZ, RZ, R15 ;  /* 0x000000ffff067224 */ /* 0x00ffe400078e000f */
[----:B------:R-:W-:-:S05]  /*26c0*/  IMAD.MOV.U32 R7, RZ, RZ, RZ ;  /* 0x000000ffff077224 */ /* 0x000fca00078e00ff */
[----:B------:R4:W-:Y:S02]  /*26d0*/  REDG.E.ADD.64.STRONG.GPU desc[UR18][R4.64+0x2400], R6 ;  /* 0x002400060400798e */ /* 0x0009e4000c12e512 */
.L_x_775:
[----:B------:R-:W-:Y:S05]  /*26e0*/  BSYNC.RECONVERGENT B1 ;  /* 0x0000000000017941 */ /* 0x000fea0003800200 */
.L_x_774:
[----:B------:R-:W-:Y:S04]  /*26f0*/  BSSY.RECONVERGENT B1, `(.L_x_776) ;  /* 0x0000004000017945 */ /* 0x000fe80003800200 */
[----:B------:R-:W-:Y:S05]  /*2700*/  @!P3 BRA `(.L_x_777) ;  /* 0x000000000008b947 */ /* 0x000fea0003800000 */
[----:B------:R-:W-:-:S05]  /*2710*/  IMAD.MOV.U32 R13, RZ, RZ, RZ ;  /* 0x000000ffff0d7224 */ /* 0x000fca00078e00ff */
[----:B------:R0:W-:Y:S02]  /*2720*/  REDG.E.ADD.64.STRONG.GPU desc[UR18][R4.64+0x2c00], R12 ;  /* 0x002c000c0400798e */ /* 0x0001e4000c12e512 */
.L_x_777:
[----:B------:R-:W-:Y:S05]  /*2730*/  BSYNC.RECONVERGENT B1 ;  /* 0x0000000000017941 */ /* 0x000fea0003800200 */
.L_x_776:
[----:B------:R-:W-:Y:S04]  /*2740*/  BSSY.RECONVERGENT B1, `(.L_x_778) ;  /* 0x0000004000017945 */ /* 0x000fe80003800200 */
[----:B------:R-:W-:Y:S05]  /*2750*/  @!P4 BRA `(.L_x_779) ;  /* 0x000000000008c947 */ /* 0x000fea0003800000 */
[----:B------:R-:W-:-:S05]  /*2760*/  IMAD.MOV.U32 R15, RZ, RZ, RZ ;  /* 0x000000ffff0f7224 */ /* 0x000fca00078e00ff */
[----:B------:R0:W-:Y:S02]  /*2770*/  REDG.E.ADD.64.STRONG.GPU desc[UR18][R4.64+0x3400], R14 ;  /* 0x0034000e0400798e */ /* 0x0001e4000c12e512 */
.L_x_779:
[----:B------:R-:W-:Y:S05]  /*2780*/  BSYNC.RECONVERGENT B1 ;  /* 0x0000000000017941 */ /* 0x000fea0003800200 */
.L_x_778:
[----:B------:R-:W-:Y:S04]  /*2790*/  BSSY.RECONVERGENT B1, `(.L_x_780) ;  /* 0x0000004000017945 */ /* 0x000fe80003800200 */
[----:B------:R-:W-:Y:S05]  /*27a0*/  @!P5 BRA `(.L_x_781) ;  /* 0x000000000008d947 */ /* 0x000fea0003800000 */
[----:B------:R-:W-:-:S05]  /*27b0*/  HFMA2 R17, -RZ, RZ, 0, 0 ;  /* 0x00000000ff117431 */ /* 0x000fca00000001ff */
[----:B------:R0:W-:Y:S02]  /*27c0*/  REDG.E.ADD.64.STRONG.GPU desc[UR18][R4.64+0x3c00], R16 ;  /* 0x003c00100400798e */ /* 0x0001e4000c12e512 */
.L_x_781:
[----:B------:R-:W-:Y:S05]  /*27d0*/  BSYNC.RECONVERGENT B1 ;  /* 0x0000000000017941 */ /* 0x000fea0003800200 */
.L_x_780:
[----:B------:R-:W-:Y:S05]  /*27e0*/  @P0 BRA `(.L_x_782) ;  /* 0xfffffff800f80947 */ /* 0x000fea000383ffff */
[----:B01234-:R-:W-:-:S07]  /*27f0*/  IMAD.MOV.U32 R7, RZ, RZ, R9 ;  /* 0x000000ffff077224 */ /* 0x01ffce00078e0009 */
.L_x_765:
        /* <DEDUP_REMOVED lines=21> */
.L_x_785:
[----:B------:R-:W-:Y:S05]  /*2950*/  BSYNC.RECONVERGENT B1 ;  /* 0x0000000000017941 */ /* 0x000fea0003800200 */
.L_x_784:
        /* <DEDUP_REMOVED lines=9> */
.L_x_787:
[----:B------:R-:W-:Y:S05]  /*29f0*/  BSYNC.RECONVERGENT B1 ;  /* 0x0000000000017941 */ /* 0x000fea0003800200 */
.L_x_786:
        /* <DEDUP_REMOVED lines=9> */
.L_x_789:
[----:B------:R-:W-:Y:S05]  /*2a90*/  BSYNC.RECONVERGENT B1 ;  /* 0x0000000000017941 */ /* 0x000fea0003800200 */
.L_x_788:
        /* <DEDUP_REMOVED lines=8> */
.L_x_791:
[----:B------:R-:W-:Y:S05]  /*2b20*/  BSYNC.RECONVERGENT B1 ;  /* 0x0000000000017941 */ /* 0x000fea0003800200 */
.L_x_790:
[----:B------:R-:W-:-:S07]  /*2b30*/  VIADD R7, R7, 0x4 ;  /* 0x0000000407077836 */ /* 0x000fce0000000000 */
.L_x_783:
        /* <DEDUP_REMOVED lines=16> */
.L_x_794:
[----:B------:R-:W-:Y:S05]  /*2c40*/  BSYNC.RECONVERGENT B1 ;  /* 0x0000000000017941 */ /* 0x000fea0003800200 */
.L_x_793:
        /* <DEDUP_REMOVED lines=9> */
.L_x_796:
[----:B------:R-:W-:Y:S05]  /*2ce0*/  BSYNC.RECONVERGENT B1 ;  /* 0x0000000000017941 */ /* 0x000fea0003800200 */
.L_x_795:
[----:B------:R-:W-:-:S07]  /*2cf0*/  VIADD R7, R7, 0x2 ;  /* 0x0000000207077836 */ /* 0x000fce0000000000 */
.L_x_792:
        /* <DEDUP_REMOVED lines=11> */
.L_x_730:
[----:B------:R-:W-:Y:S05]  /*2db0*/  BSYNC.RECONVERGENT B0 ;  /* 0x0000000000007941 */ /* 0x000fea0003800200 */
.L_x_729:
        /* <DEDUP_REMOVED lines=17> */
.L_x_798:
        /* <DEDUP_REMOVED lines=11> */
.L_x_825:


//--------------------- .text._ZN3cub18CUB_300001_SM_10006detail10radix_sort31DeviceRadixSortSingleTileKernelINS1_5radix10policy_hubIjiyE10Policy1000ELNS0_9SortOrderE0EjiyNS1_21identity_decomposer_tEEEvPKT1_PSA_PKT2_PSE_T3_iiT4_ --------------------------
	.section	.text._ZN3cub18CUB_300001_SM_10006detail10radix_sort31DeviceRadixSortSingleTileKernelINS1_5radix10policy_hubIjiyE10Policy1000ELNS0_9SortOrderE0EjiyNS1_21identity_decomposer_tEEEvPKT1_PSA_PKT2_PSE_T3_iiT4_,"ax",@progbits
	.align	128
        .global         _ZN3cub18CUB_300001_SM_10006detail10radix_sort31DeviceRadixSortSingleTileKernelINS1_5radix10policy_hubIjiyE10Policy1000ELNS0_9SortOrderE0EjiyNS1_21identity_decomposer_tEEEvPKT1_PSA_PKT2_PSE_T3_iiT4_
        .type           _ZN3cub18CUB_300001_SM_10006detail10radix_sort31DeviceRadixSortSingleTileKernelINS1_5radix10policy_hubIjiyE10Policy1000ELNS0_9SortOrderE0EjiyNS1_21identity_decomposer_tEEEvPKT1_PSA_PKT2_PSE_T3_iiT4_,@function
        .size           _ZN3cub18CUB_300001_SM_10006detail10radix_sort31DeviceRadixSortSingleTileKernelINS1_5radix10policy_hubIjiyE10Policy1000ELNS0_9SortOrderE0EjiyNS1_21identity_decomposer_tEEEvPKT1_PSA_PKT2_PSE_T3_iiT4_,(.L_x_826 - _ZN3cub18CUB_300001_SM_10006detail10radix_sort31DeviceRadixSortSingleTileKernelINS1_5radix10policy_hubIjiyE10Policy1000ELNS0_9SortOrderE0EjiyNS1_21identity_decomposer_tEEEvPKT1_PSA_PKT2_PSE_T3_iiT4_)
        .other          _ZN3cub18CUB_300001_SM_10006detail10radix_sort31DeviceRadixSortSingleTileKernelINS1_5radix10policy_hubIjiyE10Policy1000ELNS0_9SortOrderE0EjiyNS1_21identity_decomposer_tEEEvPKT1_PSA_PKT2_PSE_T3_iiT4_,@"STO_CUDA_ENTRY STV_DEFAULT"
_ZN3cub18CUB_300001_SM_10006detail10radix_sort31DeviceRadixSortSingleTileKernelINS1_5radix10policy_hubIjiyE10Policy1000ELNS0_9SortOrderE0EjiyNS1_21identity_decomposer_tEEEvPKT1_PSA_PKT2_PSE_T3_iiT4_:
.text._ZN3cub18CUB_300001_SM_10006detail10radix_sort31DeviceRadixSortSingleTileKernelINS1_5radix10policy_hubIjiyE10Policy1000ELNS0_9SortOrderE0EjiyNS1_21identity_decomposer_tEEEvPKT1_PSA_PKT2_PSE_T3_iiT4_:
        /* <DEDUP_REMOVED lines=165> */
.L_x_800:
        /* <DEDUP_REMOVED lines=554> */
.L_x_799:
        /* <DEDUP_REMOVED lines=208> */
.L_x_801:
        /* <DEDUP_REMOVED lines=9> */
.L_x_826:


//--------------------- .text._ZN3cub18CUB_300001_SM_10006detail4scan23DeviceCompactInitKernelINS0_24ReduceByKeyScanTileStateIiiLb1EEEPiEEvT_iT0_ --------------------------
	.section	.text._ZN3cub18CUB_300001_SM_10006detail4scan23DeviceCompactInitKernelINS0_24ReduceByKeyScanTileStateIiiLb1EEEPiEEvT_iT0_,"ax",@progbits
	.align	128
        .global         _ZN3cub18CUB_300001_SM_10006detail4scan23DeviceCompactInitKernelINS0_24ReduceByKeyScanTileStateIiiLb1EEEPiEEvT_iT0_
        .type           _ZN3cub18CUB_300001_SM_10006detail4scan23DeviceCompactInitKernelINS0_24ReduceByKeyScanTileStateIiiLb1EEEPiEEvT_iT0_,@function
        .size           _ZN3cub18CUB_300001_SM_10006detail4scan23DeviceCompactInitKernelINS0_24ReduceByKeyScanTileStateIiiLb1EEEPiEEvT_iT0_,(.L_x_827 - _ZN3cub18CUB_300001_SM_10006detail4scan23DeviceCompactInitKernelINS0_24ReduceByKeyScanTileStateIiiLb1EEEPiEEvT_iT0_)
        .other          _ZN3cub18CUB_300001_SM_10006detail4scan23DeviceCompactInitKernelINS0_24ReduceByKeyScanTileStateIiiLb1EEEPiEEvT_iT0_,@"STO_CUDA_ENTRY STV_DEFAULT"
_ZN3cub18CUB_300001_SM_10006detail4scan23DeviceCompactInitKernelINS0_24ReduceByKeyScanTileStateIiiLb1EEEPiEEvT_iT0_:
.text._ZN3cub18CUB_300001_SM_10006detail4scan23DeviceCompactInitKernelINS0_24ReduceByKeyScanTileStateIiiLb1EEEPiEEvT_iT0_:
[----:B------:R-:W-:Y:S01]  /*0000*/  LDC R1, c[0x0][0x37c] ;  /* 0x0000df00ff017b82 */ /* 0x000fe20000000800 */
[----:B------:R-:W0:Y:S07]  /*0010*/  S2R R0, SR_TID.X ;  /* 0x0000000000007919 */ /* 0x000e2e0000002100 */
[----:B------:R-:W1:Y:S01]  /*0020*/  S2UR UR6, SR_CTAID.X ;  /* 0x00000000000679c3 */ /* 0x000e620000002500 */
[----:B------:R-:W2:Y:S01]  /*0030*/  LDCU UR4, c[0x0][0x388] ;  /* 0x00007100ff0477ac */ /* 0x000ea20008000800 */
[----:B------:R-:W-:-:S06]  /*0040*/  CS2R R8, SRZ ;  /* 0x0000000000087805 */ /* 0x000fcc000001ff00 */
[----:B------:R-:W1:Y:S01]  /*0050*/  LDC R7, c[0x0][0x360] ;  /* 0x0000d800ff077b82 */ /* 0x000e620000000800 */
[C---:B0-----:R-:W-:Y:S01]  /*0060*/  ISETP.GT.U32.AND P0, PT, R0.reuse, 0x1f, PT ;  /* 0x0000001f0000780c */ /* 0x041fe20003f04070 */
[----:B-1----:R-:W-:Y:S01]  /*0070*/  IMAD R7, R7, UR6, R0 ;  /* 0x0000000607077c24 */ /* 0x002fe2000f8e0200 */
[----:B------:R-:W-:Y:S02]  /*0080*/  LOP3.LUT P2, RZ, R0, UR6, RZ, 0xfc, !PT ;  /* 0x0000000600ff7c12 */ /* 0x000fe4000f84fcff */
[----:B------:R-:W-:Y:S02]  /*0090*/  ISETP.NE.OR P0, PT, RZ, UR6, P0 ;  /* 0x00000006ff007c0c */ /* 0x000fe40008705670 */
[----:B--2---:R-:W-:Y:S01]  /*00a0*/  ISETP.GE.AND P1, PT, R7, UR4, PT ;  /* 0x0000000407007c0c */ /* 0x004fe2000bf26270 */
[----:B------:R-:W0:Y:S10]  /*00b0*/  LDCU.64 UR4, c[0x0][0x358] ;  /* 0x00006b00ff0477ac */ /* 0x000e340008000a00 */
[----:B------:R-:W1:Y:S02]  /*00c0*/  @!P0 LDC.64 R4, c[0x0][0x380] ;  /* 0x0000e000ff048b82 */ /* 0x000e640000000a00 */
[----:B------:R-:W-:-:S02]  /*00d0*/  @!P1 IMAD.MOV.U32 R10, RZ, RZ, 0x63 ;  /* 0x00000063ff0a9424 */ /* 0x000fc400078e00ff */
[----:B------:R-:W-:-:S04]  /*00e0*/  @!P1 IMAD.MOV.U32 R11, RZ, RZ, 0x0 ;  /* 0x00000000ff0b9424 */ /* 0x000fc800078e00ff */
[----:B------:R-:W2:Y:S01]  /*00f0*/  @!P1 LDC.64 R2, c[0x0][0x380] ;  /* 0x0000e000ff029b82 */ /* 0x000ea20000000a00 */
[----:B-1----:R-:W-:-:S04]  /*0100*/  @!P0 IMAD.WIDE.U32 R4, R0, 0x10, R4 ;  /* 0x0000001000048825 */ /* 0x002fc800078e0004 */
[----:B--2---:R-:W-:-:S05]  /*0110*/  @!P1 IMAD.WIDE R2, R7, 0x10, R2 ;  /* 0x0000001007029825 */ /* 0x004fca00078e0202 */
[----:B0-----:R0:W-:Y:S04]  /*0120*/  @!P1 STG.E.128 desc[UR4][R2.64+0x200], R8 ;  /* 0x0002000802009986 */ /* 0x0011e8000c101d04 */
[----:B------:R0:W-:Y:S01]  /*0130*/  @!P0 STG.E.128 desc[UR4][R4.64], RZ ;  /* 0x000000ff04008986 */ /* 0x0001e2000c101d04 */
[----:B------:R-:W-:Y:S05]  /*0140*/  @P2 EXIT ;  /* 0x000000000000294d */ /* 0x000fea0003800000 */
[----:B0-----:R-:W0:Y:S02]  /*0150*/  LDC.64 R2, c[0x0][0x390] ;  /* 0x0000e400ff027b82 */ /* 0x001e240000000a00 */
[----:B0-----:R-:W-:Y:S01]  /*0160*/  STG.E desc[UR4][R2.64], RZ ;  /* 0x000000ff02007986 */ /* 0x001fe2000c101904 */
[----:B------:R-:W-:Y:S05]  /*0170*/  EXIT ;  /* 0x000000000000794d */ /* 0x000fea0003800000 */
.L_x_802:
        /* <DEDUP_REMOVED lines=16> */
.L_x_827:


//--------------------- .text._ZN3cub18CUB_300001_SM_10006detail8for_each13static_kernelINS2_12policy_hub_t12policy_500_tEmN6thrust24THRUST_300001_SM_1000_NS8cuda_cub20__uninitialized_fill7functorINS7_10device_ptrIcEEcEEEEvT0_T1_ --------------------------
	.section	.text._ZN3cub18CUB_300001_SM_10006detail8for_each13static_kernelINS2_12policy_hub_t12policy_500_tEmN6thrust24THRUST_300001_SM_1000_NS8cuda_cub20__uninitialized_fill7functorINS7_10device_ptrIcEEcEEEEvT0_T1_,"ax",@progbits
	.align	128
        .global         _ZN3cub18CUB_300001_SM_10006detail8for_each13static_kernelINS2_12policy_hub_t12policy_500_tEmN6thrust24THRUST_300001_SM_1000_NS8cuda_cub20__uninitialized_fill7functorINS7_10device_ptrIcEEcEEEEvT0_T1_
        .type           _ZN3cub18CUB_300001_SM_10006detail8for_each13static_kernelINS2_12policy_hub_t12policy_500_tEmN6thrust24THRUST_300001_SM_1000_NS8cuda_cub20__uninitialized_fill7functorINS7_10device_ptrIcEEcEEEEvT0_T1_,@function
        .size           _ZN3cub18CUB_300001_SM_10006detail8for_each13static_kernelINS2_12policy_hub_t12policy_500_tEmN6thrust24THRUST_300001_SM_1000_NS8cuda_cub20__uninitialized_fill7functorINS7_10device_ptrIcEEcEEEEvT0_T1_,(.L_x_828 - _ZN3cub18CUB_300001_SM_10006detail8for_each13static_kernelINS2_12policy_hub_t12policy_500_tEmN6thrust24THRUST_300001_SM_1000_NS8cuda_cub20__uninitialized_fill7functorINS7_10device_ptrIcEEcEEEEvT0_T1_)
        .other          _ZN3cub18CUB_300001_SM_10006detail8for_each13static_kernelINS2_12policy_hub_t12policy_500_tEmN6thrust24THRUST_300001_SM_1000_NS8cuda_cub20__uninitialized_fill7functorINS7_10device_ptrIcEEcEEEEvT0_T1_,@"STO_CUDA_ENTRY STV_DEFAULT"
_ZN3cub18CUB_300001_SM_10006detail8for_each13static_kernelINS2_12policy_hub_t12policy_500_tEmN6thrust24THRUST_300001_SM_1000_NS8cuda_cub20__uninitialized_fill7functorINS7_10device_ptrIcEEcEEEEvT0_T1_:
.text._ZN3cub18CUB_300001_SM_10006detail8for_each13static_kernelINS2_12policy_hub_t12policy_500_tEmN6thrust24THRUST_300001_SM_1000_NS8cuda_cub20__uninitialized_fill7functorINS7_10device_ptrIcEEcEEEEvT0_T1_:
[----:B------:R-:W-:Y:S08]  /*0000*/  LDC R1, c[0x0][0x37c] ;  /* 0x0000df00ff017b82 */ /* 0x000ff00000000800 */
[----:B------:R-:W0:Y:S01]  /*0010*/  S2UR UR4, SR_CTAID.X ;  /* 0x00000000000479c3 */ /* 0x000e220000002500 */
[----:B------:R-:W1:Y:S01]  /*0020*/  LDCU.64 UR6, c[0x0][0x380] ;  /* 0x00007000ff0677ac */ /* 0x000e620008000a00 */
[----:B------:R-:W2:Y:S06]  /*0030*/  LDCU.64 UR8, c[0x0][0x358] ;  /* 0x00006b00ff0877ac */ /* 0x000eac0008000a00 */
[----:B------:R-:W3:Y:S01]  /*0040*/  LDC R5, c[0x0][0x390] ;  /* 0x0000e400ff057b82 */ /* 0x000ee20000000800 */
[----:B0-----:R-:W-:-:S04]  /*0050*/  UIMAD.WIDE.U32 UR4, UR4, 0x200, URZ ;  /* 0x00000200040478a5 */ /* 0x001fc8000f8e00ff */
[----:B-1----:R-:W-:-:S04]  /*0060*/  UIADD3 UR6, UP0, UPT, -UR4, UR6, URZ ;  /* 0x0000000604067290 */ /* 0x002fc8000ff1e1ff */
[----:B------:R-:W-:Y:S01]  /*0070*/  UIADD3.X UR7, UPT, UPT, ~UR5, UR7, URZ, UP0, !UPT ;  /* 0x0000000705077290 */ /* 0x000fe200087fe5ff */
[----:B---3--:R-:W-:Y:S01]  /*0080*/  PRMT R5, R5, 0x7770, RZ ;  /* 0x0000777005057816 */ /* 0x008fe200000000ff */
[----:B------:R-:W-:-:S04]  /*0090*/  UISETP.GE.U32.AND UP0, UPT, UR6, 0x200, UPT ;  /* 0x000002000600788c */ /* 0x000fc8000bf06070 */
[----:B------:R-:W-:-:S09]  /*00a0*/  UISETP.GE.U32.AND.EX UP0, UPT, UR7, URZ, UPT, UP0 ;  /* 0x000000ff0700728c */ /* 0x000fd2000bf06100 */
[----:B--2---:R-:W-:Y:S05]  /*00b0*/  BRA.U !UP0, `(.L_x_803) ;  /* 0x00000001081c7547 */ /* 0x004fea000b800000 */
[----:B------:R-:W0:Y:S01]  /*00c0*/  S2R R3, SR_TID.X ;  /* 0x0000000000037919 */ /* 0x000e220000002100 */
[----:B------:R-:W0:Y:S02]  /*00d0*/  LDC.64 R6, c[0x0][0x388] ;  /* 0x0000e200ff067b82 */ /* 0x000e240000000a00 */
[----:B0-----:R-:W-:-:S04]  /*00e0*/  IADD3 R2, P0, P1, R6, UR4, R3 ;  /* 0x0000000406027c10 */ /* 0x001fc8000f91e003 */
[----:B------:R-:W-:-:S05]  /*00f0*/  IADD3.X R3, PT, PT, R7, UR5, RZ, P0, P1 ;  /* 0x0000000507037c10 */ /* 0x000fca00087e24ff */
[----:B------:R-:W-:Y:S04]  /*0100*/  STG.E.U8 desc[UR8][R2.64], R5 ;  /* 0x0000000502007986 */ /* 0x000fe8000c101108 */
[----:B------:R-:W-:Y:S01]  /*0110*/  STG.E.U8 desc[UR8][R2.64+0x100], R5 ;  /* 0x0001000502007986 */ /* 0x000fe2000c101108 */
[----:B------:R-:W-:Y:S05]  /*0120*/  EXIT ;  /* 0x000000000000794d */ /* 0x000fea0003800000 */
.L_x_803:
[----:B------:R-:W0:Y:S01]  /*0130*/  S2R R3, SR_TID.X ;  /* 0x0000000000037919 */ /* 0x000e220000002100 */
[----:B------:R-:W1:Y:S01]  /*0140*/  LDC.64 R6, c[0x0][0x388] ;  /* 0x0000e200ff067b82 */ /* 0x000e620000000a00 */
[----:B------:R-:W-:Y:S02]  /*0150*/  IMAD.U32 R2, RZ, RZ, UR7 ;  /* 0x00000007ff027e24 */ /* 0x000fe4000f8e00ff */
[C---:B0-----:R-:W-:Y:S01]  /*0160*/  VIADD R0, R3.reuse, 0x100 ;  /* 0x0000010003007836 */ /* 0x041fe20000000000 */
[----:B------:R-:W-:-:S04]  /*0170*/  ISETP.LT.U32.AND P0, PT, R3, UR6, PT ;  /* 0x0000000603007c0c */ /* 0x000fc8000bf01070 */
[----:B------:R-:W-:Y:S01]  /*0180*/  ISETP.LT.U32.AND P1, PT, R0, UR6, PT ;  /* 0x0000000600007c0c */ /* 0x000fe2000bf21070 */
[----:B------:R-:W-:Y:S01]  /*0190*/  IMAD.U32 R0, RZ, RZ, UR7 ;  /* 0x00000007ff007e24 */ /* 0x000fe2000f8e00ff */
[----:B------:R-:W-:Y:S02]  /*01a0*/  ISETP.GT.U32.AND.EX P0, PT, R2, RZ, PT, P0 ;  /* 0x000000ff0200720c */ /* 0x000fe40003f04100 */
[----:B-1----:R-:W-:Y:S02]  /*01b0*/  IADD3 R2, P2, P3, R6, UR4, R3 ;  /* 0x0000000406027c10 */ /* 0x002fe4000fb5e003 */
[----:B------:R-:W-:Y:S02]  /*01c0*/  ISETP.GT.U32.AND.EX P1, PT, R0, RZ, PT, P1 ;  /* 0x000000ff0000720c */ /* 0x000fe40003f24110 */
[----:B------:R-:W-:-:S07]  /*01d0*/  IADD3.X R3, PT, PT, R7, UR5, RZ, P2, P3 ;  /* 0x0000000507037c10 */ /* 0x000fce00097e64ff */
[----:B------:R0:W-:Y:S04]  /*01e0*/  @P0 STG.E.U8 desc[UR8][R2.64], R5 ;  /* 0x0000000502000986 */ /* 0x0001e8000c101108 */
[----:B------:R-:W-:Y:S05]  /*01f0*/  @!P1 EXIT ;  /* 0x000000000000994d */ /* 0x000fea0003800000 */
[----:B------:R-:W-:Y:S01]  /*0200*/  STG.E.U8 desc[UR8][R2.64+0x100], R5 ;  /* 0x0001000502007986 */ /* 0x000fe2000c101108 */
[----:B------:R-:W-:Y:S05]  /*0210*/  EXIT ;  /* 0x000000000000794d */ /* 0x000fea0003800000 */
.L_x_804:
        /* <DEDUP_REMOVED lines=14> */
.L_x_828:


//--------------------- .text._ZN3cub18CUB_300001_SM_10006detail8for_each13static_kernelINS2_12policy_hub_t12policy_500_tElN6thrust24THRUST_300001_SM_1000_NS8cuda_cub10__tabulate7functorINS7_6detail15normal_iteratorINS7_10device_ptrIiEEEENS7_6system6detail7generic6detail22compute_sequence_valueIivEElEEEEvT0_T1_ --------------------------
	.section	.text._ZN3cub18CUB_300001_SM_10006detail8for_each13static_kernelINS2_12policy_hub_t12policy_500_tElN6thrust24THRUST_300001_SM_1000_NS8cuda_cub10__tabulate7functorINS7_6detail15normal_iteratorINS7_10device_ptrIiEEEENS7_6system6detail7generic6detail22compute_sequence_valueIivEElEEEEvT0_T1_,"ax",@progbits
	.align	128
        .global         _ZN3cub18CUB_300001_SM_10006detail8for_each13static_kernelINS2_12policy_hub_t12policy_500_tElN6thrust24THRUST_300001_SM_1000_NS8cuda_cub10__tabulate7functorINS7_6detail15normal_iteratorINS7_10device_ptrIiEEEENS7_6system6detail7generic6detail22compute_sequence_valueIivEElEEEEvT0_T1_
        .type           _ZN3cub18CUB_300001_SM_10006detail8for_each13static_kernelINS2_12policy_hub_t12policy_500_tElN6thrust24THRUST_300001_SM_1000_NS8cuda_cub10__tabulate7functorINS7_6detail15normal_iteratorINS7_10device_ptrIiEEEENS7_6system6detail7generic6detail22compute_sequence_valueIivEElEEEEvT0_T1_,@function
        .size           _ZN3cub18CUB_300001_SM_10006detail8for_each13static_kernelINS2_12policy_hub_t12policy_500_tElN6thrust24THRUST_300001_SM_1000_NS8cuda_cub10__tabulate7functorINS7_6detail15normal_iteratorINS7_10device_ptrIiEEEENS7_6system6detail7generic6detail22compute_sequence_valueIivEElEEEEvT0_T1_,(.L_x_829 - _ZN3cub18CUB_300001_SM_10006detail8for_each13static_kernelINS2_12policy_hub_t12policy_500_tElN6thrust24THRUST_300001_SM_1000_NS8cuda_cub10__tabulate7functorINS7_6detail15normal_iteratorINS7_10device_ptrIiEEEENS7_6system6detail7generic6detail22compute_sequence_valueIivEElEEEEvT0_T1_)
        .other          _ZN3cub18CUB_300001_SM_10006detail8for_each13static_kernelINS2_12policy_hub_t12policy_500_tElN6thrust24THRUST_300001_SM_1000_NS8cuda_cub10__tabulate7functorINS7_6detail15normal_iteratorINS7_10device_ptrIiEEEENS7_6system6detail7generic6detail22compute_sequence_valueIivEElEEEEvT0_T1_,@"STO_CUDA_ENTRY STV_DEFAULT"
_ZN3cub18CUB_300001_SM_10006detail8for_each13static_kernelINS2_12policy_hub_t12policy_500_tElN6thrust24THRUST_300001_SM_1000_NS8cuda_cub10__tabulate7functorINS7_6detail15normal_iteratorINS7_10device_ptrIiEEEENS7_6system6detail7generic6detail22compute_sequence_valueIivEElEEEEvT0_T1_:
.text._ZN3cub18CUB_300001_SM_10006detail8for_each13static_kernelINS2_12policy_hub_t12policy_500_tElN6thrust24THRUST_300001_SM_1000_NS8cuda_cub10__tabulate7functorINS7_6detail15normal_iteratorINS7_10device_ptrIiEEEENS7_6system6detail7generic6detail22compute_sequence_valueIivEElEEEEvT0_T1_:
[----:B------:R-:W-:Y:S08]  /*0000*/  LDC R1, c[0x0][0x37c] ;  /* 0x0000df00ff017b82 */ /* 0x000ff00000000800 */
[----:B------:R-:W0:Y:S01]  /*0010*/  S2UR UR4, SR_CTAID.X ;  /* 0x00000000000479c3 */ /* 0x000e220000002500 */
[----:B------:R-:W1:Y:S01]  /*0020*/  LDCU.64 UR6, c[0x0][0x380] ;  /* 0x00007000ff0677ac */ /* 0x000e620008000a00 */
[----:B------:R-:W2:Y:S01]  /*0030*/  LDCU.64 UR8, c[0x0][0x358] ;  /* 0x00006b00ff0877ac */ /* 0x000ea20008000a00 */
[----:B0-----:R-:W-:-:S04]  /*0040*/  UIMAD.WIDE.U32 UR4, UR4, 0x200, URZ ;  /* 0x00000200040478a5 */ /* 0x001fc8000f8e00ff */
[----:B-1----:R-:W-:-:S04]  /*0050*/  UIADD3 UR6, UP0, UPT, -UR4, UR6, URZ ;  /* 0x0000000604067290 */ /* 0x002fc8000ff1e1ff */
[----:B------:R-:W-:Y:S02]  /*0060*/  UIADD3.X UR7, UPT, UPT, ~UR5, UR7, URZ, UP0, !UPT ;  /* 0x0000000705077290 */ /* 0x000fe400087fe5ff */
[----:B------:R-:W-:-:S04]  /*0070*/  UISETP.GE.U32.AND UP0, UPT, UR6, 0x200, UPT ;  /* 0x000002000600788c */ /* 0x000fc8000bf06070 */
[----:B------:R-:W-:-:S09]  /*0080*/  UISETP.GE.AND.EX UP0, UPT, UR7, URZ, UPT, UP0 ;  /* 0x000000ff0700728c */ /* 0x000fd2000bf06300 */
[----:B--2---:R-:W-:Y:S05]  /*0090*/  BRA.U !UP0, `(.L_x_805) ;  /* 0x0000000108347547 */ /* 0x004fea000b800000 */
[----:B------:R-:W0:Y:S01]  /*00a0*/  S2R R0, SR_TID.X ;  /* 0x0000000000007919 */ /* 0x000e220000002100 */
[----:B------:R-:W1:Y:S01]  /*00b0*/  LDC.64 R6, c[0x0][0x390] ;  /* 0x0000e400ff067b82 */ /* 0x000e620000000a00 */
[----:B------:R-:W2:Y:S01]  /*00c0*/  LDCU.64 UR10, c[0x0][0x388] ;  /* 0x00007100ff0a77ac */ /* 0x000ea20008000a00 */
[----:B0-----:R-:W-:-:S05]  /*00d0*/  IADD3 R5, P0, PT, R0, UR4, RZ ;  /* 0x0000000400057c10 */ /* 0x001fca000ff1e0ff */
[----:B------:R-:W-:Y:S01]  /*00e0*/  IMAD.X R4, RZ, RZ, UR5, P0 ;  /* 0x00000005ff047e24 */ /* 0x000fe200080e06ff */
[C---:B--2---:R-:W-:Y:S01]  /*00f0*/  LEA R2, P0, R5.reuse, UR10, 0x2 ;  /* 0x0000000a05027c11 */ /* 0x044fe2000f8010ff */
[----:B------:R-:W-:-:S03]  /*0100*/  VIADD R0, R5, 0x100 ;  /* 0x0000010005007836 */ /* 0x000fc60000000000 */
[C---:B------:R-:W-:Y:S01]  /*0110*/  LEA.HI.X R3, R5.reuse, UR11, R4, 0x2, P0 ;  /* 0x0000000b05037c11 */ /* 0x040fe200080f1404 */
[-CC-:B-1----:R-:W-:Y:S02]  /*0120*/  IMAD R5, R5, R7.reuse, R6.reuse ;  /* 0x0000000705057224 */ /* 0x182fe400078e0206 */
[----:B------:R-:W-:-:S03]  /*0130*/  IMAD R7, R0, R7, R6 ;  /* 0x0000000700077224 */ /* 0x000fc600078e0206 */
[----:B------:R-:W-:Y:S04]  /*0140*/  STG.E desc[UR8][R2.64], R5 ;  /* 0x0000000502007986 */ /* 0x000fe8000c101908 */
[----:B------:R-:W-:Y:S01]  /*0150*/  STG.E desc[UR8][R2.64+0x400], R7 ;  /* 0x0004000702007986 */ /* 0x000fe2000c101908 */
[----:B------:R-:W-:Y:S05]  /*0160*/  EXIT ;  /* 0x000000000000794d */ /* 0x000fea0003800000 */
.L_x_805:
[----:B------:R-:W0:Y:S01]  /*0170*/  S2R R2, SR_TID.X ;  /* 0x0000000000027919 */ /* 0x000e220000002100 */
[----:B------:R-:W-:Y:S01]  /*0180*/  USHF.R.S32.HI UR7, URZ, 0x1f, UR6 ;  /* 0x0000001fff077899 */ /* 0x000fe20008011406 */
[----:B------:R-:W-:Y:S05]  /*0190*/  BSSY.RECONVERGENT B0, `(.L_x_806) ;  /* 0x0000011000007945 */ /* 0x000fea0003800200 */
[----:B------:R-:W-:Y:S02]  /*01a0*/  IMAD.U32 R3, RZ, RZ, UR7 ;  /* 0x00000007ff037e24 */ /* 0x000fe4000f8e00ff */
[----:B------:R-:W-:Y:S01]  /*01b0*/  IMAD.U32 R4, RZ, RZ, UR7 ;  /* 0x00000007ff047e24 */ /* 0x000fe2000f8e00ff */
[C---:B0-----:R-:W-:Y:S01]  /*01c0*/  ISETP.LT.U32.AND P0, PT, R2.reuse, UR6, PT ;  /* 0x0000000602007c0c */ /* 0x041fe2000bf01070 */
[----:B------:R-:W-:-:S03]  /*01d0*/  VIADD R0, R2, 0x100 ;  /* 0x0000010002007836 */ /* 0x000fc60000000000 */
[----:B------:R-:W-:Y:S02]  /*01e0*/  ISETP.GT.AND.EX P0, PT, R3, RZ, PT, P0 ;  /* 0x000000ff0300720c */ /* 0x000fe40003f04300 */
[----:B------:R-:W-:-:S04]  /*01f0*/  ISETP.LT.U32.AND P1, PT, R0, UR6, PT ;  /* 0x0000000600007c0c */ /* 0x000fc8000bf21070 */
[----:B------:R-:W-:-:S07]  /*0200*/  ISETP.GT.AND.EX P1, PT, R4, RZ, PT, P1 ;  /* 0x000000ff0400720c */ /* 0x000fce0003f24310 */
[----:B------:R-:W-:Y:S06]  /*0210*/  @!P0 BRA `(.L_x_807) ;  /* 0x0000000000208947 */ /* 0x000fec0003800000 */
[----:B------:R-:W0:Y:S01]  /*0220*/  LDC.64 R6, c[0x0][0x390] ;  /* 0x0000e400ff067b82 */ /* 0x000e220000000a00 */
[----:B------:R-:W1:Y:S01]  /*0230*/  LDCU.64 UR10, c[0x0][0x388] ;  /* 0x00007100ff0a77ac */ /* 0x000e620008000a00 */
[----:B------:R-:W-:-:S05]  /*0240*/  IADD3 R4, P0, PT, R2, UR4, RZ ;  /* 0x0000000402047c10 */ /* 0x000fca000ff1e0ff */
[----:B------:R-:W-:Y:S01]  /*0250*/  IMAD.X R3, RZ, RZ, UR5, P0 ;  /* 0x00000005ff037e24 */ /* 0x000fe200080e06ff */
[----:B-1----:R-:W-:-:S04]  /*0260*/  LEA R2, P0, R4, UR10, 0x2 ;  /* 0x0000000a04027c11 */ /* 0x002fc8000f8010ff */
[C---:B------:R-:W-:Y:S01]  /*0270*/  LEA.HI.X R3, R4.reuse, UR11, R3, 0x2, P0 ;  /* 0x0000000b04037c11 */ /* 0x040fe200080f1403 */
[----:B0-----:R-:W-:-:S05]  /*0280*/  IMAD R7, R4, R7, R6 ;  /* 0x0000000704077224 */ /* 0x001fca00078e0206 */
[----:B------:R0:W-:Y:S03]  /*0290*/  STG.E desc[UR8][R2.64], R7 ;  /* 0x0000000702007986 */ /* 0x0001e6000c101908 */
.L_x_807:
[----:B------:R-:W-:Y:S05]  /*02a0*/  BSYNC.RECONVERGENT B0 ;  /* 0x0000000000007941 */ /* 0x000fea0003800200 */
.L_x_806:
[----:B------:R-:W-:Y:S05]  /*02b0*/  @!P1 EXIT ;  /* 0x000000000000994d */ /* 0x000fea0003800000 */
[----:B------:R-:W1:Y:S01]  /*02c0*/  LDC.64 R4, c[0x0][0x390] ;  /* 0x0000e400ff047b82 */ /* 0x000e620000000a00 */
[----:B------:R-:W2:Y:S01]  /*02d0*/  LDCU.64 UR6, c[0x0][0x388] ;  /* 0x00007100ff0677ac */ /* 0x000ea20008000a00 */
[----:B------:R-:W-:-:S05]  /*02e0*/  IADD3 R0, P0, PT, R0, UR4, RZ ;  /* 0x0000000400007c10 */ /* 0x000fca000ff1e0ff */
[----:B0-----:R-:W-:Y:S01]  /*02f0*/  IMAD.X R3, RZ, RZ, UR5, P0 ;  /* 0x00000005ff037e24 */ /* 0x001fe200080e06ff */
[----:B--2---:R-:W-:-:S04]  /*0300*/  LEA R2, P0, R0, UR6, 0x2 ;  /* 0x0000000600027c11 */ /* 0x004fc8000f8010ff */
[C---:B------:R-:W-:Y:S01]  /*0310*/  LEA.HI.X R3, R0.reuse, UR7, R3, 0x2, P0 ;  /* 0x0000000700037c11 */ /* 0x040fe200080f1403 */
[----:B-1----:R-:W-:-:S05]  /*0320*/  IMAD R5, R0, R5, R4 ;  /* 0x0000000500057224 */ /* 0x002fca00078e0204 */
[----:B------:R-:W-:Y:S01]  /*0330*/  STG.E desc[UR8][R2.64], R5 ;  /* 0x0000000502007986 */ /* 0x000fe2000c101908 */
[----:B------:R-:W-:Y:S05]  /*0340*/  EXIT ;  /* 0x000000000000794d */ /* 0x000fea0003800000 */
.L_x_808:
        /* <DEDUP_REMOVED lines=11> */
.L_x_829:


//--------------------- .text._ZN3cub18CUB_300001_SM_10006detail8for_each13static_kernelINS2_12policy_hub_t12policy_500_tEmN6thrust24THRUST_300001_SM_1000_NS8cuda_cub20__uninitialized_fill7functorINS7_10device_ptrIjEEjEEEEvT0_T1_ --------------------------
	.section	.text._ZN3cub18CUB_300001_SM_10006detail8for_each13static_kernelINS2_12policy_hub_t12policy_500_tEmN6thrust24THRUST_300001_SM_1000_NS8cuda_cub20__uninitialized_fill7functorINS7_10device_ptrIjEEjEEEEvT0_T1_,"ax",@progbits
	.align	128
        .global         _ZN3cub18CUB_300001_SM_10006detail8for_each13static_kernelINS2_12policy_hub_t12policy_500_tEmN6thrust24THRUST_300001_SM_1000_NS8cuda_cub20__uninitialized_fill7functorINS7_10device_ptrIjEEjEEEEvT0_T1_
        .type           _ZN3cub18CUB_300001_SM_10006detail8for_each13static_kernelINS2_12policy_hub_t12policy_500_tEmN6thrust24THRUST_300001_SM_1000_NS8cuda_cub20__uninitialized_fill7functorINS7_10device_ptrIjEEjEEEEvT0_T1_,@function
        .size           _ZN3cub18CUB_300001_SM_10006detail8for_each13static_kernelINS2_12policy_hub_t12policy_500_tEmN6thrust24THRUST_300001_SM_1000_NS8cuda_cub20__uninitialized_fill7functorINS7_10device_ptrIjEEjEEEEvT0_T1_,(.L_x_830 - _ZN3cub18CUB_300001_SM_10006detail8for_each13static_kernelINS2_12policy_hub_t12policy_500_tEmN6thrust24THRUST_300001_SM_1000_NS8cuda_cub20__uninitialized_fill7functorINS7_10device_ptrIjEEjEEEEvT0_T1_)
        .other          _ZN3cub18CUB_300001_SM_10006detail8for_each13static_kernelINS2_12policy_hub_t12policy_500_tEmN6thrust24THRUST_300001_SM_1000_NS8cuda_cub20__uninitialized_fill7functorINS7_10device_ptrIjEEjEEEEvT0_T1_,@"STO_CUDA_ENTRY STV_DEFAULT"
_ZN3cub18CUB_300001_SM_10006detail8for_each13static_kernelINS2_12policy_hub_t12policy_500_tEmN6thrust24THRUST_300001_SM_1000_NS8cuda_cub20__uninitialized_fill7functorINS7_10device_ptrIjEEjEEEEvT0_T1_:
.text._ZN3cub18CUB_300001_SM_10006detail8for_each13static_kernelINS2_12policy_hub_t12policy_500_tEmN6thrust24THRUST_300001_SM_1000_NS8cuda_cub20__uninitialized_fill7functorINS7_10device_ptrIjEEjEEEEvT0_T1_:
        /* <DEDUP_REMOVED lines=8> */
[----:B------:R-:W-:-:S09]  /*0080*/  UISETP.GE.U32.AND.EX UP0, UPT, UR7, URZ, UPT, UP0 ;  /* 0x000000ff0700728c */ /* 0x000fd2000bf06100 */
[----:B--2---:R-:W-:Y:S05]  /*0090*/  BRA.U !UP0, `(.L_x_809) ;  /* 0x0000000108287547 */ /* 0x004fea000b800000 */
[----:B------:R-:W0:Y:S01]  /*00a0*/  S2R R0, SR_TID.X ;  /* 0x0000000000007919 */ /* 0x000e220000002100 */
[----:B------:R-:W1:Y:S01]  /*00b0*/  LDCU.64 UR6, c[0x0][0x388] ;  /* 0x00007100ff0677ac */ /* 0x000e620008000a00 */
[----:B------:R-:W2:Y:S01]  /*00c0*/  LDC R5, c[0x0][0x390] ;  /* 0x0000e400ff057b82 */ /* 0x000ea20000000800 */
[----:B0-----:R-:W-:-:S05]  /*00d0*/  IADD3 R0, P0, PT, R0, UR4, RZ ;  /* 0x0000000400007c10 */ /* 0x001fca000ff1e0ff */
[----:B------:R-:W-:Y:S01]  /*00e0*/  IMAD.X R3, RZ, RZ, UR5, P0 ;  /* 0x00000005ff037e24 */ /* 0x000fe200080e06ff */
[----:B-1----:R-:W-:-:S04]  /*00f0*/  LEA R2, P0, R0, UR6, 0x2 ;  /* 0x0000000600027c11 */ /* 0x002fc8000f8010ff */
[----:B------:R-:W-:-:S05]  /*0100*/  LEA.HI.X R3, R0, UR7, R3, 0x2, P0 ;  /* 0x0000000700037c11 */ /* 0x000fca00080f1403 */
[----:B--2---:R-:W-:Y:S04]  /*0110*/  STG.E desc[UR8][R2.64], R5 ;  /* 0x0000000502007986 */ /* 0x004fe8000c101908 */
[----:B------:R-:W-:Y:S01]  /*0120*/  STG.E desc[UR8][R2.64+0x400], R5 ;  /* 0x0004000502007986 */ /* 0x000fe2000c101908 */
[----:B------:R-:W-:Y:S05]  /*0130*/  EXIT ;  /* 0x000000000000794d */ /* 0x000fea0003800000 */
.L_x_809:
[----:B------:R-:W0:Y:S01]  /*0140*/  S2R R0, SR_TID.X ;  /* 0x0000000000007919 */ /* 0x000e220000002100 */
[----:B------:R-:W-:Y:S01]  /*0150*/  IMAD.U32 R2, RZ, RZ, UR7 ;  /* 0x00000007ff027e24 */ /* 0x000fe2000f8e00ff */
[----:B------:R-:W1:Y:S01]  /*0160*/  LDCU.64 UR10, c[0x0][0x388] ;  /* 0x00007100ff0a77ac */ /* 0x000e620008000a00 */
[----:B------:R-:W-:Y:S01]  /*0170*/  IMAD.U32 R4, RZ, RZ, UR7 ;  /* 0x00000007ff047e24 */ /* 0x000fe2000f8e00ff */
[----:B0-----:R-:W-:-:S04]  /*0180*/  ISETP.LT.U32.AND P0, PT, R0, UR6, PT ;  /* 0x0000000600007c0c */ /* 0x001fc8000bf01070 */
[----:B------:R-:W-:Y:S01]  /*0190*/  ISETP.GT.U32.AND.EX P0, PT, R2, RZ, PT, P0 ;  /* 0x000000ff0200720c */ /* 0x000fe20003f04100 */
[C---:B------:R-:W-:Y:S01]  /*01a0*/  VIADD R2, R0.reuse, 0x100 ;  /* 0x0000010000027836 */ /* 0x040fe20000000000 */
[----:B------:R-:W-:-:S04]  /*01b0*/  IADD3 R0, P2, PT, R0, UR4, RZ ;  /* 0x0000000400007c10 */ /* 0x000fc8000ff5e0ff */
[----:B------:R-:W-:Y:S01]  /*01c0*/  ISETP.LT.U32.AND P1, PT, R2, UR6, PT ;  /* 0x0000000602007c0c */ /* 0x000fe2000bf21070 */
[----:B------:R-:W-:Y:S01]  /*01d0*/  IMAD.X R3, RZ, RZ, UR5, P2 ;  /* 0x00000005ff037e24 */ /* 0x000fe200090e06ff */
[----:B-1----:R-:W-:Y:S02]  /*01e0*/  LEA R2, P2, R0, UR10, 0x2 ;  /* 0x0000000a00027c11 */ /* 0x002fe4000f8410ff */
[----:B------:R-:W-:Y:S02]  /*01f0*/  ISETP.GT.U32.AND.EX P1, PT, R4, RZ, PT, P1 ;  /* 0x000000ff0400720c */ /* 0x000fe40003f24110 */
[----:B------:R-:W-:Y:S01]  /*0200*/  LEA.HI.X R3, R0, UR11, R3, 0x2, P2 ;  /* 0x0000000b00037c11 */ /* 0x000fe200090f1403 */
[----:B------:R-:W0:Y:S04]  /*0210*/  @P0 LDC R5, c[0x0][0x390] ;  /* 0x0000e400ff050b82 */ /* 0x000e280000000800 */
[----:B0-----:R0:W-:Y:S06]  /*0220*/  @P0 STG.E desc[UR8][R2.64], R5 ;  /* 0x0000000502000986 */ /* 0x0011ec000c101908 */
[----:B------:R-:W-:Y:S05]  /*0230*/  @!P1 EXIT ;  /* 0x000000000000994d */ /* 0x000fea0003800000 */
[----:B0-----:R-:W0:Y:S02]  /*0240*/  LDC R5, c[0x0][0x390] ;  /* 0x0000e400ff057b82 */ /* 0x001e240000000800 */
[----:B0-----:R-:W-:Y:S01]  /*0250*/  STG.E desc[UR8][R2.64+0x400], R5 ;  /* 0x0004000502007986 */ /* 0x001fe2000c101908 */
[----:B------:R-:W-:Y:S05]  /*0260*/  EXIT ;  /* 0x000000000000794d */ /* 0x000fea0003800000 */
.L_x_810:
        /* <DEDUP_REMOVED lines=9> */
.L_x_830:


//--------------------- .text._ZN3cub18CUB_300001_SM_10006detail8for_each13static_kernelINS2_12policy_hub_t12policy_500_tEmN6thrust24THRUST_300001_SM_1000_NS8cuda_cub20__uninitialized_fill7functorINS7_10device_ptrIiEEiEEEEvT0_T1_ --------------------------
	.section	.text._ZN3cub18CUB_300001_SM_10006detail8for_each13static_kernelINS2_12policy_hub_t12policy_500_tEmN6thrust24THRUST_300001_SM_1000_NS8cuda_cub20__uninitialized_fill7functorINS7_10device_ptrIiEEiEEEEvT0_T1_,"ax",@progbits
	.align	128
        .global         _ZN3cub18CUB_300001_SM_10006detail8for_each13static_kernelINS2_12policy_hub_t12policy_500_tEmN6thrust24THRUST_300001_SM_1000_NS8cuda_cub20__uninitialized_fill7functorINS7_10device_ptrIiEEiEEEEvT0_T1_
        .type           _ZN3cub18CUB_300001_SM_10006detail8for_each13static_kernelINS2_12policy_hub_t12policy_500_tEmN6thrust24THRUST_300001_SM_1000_NS8cuda_cub20__uninitialized_fill7functorINS7_10device_ptrIiEEiEEEEvT0_T1_,@function
        .size           _ZN3cub18CUB_300001_SM_10006detail8for_each13static_kernelINS2_12policy_hub_t12policy_500_tEmN6thrust24THRUST_300001_SM_1000_NS8cuda_cub20__uninitialized_fill7functorINS7_10device_ptrIiEEiEEEEvT0_T1_,(.L_x_831 - _ZN3cub18CUB_300001_SM_10006detail8for_each13static_kernelINS2_12policy_hub_t12policy_500_tEmN6thrust24THRUST_300001_SM_1000_NS8cuda_cub20__uninitialized_fill7functorINS7_10device_ptrIiEEiEEEEvT0_T1_)
        .other          _ZN3cub18CUB_300001_SM_10006detail8for_each13static_kernelINS2_12policy_hub_t12policy_500_tEmN6thrust24THRUST_300001_SM_1000_NS8cuda_cub20__uninitialized_fill7functorINS7_10device_ptrIiEEiEEEEvT0_T1_,@"STO_CUDA_ENTRY STV_DEFAULT"
_ZN3cub18CUB_300001_SM_10006detail8for_each13static_kernelINS2_12policy_hub_t12policy_500_tEmN6thrust24THRUST_300001_SM_1000_NS8cuda_cub20__uninitialized_fill7functorINS7_10device_ptrIiEEiEEEEvT0_T1_:
.text._ZN3cub18CUB_300001_SM_10006detail8for_each13static_kernelINS2_12policy_hub_t12policy_500_tEmN6thrust24THRUST_300001_SM_1000_NS8cuda_cub20__uninitialized_fill7functorINS7_10device_ptrIiEEiEEEEvT0_T1_:
        /* <DEDUP_REMOVED lines=20> */
.L_x_811:
        /* <DEDUP_REMOVED lines=19> */
.L_x_812:
        /* <DEDUP_REMOVED lines=9> */
.L_x_831:


//--------------------- .text._ZN3cub18CUB_300001_SM_10006detail11EmptyKernelIvEEvv --------------------------
	.section	.text._ZN3cub18CUB_300001_SM_10006detail11EmptyKernelIvEEvv,"ax",@progbits
	.align	128
        .global         _ZN3cub18CUB_300001_SM_10006detail11EmptyKernelIvEEvv
        .type           _ZN3cub18CUB_300001_SM_10006detail11EmptyKernelIvEEvv,@function
        .size           _ZN3cub18CUB_300001_SM_10006detail11EmptyKernelIvEEvv,(.L_x_832 - _ZN3cub18CUB_300001_SM_10006detail11EmptyKernelIvEEvv)
        .other          _ZN3cub18CUB_300001_SM_10006detail11EmptyKernelIvEEvv,@"STO_CUDA_ENTRY STV_DEFAULT"
_ZN3cub18CUB_300001_SM_10006detail11EmptyKernelIvEEvv:
.text._ZN3cub18CUB_300001_SM_10006detail11EmptyKernelIvEEvv:
[----:B------:R-:W-:Y:S01]  /*0000*/  LDC R1, c[0x0][0x37c] ;  /* 0x0000df00ff017b82 */ /* 0x000fe20000000800 */
[----:B------:R-:W-:Y:S05]  /*0010*/  EXIT ;  /* 0x000000000000794d */ /* 0x000fea0003800000 */
.L_x_813:
        /* <DEDUP_REMOVED lines=14> */
.L_x_832:


//--------------------- .nv.shared.reserved.0     --------------------------
	.section	.nv.shared.reserved.0,"aw",@nobits
	.weak		__nv_reservedSMEM_offset_0_alias
	.size		__nv_reservedSMEM_offset_0_alias, 0, 64
	.other		__nv_reservedSMEM_offset_0_alias,@"STO_CUDA_RESERVED_SHARED STV_DEFAULT"
__nv_reservedSMEM_offset_0_alias:
	.zero		0
	.zero		64


//--------------------- .nv.global                --------------------------
	.section	.nv.global,"aw",@nobits
.nv.global:
	.type		_ZN40_INTERNAL_a34a1583_4_k_cu_c255c51a_619556thrust24THRUST_300001_SM_1000_NS12placeholders2_8E,@object
	.size		_ZN40_INTERNAL_a34a1583_4_k_cu_c255c51a_619556thrust24THRUST_300001_SM_1000_NS12placeholders2_8E,(_ZN40_INTERNAL_a34a1583_4_k_cu_c255c51a_619554cuda3std3__442_GLOBAL__N__a34a1583_4_k_cu_c255c51a_619556ignoreE - _ZN40_INTERNAL_a34a1583_4_k_cu_c255c51a_619556thrust24THRUST_300001_SM_1000_NS12placeholders2_8E)
_ZN40_INTERNAL_a34a1583_4_k_cu_c255c51a_619556thrust24THRUST_300001_SM_1000_NS12placeholders2_8E:
	.zero		1
	.type		_ZN40_INTERNAL_a34a1583_4_k_cu_c255c51a_619554cuda3std3__442_GLOBAL__N__a34a1583_4_k_cu_c255c51a_619556ignoreE,@object
	.size		_ZN40_INTERNAL_a34a1583_4_k_cu_c255c51a_619554cuda3std3__442_GLOBAL__N__a34a1583_4_k_cu_c255c51a_619556ignoreE,(_ZN40_INTERNAL_a34a1583_4_k_cu_c255c51a_619554cuda3std6ranges3__45__cpo4dataE - _ZN40_INTERNAL_a34a1583_4_k_cu_c255c51a_619554cuda3std3__442_GLOBAL__N__a34a1583_4_k_cu_c255c51a_619556ignoreE)
_ZN40_INTERNAL_a34a1583_4_k_cu_c255c51a_619554cuda3std3__442_GLOBAL__N__a34a1583_4_k_cu_c255c51a_619556ignoreE:
	.zero		1
	.type		_ZN40_INTERNAL_a34a1583_4_k_cu_c255c51a_619554cuda3std6ranges3__45__cpo4dataE,@object
	.size		_ZN40_INTERNAL_a34a1583_4_k_cu_c255c51a_619554cuda3std6ranges3__45__cpo4dataE,(_ZN40_INTERNAL_a34a1583_4_k_cu_c255c51a_619556thrust24THRUST_300001_SM_1000_NS6system3cpp3parE - _ZN40_INTERNAL_a34a1583_4_k_cu_c255c51a_619554cuda3std6ranges3__45__cpo4dataE)
_ZN40_INTERNAL_a34a1583_4_k_cu_c255c51a_619554cuda3std6ranges3__45__cpo4dataE:
	.zero		1
	.type		_ZN40_INTERNAL_a34a1583_4_k_cu_c255c51a_619556thrust24THRUST_300001_SM_1000_NS6system3cpp3parE,@object
	.size		_ZN40_INTERNAL_a34a1583_4_k_cu_c255c51a_619556thrust24THRUST_300001_SM_1000_NS6system3cpp3parE,(_ZN40_INTERNAL_a34a1583_4_k_cu_c255c51a_619554cuda3std3__45__cpo5beginE - _ZN40_INTERNAL_a34a1583_4_k_cu_c255c51a_619556thrust24THRUST_300001_SM_1000_NS6system3cpp3parE)
_ZN40_INTERNAL_a34a1583_4_k_cu_c255c51a_619556thrust24THRUST_300001_SM_1000_NS6system3cpp3parE:
	.zero		1
	.type		_ZN40_INTERNAL_a34a1583_4_k_cu_c255c51a_619554cuda3std3__45__cpo5beginE,@object
	.size		_ZN40_INTERNAL_a34a1583_4_k_cu_c255c51a_619554cuda3std3__45__cpo5beginE,(_ZN40_INTERNAL_a34a1583_4_k_cu_c255c51a_619554cuda3std6ranges3__45__cpo5beginE - _ZN40_INTERNAL_a34a1583_4_k_cu_c255c51a_619554cuda3std3__45__cpo5beginE)
_ZN40_INTERNAL_a34a1583_4_k_cu_c255c51a_619554cuda3std3__45__cpo5beginE:
	.zero		1
	.type		_ZN40_INTERNAL_a34a1583_4_k_cu_c255c51a_619554cuda3std6ranges3__45__cpo5beginE,@object
	.size		_ZN40_INTERNAL_a34a1583_4_k_cu_c255c51a_619554cuda3std6ranges3__45__cpo5beginE,(_ZN40_INTERNAL_a34a1583_4_k_cu_c255c51a_619556thrust24THRUST_300001_SM_1000_NS6deviceE - _ZN40_INTERNAL_a34a1583_4_k_cu_c255c51a_619554cuda3std6ranges3__45__cpo5beginE)
_ZN40_INTERNAL_a34a1583_4_k_cu_c255c51a_619554cuda3std6ranges3__45__cpo5beginE:
	.zero		1
	.type		_ZN40_INTERNAL_a34a1583_4_k_cu_c255c51a_619556thrust24THRUST_300001_SM_1000_NS6deviceE,@object
	.size		_ZN40_INTERNAL_a34a1583_4_k_cu_c255c51a_619556thrust24THRUST_300001_SM_1000_NS6deviceE,(_ZN40_INTERNAL_a34a1583_4_k_cu_c255c51a_619554cuda3std3__47nulloptE - _ZN40_INTERNAL_a34a1583_4_k_cu_c255c51a_619556thrust24THRUST_300001_SM_1000_NS6deviceE)
_ZN40_INTERNAL_a34a1583_4_k_cu_c255c51a_619556thrust24THRUST_300001_SM_1000_NS6deviceE:
	.zero		1
	.type		_ZN40_INTERNAL_a34a1583_4_k_cu_c255c51a_619554cuda3std3__47nulloptE,@object
	.size		_ZN40_INTERNAL_a34a1583_4_k_cu_c255c51a_619554cuda3std3__47nulloptE,(_ZN40_INTERNAL_a34a1583_4_k_cu_c255c51a_619554cuda3std6ranges3__45__cpo8distanceE - _ZN40_INTERNAL_a34a1583_4_k_cu_c255c51a_619554cuda3std3__47nulloptE)
_ZN40_INTERNAL_a34a1583_4_k_cu_c255c51a_619554cuda3std3__47nulloptE:
	.zero		1
	.type		_ZN40_INTERNAL_a34a1583_4_k_cu_c255c51a_619554cuda3std6ranges3__45__cpo8distanceE,@object
	.size		_ZN40_INTERNAL_a34a1583_4_k_cu_c255c51a_619554cuda3std6ranges3__45__cpo8distanceE,(_ZN40_INTERNAL_a34a1583_4_k_cu_c255c51a_619556thrust24THRUST_300001_SM_1000_NS12placeholders2_4E - _ZN40_INTERNAL_a34a1583_4_k_cu_c255c51a_619554cuda3std6ranges3__45__cpo8distanceE)
_ZN40_INTERNAL_a34a1583_4_k_cu_c255c51a_619554cuda3std6ranges3__45__cpo8distanceE:
	.zero		1
	.type		_ZN40_INTERNAL_a34a1583_4_k_cu_c255c51a_619556thrust24THRUST_300001_SM_1000_NS12placeholders2_4E,@object
	.size		_ZN40_INTERNAL_a34a1583_4_k_cu_c255c51a_619556thrust24THRUST_300001_SM_1000_NS12placeholders2_4E,(_ZN40_INTERNAL_a34a1583_4_k_cu_c255c51a_619554cuda3std3__45__cpo6rbeginE - _ZN40_INTERNAL_a34a1583_4_k_cu_c255c51a_619556thrust24THRUST_300001_SM_1000_NS12placeholders2_4E)
_ZN40_INTERNAL_a34a1583_4_k_cu_c255c51a_619556thrust24THRUST_300001_SM_1000_NS12placeholders2_4E:
	.zero		1
	.type		_ZN40_INTERNAL_a34a1583_4_k_cu_c255c51a_619554cuda3std3__45__cpo6rbeginE,@object
	.size		_ZN40_INTERNAL_a34a1583_4_k_cu_c255c51a_619554cuda3std3__45__cpo6rbeginE,(_ZN40_INTERNAL_a34a1583_4_k_cu_c255c51a_619554cuda3std6ranges3__45__cpo7advanceE - _ZN40_INTERNAL_a34a1583_4_k_cu_c255c51a_619554cuda3std3__45__cpo6rbeginE)
_ZN40_INTERNAL_a34a1583_4_k_cu_c255c51a_619554cuda3std3__45__cpo6rbeginE:
	.zero		1
	.type		_ZN40_INTERNAL_a34a1583_4_k_cu_c255c51a_619554cuda3std6ranges3__45__cpo7advanceE,@object
	.size		_ZN40_INTERNAL_a34a1583_4_k_cu_c255c51a_619554cuda3std6ranges3__45__cpo7advanceE,(_ZN40_INTERNAL_a34a1583_4_k_cu_c255c51a_619556thrust24THRUST_300001_SM_1000_NS12placeholders3_10E - _ZN40_INTERNAL_a34a1583_4_k_cu_c255c51a_619554cuda3std6ranges3__45__cpo7advanceE)
_ZN40_INTERNAL_a34a1583_4_k_cu_c255c51a_619554cuda3std6ranges3__45__cpo7advanceE:
	.zero		1
	.type		_ZN40_INTERNAL_a34a1583_4_k_cu_c255c51a_619556thrust24THRUST_300001_SM_1000_NS12placeholders3_10E,@object
	.size		_ZN40_INTERNAL_a34a1583_4_k_cu_c255c51a_619556thrust24THRUST_300001_SM_1000_NS12placeholders3_10E,(_ZN40_INTERNAL_a34a1583_4_k_cu_c255c51a_619554cuda3std3__48in_placeE - _ZN40_INTERNAL_a34a1583_4_k_cu_c255c51a_619556thrust24THRUST_300001_SM_1000_NS12placeholders3_10E)
_ZN40_INTERNAL_a34a1583_4_k_cu_c255c51a_619556thrust24THRUST_300001_SM_1000_NS12placeholders3_10E:
	.zero		1
	.type		_ZN40_INTERNAL_a34a1583_4_k_cu_c255c51a_619554cuda3std3__48in_placeE,@object
	.size		_ZN40_INTERNAL_a34a1583_4_k_cu_c255c51a_619554cuda3std3__48in_placeE,(_ZN40_INTERNAL_a34a1583_4_k_cu_c255c51a_619554cuda3std6ranges3__45__cpo4sizeE - _ZN40_INTERNAL_a34a1583_4_k_cu_c255c51a_619554cuda3std3__48in_placeE)
_ZN40_INTERNAL_a34a1583_4_k_cu_c255c51a_619554cuda3std3__48in_placeE:
	.zero		1
	.type		_ZN40_INTERNAL_a34a1583_4_k_cu_c255c51a_619554cuda3std6ranges3__45__cpo4sizeE,@object
	.size		_ZN40_INTERNAL_a34a1583_4_k_cu_c255c51a_619554cuda3std6ranges3__45__cpo4sizeE,(_ZN40_INTERNAL_a34a1583_4_k_cu_c255c51a_619556thrust24THRUST_300001_SM_1000_NS12placeholders2_2E - _ZN40_INTERNAL_a34a1583_4_k_cu_c255c51a_619554cuda3std6ranges3__45__cpo4sizeE)
_ZN40_INTERNAL_a34a1583_4_k_cu_c255c51a_619554cuda3std6ranges3__45__cpo4sizeE:
	.zero		1
	.type		_ZN40_INTERNAL_a34a1583_4_k_cu_c255c51a_619556thrust24THRUST_300001_SM_1000_NS12placeholders2_2E,@object
	.size		_ZN40_INTERNAL_a34a1583_4_k_cu_c255c51a_619556thrust24THRUST_300001_SM_1000_NS12placeholders2_2E,(_ZN40_INTERNAL_a34a1583_4_k_cu_c255c51a_619554cuda3std3__45__cpo6cbeginE - _ZN40_INTERNAL_a34a1583_4_k_cu_c255c51a_619556thrust24THRUST_300001_SM_1000_NS12placeholders2_2E)
_ZN40_INTERNAL_a34a1583_4_k_cu_c255c51a_619556thrust24THRUST_300001_SM_1000_NS12placeholders2_2E:
	.zero		1
	.type		_ZN40_INTERNAL_a34a1583_4_k_cu_c255c51a_619554cuda3std3__45__cpo6cbeginE,@object
	.size		_ZN40_INTERNAL_a34a1583_4_k_cu_c255c51a_619554cuda3std3__45__cpo6cbeginE,(_ZN40_INTERNAL_a34a1583_4_k_cu_c255c51a_619554cuda3std6ranges3__45__cpo6cbeginE - _ZN40_INTERNAL_a34a1583_4_k_cu_c255c51a_619554cuda3std3__45__cpo6cbeginE)
_ZN40_INTERNAL_a34a1583_4_k_cu_c255c51a_619554cuda3std3__45__cpo6cbeginE:
	.zero		1
	.type		_ZN40_INTERNAL_a34a1583_4_k_cu_c255c51a_619554cuda3std6ranges3__45__cpo6cbeginE,@object
	.size		_ZN40_INTERNAL_a34a1583_4_k_cu_c255c51a_619554cuda3std6ranges3__45__cpo6cbeginE,(_ZN40_INTERNAL_a34a1583_4_k_cu_c255c51a_619556thrust24THRUST_300001_SM_1000_NS12placeholders2_6E - _ZN40_INTERNAL_a34a1583_4_k_cu_c255c51a_619554cuda3std6ranges3__45__cpo6cbeginE)
_ZN40_INTERNAL_a34a1583_4_k_cu_c255c51a_619554cuda3std6ranges3__45__cpo6cbeginE:
	.zero		1
	.type		_ZN40_INTERNAL_a34a1583_4_k_cu_c255c51a_619556thrust24THRUST_300001_SM_1000_NS12placeholders2_6E,@object
	.size		_ZN40_INTERNAL_a34a1583_4_k_cu_c255c51a_619556thrust24THRUST_300001_SM_1000_NS12placeholders2_6E,(_ZN40_INTERNAL_a34a1583_4_k_cu_c255c51a_619554cuda3std3__45__cpo7crbeginE - _ZN40_INTERNAL_a34a1583_4_k_cu_c255c51a_619556thrust24THRUST_300001_SM_1000_NS12placeholders2_6E)
_ZN40_INTERNAL_a34a1583_4_k_cu_c255c51a_619556thrust24THRUST_300001_SM_1000_NS12placeholders2_6E:
	.zero		1
	.type		_ZN40_INTERNAL_a34a1583_4_k_cu_c255c51a_619554cuda3std3__45__cpo7crbeginE,@object
	.size		_ZN40_INTERNAL_a34a1583_4_k_cu_c255c51a_619554cuda3std3__45__cpo7crbeginE,(_ZN40_INTERNAL_a34a1583_4_k_cu_c255c51a_619554cuda3std6ranges3__45__cpo4nextE - _ZN40_INTERNAL_a34a1583_4_k_cu_c255c51a_619554cuda3std3__45__cpo7crbeginE)
_ZN40_INTERNAL_a34a1583_4_k_cu_c255c51a_619554cuda3std3__45__cpo7crbeginE:
	.zero		1
	.type		_ZN40_INTERNAL_a34a1583_4_k_cu_c255c51a_619554cuda3std6ranges3__45__cpo4nextE,@object
	.size		_ZN40_INTERNAL_a34a1583_4_k_cu_c255c51a_619554cuda3std6ranges3__45__cpo4nextE,(_ZN40_INTERNAL_a34a1583_4_k_cu_c255c51a_619554cuda3std6ranges3__45__cpo4swapE - _ZN40_INTERNAL_a34a1583_4_k_cu_c255c51a_619554cuda3std6ranges3__45__cpo4nextE)
_ZN40_INTERNAL_a34a1583_4_k_cu_c255c51a_619554cuda3std6ranges3__45__cpo4nextE:
	.zero		1
	.type		_ZN40_INTERNAL_a34a1583_4_k_cu_c255c51a_619554cuda3std6ranges3__45__cpo4swapE,@object
	.size		_ZN40_INTERNAL_a34a1583_4_k_cu_c255c51a_619554cuda3std6ranges3__45__cpo4swapE,(_ZN40_INTERNAL_a34a1583_4_k_cu_c255c51a_619556thrust24THRUST_300001_SM_1000_NS8cuda_cub10par_nosyncE - _ZN40_INTERNAL_a34a1583_4_k_cu_c255c51a_619554cuda3std6ranges3__45__cpo4swapE)
_ZN40_INTERNAL_a34a1583_4_k_cu_c255c51a_619554cuda3std6ranges3__45__cpo4swapE:
	.zero		1
	.type		_ZN40_INTERNAL_a34a1583_4_k_cu_c255c51a_619556thrust24THRUST_300001_SM_1000_NS8cuda_cub10par_nosyncE,@object
	.size		_ZN40_INTERNAL_a34a1583_4_k_cu_c255c51a_619556thrust24THRUST_300001_SM_1000_NS8cuda_cub10par_nosyncE,(_ZN40_INTERNAL_a34a1583_4_k_cu_c255c51a_619556thrust24THRUST_300001_SM_1000_NS3seqE - _ZN40_INTERNAL_a34a1583_4_k_cu_c255c51a_619556thrust24THRUST_300001_SM_1000_NS8cuda_cub10par_nosyncE)
_ZN40_INTERNAL_a34a1583_4_k_cu_c255c51a_619556thrust24THRUST_300001_SM_1000_NS8cuda_cub10par_nosyncE:
	.zero		1
	.type		_ZN40_INTERNAL_a34a1583_4_k_cu_c255c51a_619556thrust24THRUST_300001_SM_1000_NS3seqE,@object
	.size		_ZN40_INTERNAL_a34a1583_4_k_cu_c255c51a_619556thrust24THRUST_300001_SM_1000_NS3seqE,(_ZN40_INTERNAL_a34a1583_4_k_cu_c255c51a_619554cuda3std3__420unreachable_sentinelE - _ZN40_INTERNAL_a34a1583_4_k_cu_c255c51a_619556thrust24THRUST_300001_SM_1000_NS3seqE)
_ZN40_INTERNAL_a34a1583_4_k_cu_c255c51a_619556thrust24THRUST_300001_SM_1000_NS3seqE:
	.zero		1
	.type		_ZN40_INTERNAL_a34a1583_4_k_cu_c255c51a_619554cuda3std3__420unreachable_sentinelE,@object
	.size		_ZN40_INTERNAL_a34a1583_4_k_cu_c255c51a_619554cuda3std3__420unreachable_sentinelE,(_ZN40_INTERNAL_a34a1583_4_k_cu_c255c51a_619554cuda3std6ranges3__45__cpo5ssizeE - _ZN40_INTERNAL_a34a1583_4_k_cu_c255c51a_619554cuda3std3__420unreachable_sentinelE)
_ZN40_INTERNAL_a34a1583_4_k_cu_c255c51a_619554cuda3std3__420unreachable_sentinelE:
	.zero		1
	.type		_ZN40_INTERNAL_a34a1583_4_k_cu_c255c51a_619554cuda3std6ranges3__45__cpo5ssizeE,@object
	.size		_ZN40_INTERNAL_a34a1583_4_k_cu_c255c51a_619554cuda3std6ranges3__45__cpo5ssizeE,(_ZN40_INTERNAL_a34a1583_4_k_cu_c255c51a_619556thrust24THRUST_300001_SM_1000_NS12placeholders2_3E - _ZN40_INTERNAL_a34a1583_4_k_cu_c255c51a_619554cuda3std6ranges3__45__cpo5ssizeE)
_ZN40_INTERNAL_a34a1583_4_k_cu_c255c51a_619554cuda3std6ranges3__45__cpo5ssizeE:
	.zero		1
	.type		_ZN40_INTERNAL_a34a1583_4_k_cu_c255c51a_619556thrust24THRUST_300001_SM_1000_NS12placeholders2_3E,@object
	.size		_ZN40_INTERNAL_a34a1583_4_k_cu_c255c51a_619556thrust24THRUST_300001_SM_1000_NS12placeholders2_3E,(_ZN40_INTERNAL_a34a1583_4_k_cu_c255c51a_619554cuda3std3__45__cpo4cendE - _ZN40_INTERNAL_a34a1583_4_k_cu_c255c51a_619556thrust24THRUST_300001_SM_1000_NS12placeholders2_3E)
_ZN40_INTERNAL_a34a1583_4_k_cu_c255c51a_619556thrust24THRUST_300001_SM_1000_NS12placeholders2_3E:
	.zero		1
	.type		_ZN40_INTERNAL_a34a1583_4_k_cu_c255c51a_619554cuda3std3__45__cpo4cendE,@object
	.size		_ZN40_INTERNAL_a34a1583_4_k_cu_c255c51a_619554cuda3std3__45__cpo4cendE,(_ZN40_INTERNAL_a34a1583_4_k_cu_c255c51a_619554cuda3std6ranges3__45__cpo4cendE - _ZN40_INTERNAL_a34a1583_4_k_cu_c255c51a_619554cuda3std3__45__cpo4cendE)
_ZN40_INTERNAL_a34a1583_4_k_cu_c255c51a_619554cuda3std3__45__cpo4cendE:
	.zero		1
	.type		_ZN40_INTERNAL_a34a1583_4_k_cu_c255c51a_619554cuda3std6ranges3__45__cpo4cendE,@object
	.size		_ZN40_INTERNAL_a34a1583_4_k_cu_c255c51a_619554cuda3std6ranges3__45__cpo4cendE,(_ZN40_INTERNAL_a34a1583_4_k_cu_c255c51a_619556thrust24THRUST_300001_SM_1000_NS12placeholders2_7E - _ZN40_INTERNAL_a34a1583_4_k_cu_c255c51a_619554cuda3std6ranges3__45__cpo4cendE)
_ZN40_INTERNAL_a34a1583_4_k_cu_c255c51a_619554cuda3std6ranges3__45__cpo4cendE:
	.zero		1
	.type		_ZN40_INTERNAL_a34a1583_4_k_cu_c255c51a_619556thrust24THRUST_300001_SM_1000_NS12placeholders2_7E,@object
	.size		_ZN40_INTERNAL_a34a1583_4_k_cu_c255c51a_619556thrust24THRUST_300001_SM_1000_NS12placeholders2_7E,(_ZN40_INTERNAL_a34a1583_4_k_cu_c255c51a_619554cuda3std3__45__cpo5crendE - _ZN40_INTERNAL_a34a1583_4_k_cu_c255c51a_619556thrust24THRUST_300001_SM_1000_NS12placeholders2_7E)
_ZN40_INTERNAL_a34a1583_4_k_cu_c255c51a_619556thrust24THRUST_300001_SM_1000_NS12placeholders2_7E:
	.zero		1
	.type		_ZN40_INTERNAL_a34a1583_4_k_cu_c255c51a_619554cuda3std3__45__cpo5crendE,@object
	.size		_ZN40_INTERNAL_a34a1583_4_k_cu_c255c51a_619554cuda3std3__45__cpo5crendE,(_ZN40_INTERNAL_a34a1583_4_k_cu_c255c51a_619554cuda3std6ranges3__45__cpo4prevE - _ZN40_INTERNAL_a34a1583_4_k_cu_c255c51a_619554cuda3std3__45__cpo5crendE)
_ZN40_INTERNAL_a34a1583_4_k_cu_c255c51a_619554cuda3std3__45__cpo5crendE:
	.zero		1
	.type		_ZN40_INTERNAL_a34a1583_4_k_cu_c255c51a_619554cuda3std6ranges3__45__cpo4prevE,@object
	.size		_ZN40_INTERNAL_a34a1583_4_k_cu_c255c51a_619554cuda3std6ranges3__45__cpo4prevE,(_ZN40_INTERNAL_a34a1583_4_k_cu_c255c51a_619554cuda3std6ranges3__45__cpo9iter_moveE - _ZN40_INTERNAL_a34a1583_4_k_cu_c255c51a_619554cuda3std6ranges3__45__cpo4prevE)
_ZN40_INTERNAL_a34a1583_4_k_cu_c255c51a_619554cuda3std6ranges3__45__cpo4prevE:
	.zero		1
	.type		_ZN40_INTERNAL_a34a1583_4_k_cu_c255c51a_619554cuda3std6ranges3__45__cpo9iter_moveE,@object
	.size		_ZN40_INTERNAL_a34a1583_4_k_cu_c255c51a_619554cuda3std6ranges3__45__cpo9iter_moveE,(_ZN40_INTERNAL_a34a1583_4_k_cu_c255c51a_619556thrust24THRUST_300001_SM_1000_NS6system6detail10sequential3seqE - _ZN40_INTERNAL_a34a1583_4_k_cu_c255c51a_619554cuda3std6ranges3__45__cpo9iter_moveE)
_ZN40_INTERNAL_a34a1583_4_k_cu_c255c51a_619554cuda3std6ranges3__45__cpo9iter_moveE:
	.zero		1
	.type		_ZN40_INTERNAL_a34a1583_4_k_cu_c255c51a_619556thrust24THRUST_300001_SM_1000_NS6system6detail10sequential3seqE,@object
	.size		_ZN40_INTERNAL_a34a1583_4_k_cu_c255c51a_619556thrust24THRUST_300001_SM_1000_NS6system6detail10sequential3seqE,(_ZN40_INTERNAL_a34a1583_4_k_cu_c255c51a_619556thrust24THRUST_300001_SM_1000_NS12placeholders2_9E - _ZN40_INTERNAL_a34a1583_4_k_cu_c255c51a_619556thrust24THRUST_300001_SM_1000_NS6system6detail10sequential3seqE)
_ZN40_INTERNAL_a34a1583_4_k_cu_c255c51a_619556thrust24THRUST_300001_SM_1000_NS6system6detail10sequential3seqE:
	.zero		1
	.type		_ZN40_INTERNAL_a34a1583_4_k_cu_c255c51a_619556thrust24THRUST_300001_SM_1000_NS12placeholders2_9E,@object
	.size		_ZN40_INTERNAL_a34a1583_4_k_cu_c255c51a_619556thrust24THRUST_300001_SM_1000_NS12placeholders2_9E,(_ZN40_INTERNAL_a34a1583_4_k_cu_c255c51a_619554cuda3std3__419piecewise_constructE - _ZN40_INTERNAL_a34a1583_4_k_cu_c255c51a_619556thrust24THRUST_300001_SM_1000_NS12placeholders2_9E)
_ZN40_INTERNAL_a34a1583_4_k_cu_c255c51a_619556thrust24THRUST_300001_SM_1000_NS12placeholders2_9E:
	.zero		1
	.type		_ZN40_INTERNAL_a34a1583_4_k_cu_c255c51a_619554cuda3std3__419piecewise_constructE,@object
	.size		_ZN40_INTERNAL_a34a1583_4_k_cu_c255c51a_619554cuda3std3__419piecewise_constructE,(_ZN40_INTERNAL_a34a1583_4_k_cu_c255c51a_619554cuda3std6ranges3__45__cpo5cdataE - _ZN40_INTERNAL_a34a1583_4_k_cu_c255c51a_619554cuda3std3__419piecewise_constructE)
_ZN40_INTERNAL_a34a1583_4_k_cu_c255c51a_619554cuda3std3__419piecewise_constructE:
	.zero		1
	.type		_ZN40_INTERNAL_a34a1583_4_k_cu_c255c51a_619554cuda3std6ranges3__45__cpo5cdataE,@object
	.size		_ZN40_INTERNAL_a34a1583_4_k_cu_c255c51a_619554cuda3std6ranges3__45__cpo5cdataE,(_ZN40_INTERNAL_a34a1583_4_k_cu_c255c51a_619556thrust24THRUST_300001_SM_1000_NS12placeholders2_1E - _ZN40_INTERNAL_a34a1583_4_k_cu_c255c51a_619554cuda3std6ranges3__45__cpo5cdataE)
_ZN40_INTERNAL_a34a1583_4_k_cu_c255c51a_619554cuda3std6ranges3__45__cpo5cdataE:
	.zero		1
	.type		_ZN40_INTERNAL_a34a1583_4_k_cu_c255c51a_619556thrust24THRUST_300001_SM_1000_NS12placeholders2_1E,@object
	.size		_ZN40_INTERNAL_a34a1583_4_k_cu_c255c51a_619556thrust24THRUST_300001_SM_1000_NS12placeholders2_1E,(_ZN40_INTERNAL_a34a1583_4_k_cu_c255c51a_619554cuda3std3__45__cpo3endE - _ZN40_INTERNAL_a34a1583_4_k_cu_c255c51a_619556thrust24THRUST_300001_SM_1000_NS12placeholders2_1E)
_ZN40_INTERNAL_a34a1583_4_k_cu_c255c51a_619556thrust24THRUST_300001_SM_1000_NS12placeholders2_1E:
	.zero		1
	.type		_ZN40_INTERNAL_a34a1583_4_k_cu_c255c51a_619554cuda3std3__45__cpo3endE,@object
	.size		_ZN40_INTERNAL_a34a1583_4_k_cu_c255c51a_619554cuda3std3__45__cpo3endE,(_ZN40_INTERNAL_a34a1583_4_k_cu_c255c51a_619554cuda3std6ranges3__45__cpo3endE - _ZN40_INTERNAL_a34a1583_4_k_cu_c255c51a_619554cuda3std3__45__cpo3endE)
_ZN40_INTERNAL_a34a1583_4_k_cu_c255c51a_619554cuda3std3__45__cpo3endE:
	.zero		1
	.type		_ZN40_INTERNAL_a34a1583_4_k_cu_c255c51a_619554cuda3std6ranges3__45__cpo3endE,@object
	.size		_ZN40_INTERNAL_a34a1583_4_k_cu_c255c51a_619554cuda3std6ranges3__45__cpo3endE,(_ZN40_INTERNAL_a34a1583_4_k_cu_c255c51a_619556thrust24THRUST_300001_SM_1000_NS12placeholders2_5E - _ZN40_INTERNAL_a34a1583_4_k_cu_c255c51a_619554cuda3std6ranges3__45__cpo3endE)
_ZN40_INTERNAL_a34a1583_4_k_cu_c255c51a_619554cuda3std6ranges3__45__cpo3endE:
	.zero		1
	.type		_ZN40_INTERNAL_a34a1583_4_k_cu_c255c51a_619556thrust24THRUST_300001_SM_1000_NS12placeholders2_5E,@object
	.size		_ZN40_INTERNAL_a34a1583_4_k_cu_c255c51a_619556thrust24THRUST_300001_SM_1000_NS12placeholders2_5E,(_ZN40_INTERNAL_a34a1583_4_k_cu_c255c51a_619554cuda3std3__45__cpo4rendE - _ZN40_INTERNAL_a34a1583_4_k_cu_c255c51a_619556thrust24THRUST_300001_SM_1000_NS12placeholders2_5E)
_ZN40_INTERNAL_a34a1583_4_k_cu_c255c51a_619556thrust24THRUST_300001_SM_1000_NS12placeholders2_5E:
	.zero		1
	.type		_ZN40_INTERNAL_a34a1583_4_k_cu_c255c51a_619554cuda3std3__45__cpo4rendE,@object
	.size		_ZN40_INTERNAL_a34a1583_4_k_cu_c255c51a_619554cuda3std3__45__cpo4rendE,(_ZN40_INTERNAL_a34a1583_4_k_cu_c255c51a_619554cuda3std6ranges3__45__cpo9iter_swapE - _ZN40_INTERNAL_a34a1583_4_k_cu_c255c51a_619554cuda3std3__45__cpo4rendE)
_ZN40_INTERNAL_a34a1583_4_k_cu_c255c51a_619554cuda3std3__45__cpo4rendE:
	.zero		1
	.type		_ZN40_INTERNAL_a34a1583_4_k_cu_c255c51a_619554cuda3std6ranges3__45__cpo9iter_swapE,@object
	.size		_ZN40_INTERNAL_a34a1583_4_k_cu_c255c51a_619554cuda3std6ranges3__45__cpo9iter_swapE,(_ZN40_INTERNAL_a34a1583_4_k_cu_c255c51a_619554cuda3std3__48unexpectE - _ZN40_INTERNAL_a34a1583_4_k_cu_c255c51a_619554cuda3std6ranges3__45__cpo9iter_swapE)
_ZN40_INTERNAL_a34a1583_4_k_cu_c255c51a_619554cuda3std6ranges3__45__cpo9iter_swapE:
	.zero		1
	.type		_ZN40_INTERNAL_a34a1583_4_k_cu_c255c51a_619554cuda3std3__48unexpectE,@object
	.size		_ZN40_INTERNAL_a34a1583_4_k_cu_c255c51a_619554cuda3std3__48unexpectE,(_ZN40_INTERNAL_a34a1583_4_k_cu_c255c51a_619556thrust24THRUST_300001_SM_1000_NS8cuda_cub3parE - _ZN40_INTERNAL_a34a1583_4_k_cu_c255c51a_619554cuda3std3__48unexpectE)
_ZN40_INTERNAL_a34a1583_4_k_cu_c255c51a_619554cuda3std3__48unexpectE:
	.zero		1
	.type		_ZN40_INTERNAL_a34a1583_4_k_cu_c255c51a_619556thrust24THRUST_300001_SM_1000_NS8cuda_cub3parE,@object
	.size		_ZN40_INTERNAL_a34a1583_4_k_cu_c255c51a_619556thrust24THRUST_300001_SM_1000_NS8cuda_cub3parE,(.L_29 - _ZN40_INTERNAL_a34a1583_4_k_cu_c255c51a_619556thrust24THRUST_300001_SM_1000_NS8cuda_cub3parE)
_ZN40_INTERNAL_a34a1583_4_k_cu_c255c51a_619556thrust24THRUST_300001_SM_1000_NS8cuda_cub3parE:
	.zero		1
.L_29:


//--------------------- .nv.shared._ZN3cub18CUB_300001_SM_10006detail6reduce23DeviceReduceByKeyKernelINS1_3rle6encode10policy_hubIiiE10Policy1000EPjPiN6thrust24THRUST_300001_SM_1000_NS17constant_iteratorIiiNSC_11use_defaultEEESA_SA_NS0_24ReduceByKeyScanTileStateIiiLb1EEEN4cuda3std3__48equal_toIvEENSK_4plusIvEEiiEEvT0_T1_T2_T3_T4_T5_iT6_T7_T8_ --------------------------
	.section	.nv.shared._ZN3cub18CUB_300001_SM_10006detail6reduce23DeviceReduceByKeyKernelINS1_3rle6encode10policy_hubIiiE10Policy1000EPjPiN6thrust24THRUST_300001_SM_1000_NS17constant_iteratorIiiNSC_11use_defaultEEESA_SA_NS0_24ReduceByKeyScanTileStateIiiLb1EEEN4cuda3std3__48equal_toIvEENSK_4plusIvEEiiEEvT0_T1_T2_T3_T4_T5_iT6_T7_T8_,"aw",@nobits
	.sectionflags	@""
	.align	16
.nv.shared._ZN3cub18CUB_300001_SM_10006detail6reduce23DeviceReduceByKeyKernelINS1_3rle6encode10policy_hubIiiE10Policy1000EPjPiN6thrust24THRUST_300001_SM_1000_NS17constant_iteratorIiiNSC_11use_defaultEEESA_SA_NS0_24ReduceByKeyScanTileStateIiiLb1EEEN4cuda3std3__48equal_toIvEENSK_4plusIvEEiiEEvT0_T1_T2_T3_T4_T5_iT6_T7_T8_:
	.zero		29712


//--------------------- .nv.shared._ZN3cub18CUB_300001_SM_10006detail10radix_sort29DeviceRadixSortOnesweepKernelINS1_5radix10policy_hubIjjyE10Policy1000ELNS0_9SortOrderE0EjjyiiNS1_21identity_decomposer_tEEEvPT5_SB_PT3_PKSC_PT1_PKSG_PT2_PKSK_T4_iiT6_ --------------------------
	.section	.nv.shared._ZN3cub18CUB_300001_SM_10006detail10radix_sort29DeviceRadixSortOnesweepKernelINS1_5radix10policy_hubIjjyE10Policy1000ELNS0_9SortOrderE0EjjyiiNS1_21identity_decomposer_tEEEvPT5_SB_PT3_PKSC_PT1_PKSG_PT2_PKSK_T4_iiT6_,"aw",@nobits
	.sectionflags	@""
	.align	16
.nv.shared._ZN3cub18CUB_300001_SM_10006detail10radix_sort29DeviceRadixSortOnesweepKernelINS1_5radix10policy_hubIjjyE10Policy1000ELNS0_9SortOrderE0EjjyiiNS1_21identity_decomposer_tEEEvPT5_SB_PT3_PKSC_PT1_PKSG_PT2_PKSK_T4_iiT6_:
	.zero		29184


//--------------------- .nv.shared._ZN3cub18CUB_300001_SM_10006detail10radix_sort33DeviceRadixSortExclusiveSumKernelINS1_5radix10policy_hubIjjyE10Policy1000EyEEvPT0_ --------------------------
	.section	.nv.shared._ZN3cub18CUB_300001_SM_10006detail10radix_sort33DeviceRadixSortExclusiveSumKernelINS1_5radix10policy_hubIjjyE10Policy1000EyEEvPT0_,"aw",@nobits
	.sectionflags	@""
	.align	16
.nv.shared._ZN3cub18CUB_300001_SM_10006detail10radix_sort33DeviceRadixSortExclusiveSumKernelINS1_5radix10policy_hubIjjyE10Policy1000EyEEvPT0_:
	.zero		3360


//--------------------- .nv.shared._ZN3cub18CUB_300001_SM_10006detail10radix_sort30DeviceRadixSortHistogramKernelINS1_5radix10policy_hubIjjyE10Policy1000ELNS0_9SortOrderE0EjyNS1_21identity_decomposer_tEEEvPT2_PKT1_SA_iiT3_ --------------------------
	.section	.nv.shared._ZN3cub18CUB_300001_SM_10006detail10radix_sort30DeviceRadixSortHistogramKernelINS1_5radix10policy_hubIjjyE10Policy1000ELNS0_9SortOrderE0EjyNS1_21identity_decomposer_tEEEvPT2_PKT1_SA_iiT3_,"aw",@nobits
	.sectionflags	@""
	.align	4
.nv.shared._ZN3cub18CUB_300001_SM_10006detail10radix_sort30DeviceRadixSortHistogramKernelINS1_5radix10policy_hubIjjyE10Policy1000ELNS0_9SortOrderE0EjyNS1_21identity_decomposer_tEEEvPT2_PKT1_SA_iiT3_:
	.zero		5120


//--------------------- .nv.shared._ZN3cub18CUB_300001_SM_10006detail10radix_sort31DeviceRadixSortSingleTileKernelINS1_5radix10policy_hubIjjyE10Policy1000ELNS0_9SortOrderE0EjjyNS1_21identity_decomposer_tEEEvPKT1_PSA_PKT2_PSE_T3_iiT4_ --------------------------
	.section	.nv.shared._ZN3cub18CUB_300001_SM_10006detail10radix_sort31DeviceRadixSortSingleTileKernelINS1_5radix10policy_hubIjjyE10Policy1000ELNS0_9SortOrderE0EjjyNS1_21identity_decomposer_tEEEvPKT1_PSA_PKT2_PSE_T3_iiT4_,"aw",@nobits
	.sectionflags	@""
	.align	16
.nv.shared._ZN3cub18CUB_300001_SM_10006detail10radix_sort31DeviceRadixSortSingleTileKernelINS1_5radix10policy_hubIjjyE10Policy1000ELNS0_9SortOrderE0EjjyNS1_21identity_decomposer_tEEEvPKT1_PSA_PKT2_PSE_T3_iiT4_:
	.zero		34880


//--------------------- .nv.shared._ZN3cub18CUB_300001_SM_10006detail10radix_sort29DeviceRadixSortOnesweepKernelINS1_5radix10policy_hubIjiyE10Policy1000ELNS0_9SortOrderE0EjiyiiNS1_21identity_decomposer_tEEEvPT5_SB_PT3_PKSC_PT1_PKSG_PT2_PKSK_T4_iiT6_ --------------------------
	.section	.nv.shared._ZN3cub18CUB_300001_SM_10006detail10radix_sort29DeviceRadixSortOnesweepKernelINS1_5radix10policy_hubIjiyE10Policy1000ELNS0_9SortOrderE0EjiyiiNS1_21identity_decomposer_tEEEvPT5_SB_PT3_PKSC_PT1_PKSG_PT2_PKSK_T4_iiT6_,"aw",@nobits
	.sectionflags	@""
	.align	16
.nv.shared._ZN3cub18CUB_300001_SM_10006detail10radix_sort29DeviceRadixSortOnesweepKernelINS1_5radix10policy_hubIjiyE10Policy1000ELNS0_9SortOrderE0EjiyiiNS1_21identity_decomposer_tEEEvPT5_SB_PT3_PKSC_PT1_PKSG_PT2_PKSK_T4_iiT6_:
	.zero		29184


//--------------------- .nv.shared._ZN3cub18CUB_300001_SM_10006detail10radix_sort33DeviceRadixSortExclusiveSumKernelINS1_5radix10policy_hubIjiyE10Policy1000EyEEvPT0_ --------------------------
	.section	.nv.shared._ZN3cub18CUB_300001_SM_10006detail10radix_sort33DeviceRadixSortExclusiveSumKernelINS1_5radix10policy_hubIjiyE10Policy1000EyEEvPT0_,"aw",@nobits
	.sectionflags	@""
	.align	16
.nv.shared._ZN3cub18CUB_300001_SM_10006detail10radix_sort33DeviceRadixSortExclusiveSumKernelINS1_5radix10policy_hubIjiyE10Policy1000EyEEvPT0_:
	.zero		3360


//--------------------- .nv.shared._ZN3cub18CUB_300001_SM_10006detail10radix_sort30DeviceRadixSortHistogramKernelINS1_5radix10policy_hubIjiyE10Policy1000ELNS0_9SortOrderE0EjyNS1_21identity_decomposer_tEEEvPT2_PKT1_SA_iiT3_ --------------------------
	.section	.nv.shared._ZN3cub18CUB_300001_SM_10006detail10radix_sort30DeviceRadixSortHistogramKernelINS1_5radix10policy_hubIjiyE10Policy1000ELNS0_9SortOrderE0EjyNS1_21identity_decomposer_tEEEvPT2_PKT1_SA_iiT3_,"aw",@nobits
	.sectionflags	@""
	.align	4
.nv.shared._ZN3cub18CUB_300001_SM_10006detail10radix_sort30DeviceRadixSortHistogramKernelINS1_5radix10policy_hubIjiyE10Policy1000ELNS0_9SortOrderE0EjyNS1_21identity_decomposer_tEEEvPT2_PKT1_SA_iiT3_:
	.zero		5120


//--------------------- .nv.shared._ZN3cub18CUB_300001_SM_10006detail10radix_sort31DeviceRadixSortSingleTileKernelINS1_5radix10policy_hubIjiyE10Policy1000ELNS0_9SortOrderE0EjiyNS1_21identity_decomposer_tEEEvPKT1_PSA_PKT2_PSE_T3_iiT4_ --------------------------
	.section	.nv.shared._ZN3cub18CUB_300001_SM_10006detail10radix_sort31DeviceRadixSortSingleTileKernelINS1_5radix10policy_hubIjiyE10Policy1000ELNS0_9SortOrderE0EjiyNS1_21identity_decomposer_tEEEvPKT1_PSA_PKT2_PSE_T3_iiT4_,"aw",@nobits
	.sectionflags	@""
	.align	16
.nv.shared._ZN3cub18CUB_300001_SM_10006detail10radix_sort31DeviceRadixSortSingleTileKernelINS1_5radix10policy_hubIjiyE10Policy1000ELNS0_9SortOrderE0EjiyNS1_21identity_decomposer_tEEEvPKT1_PSA_PKT2_PSE_T3_iiT4_:
	.zero		34880


//--------------------- .nv.constant0._ZN3cub18CUB_300001_SM_10006detail9transform16transform_kernelINS2_10policy_hubILb1EN4cuda3std3__45tupleIJN6thrust24THRUST_300001_SM_1000_NS6detail15normal_iteratorINSA_10device_ptrIK6float3EEEEEEEE10policy1000ElN10cuda_vgicp11ComputeHashENSC_INSD_IjEEEEJPSF_EEEvT0_iT1_T2_DpNS2_10kernel_argIT3_EE --------------------------
	.section	.nv.constant0._ZN3cub18CUB_300001_SM_10006detail9transform16transform_kernelINS2_10policy_hubILb1EN4cuda3std3__45tupleIJN6thrust24THRUST_300001_SM_1000_NS6detail15normal_iteratorINSA_10device_ptrIK6float3EEEEEEEE10policy1000ElN10cuda_vgicp11ComputeHashENSC_INSD_IjEEEEJPSF_EEEvT0_iT1_T2_DpNS2_10kernel_argIT3_EE,"a",@progbits
	.sectionflags	@""
	.align	4
.nv.constant0._ZN3cub18CUB_300001_SM_10006detail9transform16transform_kernelINS2_10policy_hubILb1EN4cuda3std3__45tupleIJN6thrust24THRUST_300001_SM_1000_NS6detail15normal_iteratorINSA_10device_ptrIK6float3EEEEEEEE10policy1000ElN10cuda_vgicp11ComputeHashENSC_INSD_IjEEEEJPSF_EEEvT0_iT1_T2_DpNS2_10kernel_argIT3_EE:
	.zero		936


//--------------------- .nv.constant0._ZN3cub18CUB_300001_SM_10006detail9transform16transform_kernelINS2_10policy_hubILb1EN4cuda3std3__45tupleIJN6thrust24THRUST_300001_SM_1000_NS6detail15normal_iteratorINSA_10device_ptrIK6float3EEEEEEEE10policy1000EiN10cuda_vgicp11ComputeHashENSC_INSD_IjEEEEJPSF_EEEvT0_iT1_T2_DpNS2_10kernel_argIT3_EE --------------------------
	.section	.nv.constant0._ZN3cub18CUB_300001_SM_10006detail9transform16transform_kernelINS2_10policy_hubILb1EN4cuda3std3__45tupleIJN6thrust24THRUST_300001_SM_1000_NS6detail15normal_iteratorINSA_10device_ptrIK6float3EEEEEEEE10policy1000EiN10cuda_vgicp11ComputeHashENSC_INSD_IjEEEEJPSF_EEEvT0_iT1_T2_DpNS2_10kernel_argIT3_EE,"a",@progbits
	.sectionflags	@""
	.align	4
.nv.constant0._ZN3cub18CUB_300001_SM_10006detail9transform16transform_kernelINS2_10policy_hubILb1EN4cuda3std3__45tupleIJN6thrust24THRUST_300001_SM_1000_NS6detail15normal_iteratorINSA_10device_ptrIK6float3EEEEEEEE10policy1000EiN10cuda_vgicp11ComputeHashENSC_INSD_IjEEEEJPSF_EEEvT0_iT1_T2_DpNS2_10kernel_argIT3_EE:
	.zero		936


//--------------------- .nv.constant0._ZN3cub18CUB_300001_SM_10006detail6reduce23DeviceReduceByKeyKernelINS1_3rle6encode10policy_hubIiiE10Policy1000EPjPiN6thrust24THRUST_300001_SM_1000_NS17constant_iteratorIiiNSC_11use_defaultEEESA_SA_NS0_24ReduceByKeyScanTileStateIiiLb1EEEN4cuda3std3__48equal_toIvEENSK_4plusIvEEiiEEvT0_T1_T2_T3_T4_T5_iT6_T7_T8_ --------------------------
	.section	.nv.constant0._ZN3cub18CUB_300001_SM_10006detail6reduce23DeviceReduceByKeyKernelINS1_3rle6encode10policy_hubIiiE10Policy1000EPjPiN6thrust24THRUST_300001_SM_1000_NS17constant_iteratorIiiNSC_11use_defaultEEESA_SA_NS0_24ReduceByKeyScanTileStateIiiLb1EEEN4cuda3std3__48equal_toIvEENSK_4plusIvEEiiEEvT0_T1_T2_T3_T4_T5_iT6_T7_T8_,"a",@progbits
	.sectionflags	@""
	.align	4
.nv.constant0._ZN3cub18CUB_300001_SM_10006detail6reduce23DeviceReduceByKeyKernelINS1_3rle6encode10policy_hubIiiE10Policy1000EPjPiN6thrust24THRUST_300001_SM_1000_NS17constant_iteratorIiiNSC_11use_defaultEEESA_SA_NS0_24ReduceByKeyScanTileStateIiiLb1EEEN4cuda3std3__48equal_toIvEENSK_4plusIvEEiiEEvT0_T1_T2_T3_T4_T5_iT6_T7_T8_:
	.zero		956


//--------------------- .nv.constant0._ZN3cub18CUB_300001_SM_10006detail10radix_sort29DeviceRadixSortOnesweepKernelINS1_5radix10policy_hubIjjyE10Policy1000ELNS0_9SortOrderE0EjjyiiNS1_21identity_decomposer_tEEEvPT5_SB_PT3_PKSC_PT1_PKSG_PT2_PKSK_T4_iiT6_ --------------------------
	.section	.nv.constant0._ZN3cub18CUB_300001_SM_10006detail10radix_sort29DeviceRadixSortOnesweepKernelINS1_5radix10policy_hubIjjyE10Policy1000ELNS0_9SortOrderE0EjjyiiNS1_21identity_decomposer_tEEEvPT5_SB_PT3_PKSC_PT1_PKSG_PT2_PKSK_T4_iiT6_,"a",@progbits
	.sectionflags	@""
	.align	4
.nv.constant0._ZN3cub18CUB_300001_SM_10006detail10radix_sort29DeviceRadixSortOnesweepKernelINS1_5radix10policy_hubIjjyE10Policy1000ELNS0_9SortOrderE0EjjyiiNS1_21identity_decomposer_tEEEvPT5_SB_PT3_PKSC_PT1_PKSG_PT2_PKSK_T4_iiT6_:
	.zero		973


//--------------------- .nv.constant0._ZN3cub18CUB_300001_SM_10006detail10radix_sort33DeviceRadixSortExclusiveSumKernelINS1_5radix10policy_hubIjjyE10Policy1000EyEEvPT0_ --------------------------
	.section	.nv.constant0._ZN3cub18CUB_300001_SM_10006detail10radix_sort33DeviceRadixSortExclusiveSumKernelINS1_5radix10policy_hubIjjyE10Policy1000EyEEvPT0_,"a",@progbits
	.sectionflags	@""
	.align	4
.nv.constant0._ZN3cub18CUB_300001_SM_10006detail10radix_sort33DeviceRadixSortExclusiveSumKernelINS1_5radix10policy_hubIjjyE10Policy1000EyEEvPT0_:
	.zero		904


//--------------------- .nv.constant0._ZN3cub18CUB_300001_SM_10006detail10radix_sort30DeviceRadixSortHistogramKernelINS1_5radix10policy_hubIjjyE10Policy1000ELNS0_9SortOrderE0EjyNS1_21identity_decomposer_tEEEvPT2_PKT1_SA_iiT3_ --------------------------
	.section	.nv.constant0._ZN3cub18CUB_300001_SM_10006detail10radix_sort30DeviceRadixSortHistogramKernelINS1_5radix10policy_hubIjjyE10Policy1000ELNS0_9SortOrderE0EjyNS1_21identity_decomposer_tEEEvPT2_PKT1_SA_iiT3_,"a",@progbits
	.sectionflags	@""
	.align	4
.nv.constant0._ZN3cub18CUB_300001_SM_10006detail10radix_sort30DeviceRadixSortHistogramKernelINS1_5radix10policy_hubIjjyE10Policy1000ELNS0_9SortOrderE0EjyNS1_21identity_decomposer_tEEEvPT2_PKT1_SA_iiT3_:
	.zero		929


//--------------------- .nv.constant0._ZN3cub18CUB_300001_SM_10006detail10radix_sort31DeviceRadixSortSingleTileKernelINS1_5radix10policy_hubIjjyE10Policy1000ELNS0_9SortOrderE0EjjyNS1_21identity_decomposer_tEEEvPKT1_PSA_PKT2_PSE_T3_iiT4_ --------------------------
	.section	.nv.constant0._ZN3cub18CUB_300001_SM_10006detail10radix_sort31DeviceRadixSortSingleTileKernelINS1_5radix10policy_hubIjjyE10Policy1000ELNS0_9SortOrderE0EjjyNS1_21identity_decomposer_tEEEvPKT1_PSA_PKT2_PSE_T3_iiT4_,"a",@progbits
	.sectionflags	@""
	.align	4
.nv.constant0._ZN3cub18CUB_300001_SM_10006detail10radix_sort31DeviceRadixSortSingleTileKernelINS1_5radix10policy_hubIjjyE10Policy1000ELNS0_9SortOrderE0EjjyNS1_21identity_decomposer_tEEEvPKT1_PSA_PKT2_PSE_T3_iiT4_:
	.zero		945


//--------------------- .nv.constant0._ZN3cub18CUB_300001_SM_10006detail10radix_sort29DeviceRadixSortOnesweepKernelINS1_5radix10policy_hubIjiyE10Policy1000ELNS0_9SortOrderE0EjiyiiNS1_21identity_decomposer_tEEEvPT5_SB_PT3_PKSC_PT1_PKSG_PT2_PKSK_T4_iiT6_ --------------------------
	.section	.nv.constant0._ZN3cub18CUB_300001_SM_10006detail10radix_sort29DeviceRadixSortOnesweepKernelINS1_5radix10policy_hubIjiyE10Policy1000ELNS0_9SortOrderE0EjiyiiNS1_21identity_decomposer_tEEEvPT5_SB_PT3_PKSC_PT1_PKSG_PT2_PKSK_T4_iiT6_,"a",@progbits
	.sectionflags	@""
	.align	4
.nv.constant0._ZN3cub18CUB_300001_SM_10006detail10radix_sort29DeviceRadixSortOnesweepKernelINS1_5radix10policy_hubIjiyE10Policy1000ELNS0_9SortOrderE0EjiyiiNS1_21identity_decomposer_tEEEvPT5_SB_PT3_PKSC_PT1_PKSG_PT2_PKSK_T4_iiT6_:
	.zero		973


//--------------------- .nv.constant0._ZN3cub18CUB_300001_SM_10006detail10radix_sort33DeviceRadixSortExclusiveSumKernelINS1_5radix10policy_hubIjiyE10Policy1000EyEEvPT0_ --------------------------
	.section	.nv.constant0._ZN3cub18CUB_300001_SM_10006detail10radix_sort33DeviceRadixSortExclusiveSumKernelINS1_5radix10policy_hubIjiyE10Policy1000EyEEvPT0_,"a",@progbits
	.sectionflags	@""
	.align	4
.nv.constant0._ZN3cub18CUB_300001_SM_10006detail10radix_sort33DeviceRadixSortExclusiveSumKernelINS1_5radix10policy_hubIjiyE10Policy1000EyEEvPT0_:
	.zero		904


//--------------------- .nv.constant0._ZN3cub18CUB_300001_SM_10006detail10radix_sort30DeviceRadixSortHistogramKernelINS1_5radix10policy_hubIjiyE10Policy1000ELNS0_9SortOrderE0EjyNS1_21identity_decomposer_tEEEvPT2_PKT1_SA_iiT3_ --------------------------
	.section	.nv.constant0._ZN3cub18CUB_300001_SM_10006detail10radix_sort30DeviceRadixSortHistogramKernelINS1_5radix10policy_hubIjiyE10Policy1000ELNS0_9SortOrderE0EjyNS1_21identity_decomposer_tEEEvPT2_PKT1_SA_iiT3_,"a",@progbits
	.sectionflags	@""
	.align	4
.nv.constant0._ZN3cub18CUB_300001_SM_10006detail10radix_sort30DeviceRadixSortHistogramKernelINS1_5radix10policy_hubIjiyE10Policy1000ELNS0_9SortOrderE0EjyNS1_21identity_decomposer_tEEEvPT2_PKT1_SA_iiT3_:
	.zero		929


//--------------------- .nv.constant0._ZN3cub18CUB_300001_SM_10006detail10radix_sort31DeviceRadixSortSingleTileKernelINS1_5radix10policy_hubIjiyE10Policy1000ELNS0_9SortOrderE0EjiyNS1_21identity_decomposer_tEEEvPKT1_PSA_PKT2_PSE_T3_iiT4_ --------------------------
	.section	.nv.constant0._ZN3cub18CUB_300001_SM_10006detail10radix_sort31DeviceRadixSortSingleTileKernelINS1_5radix10policy_hubIjiyE10Policy1000ELNS0_9SortOrderE0EjiyNS1_21identity_decomposer_tEEEvPKT1_PSA_PKT2_PSE_T3_iiT4_,"a",@progbits
	.sectionflags	@""
	.align	4
.nv.constant0._ZN3cub18CUB_300001_SM_10006detail10radix_sort31DeviceRadixSortSingleTileKernelINS1_5radix10policy_hubIjiyE10Policy1000ELNS0_9SortOrderE0EjiyNS1_21identity_decomposer_tEEEvPKT1_PSA_PKT2_PSE_T3_iiT4_:
	.zero		945


//--------------------- .nv.constant0._ZN3cub18CUB_300001_SM_10006detail4scan23DeviceCompactInitKernelINS0_24ReduceByKeyScanTileStateIiiLb1EEEPiEEvT_iT0_ --------------------------
	.section	.nv.constant0._ZN3cub18CUB_300001_SM_10006detail4scan23DeviceCompactInitKernelINS0_24ReduceByKeyScanTileStateIiiLb1EEEPiEEvT_iT0_,"a",@progbits
	.sectionflags	@""
	.align	4
.nv.constant0._ZN3cub18CUB_300001_SM_10006detail4scan23DeviceCompactInitKernelINS0_24ReduceByKeyScanTileStateIiiLb1EEEPiEEvT_iT0_:
	.zero		920


//--------------------- .nv.constant0._ZN3cub18CUB_300001_SM_10006detail8for_each13static_kernelINS2_12policy_hub_t12policy_500_tEmN6thrust24THRUST_300001_SM_1000_NS8cuda_cub20__uninitialized_fill7functorINS7_10device_ptrIcEEcEEEEvT0_T1_ --------------------------
	.section	.nv.constant0._ZN3cub18CUB_300001_SM_10006detail8for_each13static_kernelINS2_12policy_hub_t12policy_500_tEmN6thrust24THRUST_300001_SM_1000_NS8cuda_cub20__uninitialized_fill7functorINS7_10device_ptrIcEEcEEEEvT0_T1_,"a",@progbits
	.sectionflags	@""
	.align	4
.nv.constant0._ZN3cub18CUB_300001_SM_10006detail8for_each13static_kernelINS2_12policy_hub_t12policy_500_tEmN6thrust24THRUST_300001_SM_1000_NS8cuda_cub20__uninitialized_fill7functorINS7_10device_ptrIcEEcEEEEvT0_T1_:
	.zero		920


//--------------------- .nv.constant0._ZN3cub18CUB_300001_SM_10006detail8for_each13static_kernelINS2_12policy_hub_t12policy_500_tElN6thrust24THRUST_300001_SM_1000_NS8cuda_cub10__tabulate7functorINS7_6detail15normal_iteratorINS7_10device_ptrIiEEEENS7_6system6detail7generic6detail22compute_sequence_valueIivEElEEEEvT0_T1_ --------------------------
	.section	.nv.constant0._ZN3cub18CUB_300001_SM_10006detail8for_each13static_kernelINS2_12policy_hub_t12policy_500_tElN6thrust24THRUST_300001_SM_1000_NS8cuda_cub10__tabulate7functorINS7_6detail15normal_iteratorINS7_10device_ptrIiEEEENS7_6system6detail7generic6detail22compute_sequence_valueIivEElEEEEvT0_T1_,"a",@progbits
	.sectionflags	@""
	.align	4
.nv.constant0._ZN3cub18CUB_300001_SM_10006detail8for_each13static_kernelINS2_12policy_hub_t12policy_500_tElN6thrust24THRUST_300001_SM_1000_NS8cuda_cub10__tabulate7functorINS7_6detail15normal_iteratorINS7_10device_ptrIiEEEENS7_6system6detail7generic6detail22compute_sequence_valueIivEElEEEEvT0_T1_:
	.zero		920


//--------------------- .nv.constant0._ZN3cub18CUB_300001_SM_10006detail8for_each13static_kernelINS2_12policy_hub_t12policy_500_tEmN6thrust24THRUST_300001_SM_1000_NS8cuda_cub20__uninitialized_fill7functorINS7_10device_ptrIjEEjEEEEvT0_T1_ --------------------------
	.section	.nv.constant0._ZN3cub18CUB_300001_SM_10006detail8for_each13static_kernelINS2_12policy_hub_t12policy_500_tEmN6thrust24THRUST_300001_SM_1000_NS8cuda_cub20__uninitialized_fill7functorINS7_10device_ptrIjEEjEEEEvT0_T1_,"a",@progbits
	.sectionflags	@""
	.align	4
.nv.constant0._ZN3cub18CUB_300001_SM_10006detail8for_each13static_kernelINS2_12policy_hub_t12policy_500_tEmN6thrust24THRUST_300001_SM_1000_NS8cuda_cub20__uninitialized_fill7functorINS7_10device_ptrIjEEjEEEEvT0_T1_:
	.zero		920


//--------------------- .nv.constant0._ZN3cub18CUB_300001_SM_10006detail8for_each13static_kernelINS2_12policy_hub_t12policy_500_tEmN6thrust24THRUST_300001_SM_1000_NS8cuda_cub20__uninitialized_fill7functorINS7_10device_ptrIiEEiEEEEvT0_T1_ --------------------------
	.section	.nv.constant0._ZN3cub18CUB_300001_SM_10006detail8for_each13static_kernelINS2_12policy_hub_t12policy_500_tEmN6thrust24THRUST_300001_SM_1000_NS8cuda_cub20__uninitialized_fill7functorINS7_10device_ptrIiEEiEEEEvT0_T1_,"a",@progbits
	.sectionflags	@""
	.align	4
.nv.constant0._ZN3cub18CUB_300001_SM_10006detail8for_each13static_kernelINS2_12policy_hub_t12policy_500_tEmN6thrust24THRUST_300001_SM_1000_NS8cuda_cub20__uninitialized_fill7functorINS7_10device_ptrIiEEiEEEEvT0_T1_:
	.zero		920


//--------------------- .nv.constant0._ZN3cub18CUB_300001_SM_10006detail11EmptyKernelIvEEvv --------------------------
	.section	.nv.constant0._ZN3cub18CUB_300001_SM_10006detail11EmptyKernelIvEEvv,"a",@progbits
	.sectionflags	@""
	.align	4
.nv.constant0._ZN3cub18CUB_300001_SM_10006detail11EmptyKernelIvEEvv:
	.zero		896


//--------------------- SYMBOLS --------------------------

	.type		.nv.reservedSmem.offset0,@object
	.size		.nv.reservedSmem.offset0,0x4
	.type		.nv.reservedSmem.cap,@object
	.size		.nv.reservedSmem.cap,0x4
